	.target	sm_90

	.elftype	@"ET_EXEC"


//--------------------- .note.nv.tkinfo           --------------------------
	.section	.note.nv.tkinfo,"",@"SHT_NOTE"
	.sectionflags	@"SHF_NOTE_NV_TKINFO"
	.tkinfo
        /*0018*/ 	.word	0x00000002
        /*0030*/ 	.string	""
        /*0030*/ 	.string	"ptxas"
        /*0030*/ 	.string	"Cuda compilation tools, release 13.0, V13.0.88"
        /*0030*/ 	.string	"Build cuda_13.0.r13.0/compiler.36424714_0"
        /*0030*/ 	.string	"-arch sm_90 -m 64 "



//--------------------- .note.nv.cuinfo           --------------------------
	.section	.note.nv.cuinfo,"",@"SHT_NOTE"
	.sectionflags	@"SHF_NOTE_NV_CUINFO"
        /*0018*/ 	.short	0x0002
        /*001a*/ 	.short	0x005a
        /*001c*/ 	.short	0x0082
	.zero		2


//--------------------- .nv.info                  --------------------------
	.section	.nv.info,"",@"SHT_CUDA_INFO"
	.align	4


	//----- nvinfo : EIATTR_REGCOUNT
	.align		4
        /*0000*/ 	.byte	0x04, 0x2f
        /*0002*/ 	.short	(.L_38 - .L_37)
	.align		4
.L_37:
        /*0004*/ 	.word	index@(_ZN2at6native54_GLOBAL__N__3a6f1fcb_21_DistributionNormal_cu_0c5b6e8543distribution_elementwise_grid_stride_kernelIdLi2EZNS0_9templates4cuda20normal_and_transformIddPNS_17CUDAGeneratorImplEZZZNS4_13normal_kernelIS7_EEvRKNS_10TensorBaseEddT_ENKUlvE_clEvENKUlvE_clEvEUldE_EEvRNS_18TensorIteratorBaseET1_T2_EUlP24curandStatePhilox4_32_10E_ZNS1_27distribution_nullary_kernelIdd7double2S7_SM_SF_EEvSH_SJ_RKT3_T4_EUlidE_EEvlNS_15PhiloxCudaStateESI_SJ_)
        /*0008*/ 	.word	0x00000036


	//----- nvinfo : EIATTR_FRAME_SIZE
	.align		4
.L_38:
        /*000c*/ 	.byte	0x04, 0x11
        /*000e*/ 	.short	(.L_40 - .L_39)
	.align		4
.L_39:
        /*0010*/ 	.word	index@($__internal_23_$__cuda_sm20_dsqrt_rn_f64_mediumpath_v1)
        /*0014*/ 	.word	0x00000000


	//----- nvinfo : EIATTR_FRAME_SIZE
	.align		4
.L_40:
        /*0018*/ 	.byte	0x04, 0x11
        /*001a*/ 	.short	(.L_42 - .L_41)
	.align		4
.L_41:
        /*001c*/ 	.word	index@($__internal_22_$__cuda_sm20_div_s64)
        /*0020*/ 	.word	0x00000000


	//----- nvinfo : EIATTR_FRAME_SIZE
	.align		4
.L_42:
        /*0024*/ 	.byte	0x04, 0x11
        /*0026*/ 	.short	(.L_44 - .L_43)
	.align		4
.L_43:
        /*0028*/ 	.word	index@(_ZN2at6native54_GLOBAL__N__3a6f1fcb_21_DistributionNormal_cu_0c5b6e8543distribution_elementwise_grid_stride_kernelIdLi2EZNS0_9templates4cuda20normal_and_transformIddPNS_17CUDAGeneratorImplEZZZNS4_13normal_kernelIS7_EEvRKNS_10TensorBaseEddT_ENKUlvE_clEvENKUlvE_clEvEUldE_EEvRNS_18TensorIteratorBaseET1_T2_EUlP24curandStatePhilox4_32_10E_ZNS1_27distribution_nullary_kernelIdd7double2S7_SM_SF_EEvSH_SJ_RKT3_T4_EUlidE_EEvlNS_15PhiloxCudaStateESI_SJ_)
        /*002c*/ 	.word	0x00000000


	//----- nvinfo : EIATTR_REGCOUNT
	.align		4
.L_44:
        /*0030*/ 	.byte	0x04, 0x2f
        /*0032*/ 	.short	(.L_46 - .L_45)
	.align		4
.L_45:
        /*0034*/ 	.word	index@(_ZN2at6native54_GLOBAL__N__3a6f1fcb_21_DistributionNormal_cu_0c5b6e8543distribution_elementwise_grid_stride_kernelIdLi2EZNS0_9templates4cuda20normal_and_transformIddPNS_17CUDAGeneratorImplEZZZNS4_13normal_kernelIS7_EEvRKNS_10TensorBaseEddT_ENKUlvE_clEvENKUlvE_clEvEUldE_EEvRNS_18TensorIteratorBaseET1_T2_EUlP24curandStatePhilox4_32_10E_ZNS1_27distribution_nullary_kernelIdd7double2S7_SM_SF_EEvSH_SJ_RKT3_T4_EUlidE0_EEvlNS_15PhiloxCudaStateESI_SJ_)
        /*0038*/ 	.word	0x00000038


	//----- nvinfo : EIATTR_FRAME_SIZE
	.align		4
.L_46:
        /*003c*/ 	.byte	0x04, 0x11
        /*003e*/ 	.short	(.L_48 - .L_47)
	.align		4
.L_47:
        /*0040*/ 	.word	index@($__internal_21_$__cuda_sm20_dsqrt_rn_f64_mediumpath_v1)
        /*0044*/ 	.word	0x00000000


	//----- nvinfo : EIATTR_FRAME_SIZE
	.align		4
.L_48:
        /*0048*/ 	.byte	0x04, 0x11
        /*004a*/ 	.short	(.L_50 - .L_49)
	.align		4
.L_49:
        /*004c*/ 	.word	index@($__internal_20_$__cuda_sm20_div_s64)
        /*0050*/ 	.word	0x00000000


	//----- nvinfo : EIATTR_FRAME_SIZE
	.align		4
.L_50:
        /*0054*/ 	.byte	0x04, 0x11
        /*0056*/ 	.short	(.L_52 - .L_51)
	.align		4
.L_51:
        /*0058*/ 	.word	index@(_ZN2at6native54_GLOBAL__N__3a6f1fcb_21_DistributionNormal_cu_0c5b6e8543distribution_elementwise_grid_stride_kernelIdLi2EZNS0_9templates4cuda20normal_and_transformIddPNS_17CUDAGeneratorImplEZZZNS4_13normal_kernelIS7_EEvRKNS_10TensorBaseEddT_ENKUlvE_clEvENKUlvE_clEvEUldE_EEvRNS_18TensorIteratorBaseET1_T2_EUlP24curandStatePhilox4_32_10E_ZNS1_27distribution_nullary_kernelIdd7double2S7_SM_SF_EEvSH_SJ_RKT3_T4_EUlidE0_EEvlNS_15PhiloxCudaStateESI_SJ_)
        /*005c*/ 	.word	0x00000000


	//----- nvinfo : EIATTR_REGCOUNT
	.align		4
.L_52:
        /*0060*/ 	.byte	0x04, 0x2f
        /*0062*/ 	.short	(.L_54 - .L_53)
	.align		4
.L_53:
        /*0064*/ 	.word	index@(_ZN2at6native54_GLOBAL__N__3a6f1fcb_21_DistributionNormal_cu_0c5b6e8543distribution_elementwise_grid_stride_kernelIdLi2EZNS0_9templates4cuda20normal_and_transformIddPNS_17CUDAGeneratorImplEZZZNS4_13normal_kernelIS7_EEvRKNS_10TensorBaseEddT_ENKUlvE_clEvENKUlvE_clEvEUldE_EEvRNS_18TensorIteratorBaseET1_T2_EUlP24curandStatePhilox4_32_10E0_ZNS1_27distribution_nullary_kernelIdd6float4S7_SM_SF_EEvSH_SJ_RKT3_T4_EUlidE_EEvlNS_15PhiloxCudaStateESI_SJ_)
        /*0068*/ 	.word	0x00000034


	//----- nvinfo : EIATTR_FRAME_SIZE
	.align		4
.L_54:
        /*006c*/ 	.byte	0x04, 0x11
        /*006e*/ 	.short	(.L_56 - .L_55)
	.align		4
.L_55:
        /*0070*/ 	.word	index@($__internal_19_$__cuda_sm20_div_s64)
        /*0074*/ 	.word	0x00000000


	//----- nvinfo : EIATTR_FRAME_SIZE
	.align		4
.L_56:
        /*0078*/ 	.byte	0x04, 0x11
        /*007a*/ 	.short	(.L_58 - .L_57)
	.align		4
.L_57:
        /*007c*/ 	.word	index@(_ZN2at6native54_GLOBAL__N__3a6f1fcb_21_DistributionNormal_cu_0c5b6e8543distribution_elementwise_grid_stride_kernelIdLi2EZNS0_9templates4cuda20normal_and_transformIddPNS_17CUDAGeneratorImplEZZZNS4_13normal_kernelIS7_EEvRKNS_10TensorBaseEddT_ENKUlvE_clEvENKUlvE_clEvEUldE_EEvRNS_18TensorIteratorBaseET1_T2_EUlP24curandStatePhilox4_32_10E0_ZNS1_27distribution_nullary_kernelIdd6float4S7_SM_SF_EEvSH_SJ_RKT3_T4_EUlidE_EEvlNS_15PhiloxCudaStateESI_SJ_)
        /*0080*/ 	.word	0x00000000


	//----- nvinfo : EIATTR_REGCOUNT
	.align		4
.L_58:
        /*0084*/ 	.byte	0x04, 0x2f
        /*0086*/ 	.short	(.L_60 - .L_59)
	.align		4
.L_59:
        /*0088*/ 	.word	index@(_ZN2at6native54_GLOBAL__N__3a6f1fcb_21_DistributionNormal_cu_0c5b6e8543distribution_elementwise_grid_stride_kernelIdLi2EZNS0_9templates4cuda20normal_and_transformIddPNS_17CUDAGeneratorImplEZZZNS4_13normal_kernelIS7_EEvRKNS_10TensorBaseEddT_ENKUlvE_clEvENKUlvE_clEvEUldE_EEvRNS_18TensorIteratorBaseET1_T2_EUlP24curandStatePhilox4_32_10E0_ZNS1_27distribution_nullary_kernelIdd6float4S7_SM_SF_EEvSH_SJ_RKT3_T4_EUlidE0_EEvlNS_15PhiloxCudaStateESI_SJ_)
        /*008c*/ 	.word	0x0000002a


	//----- nvinfo : EIATTR_FRAME_SIZE
	.align		4
.L_60:
        /*0090*/ 	.byte	0x04, 0x11
        /*0092*/ 	.short	(.L_62 - .L_61)
	.align		4
.L_61:
        /*0094*/ 	.word	index@($__internal_18_$__cuda_sm20_div_s64)
        /*0098*/ 	.word	0x00000000


	//----- nvinfo : EIATTR_FRAME_SIZE
	.align		4
.L_62:
        /*009c*/ 	.byte	0x04, 0x11
        /*009e*/ 	.short	(.L_64 - .L_63)
	.align		4
.L_63:
        /*00a0*/ 	.word	index@(_ZN2at6native54_GLOBAL__N__3a6f1fcb_21_DistributionNormal_cu_0c5b6e8543distribution_elementwise_grid_stride_kernelIdLi2EZNS0_9templates4cuda20normal_and_transformIddPNS_17CUDAGeneratorImplEZZZNS4_13normal_kernelIS7_EEvRKNS_10TensorBaseEddT_ENKUlvE_clEvENKUlvE_clEvEUldE_EEvRNS_18TensorIteratorBaseET1_T2_EUlP24curandStatePhilox4_32_10E0_ZNS1_27distribution_nullary_kernelIdd6float4S7_SM_SF_EEvSH_SJ_RKT3_T4_EUlidE0_EEvlNS_15PhiloxCudaStateESI_SJ_)
        /*00a4*/ 	.word	0x00000000


	//----- nvinfo : EIATTR_REGCOUNT
	.align		4
.L_64:
        /*00a8*/ 	.byte	0x04, 0x2f
        /*00aa*/ 	.short	(.L_66 - .L_65)
	.align		4
.L_65:
        /*00ac*/ 	.word	index@(_ZN2at6native54_GLOBAL__N__3a6f1fcb_21_DistributionNormal_cu_0c5b6e8543distribution_elementwise_grid_stride_kernelIfLi4EZNS0_9templates4cuda20normal_and_transformIffPNS_17CUDAGeneratorImplEZZZNS4_13normal_kernelIS7_EEvRKNS_10TensorBaseEddT_ENKUlvE_clEvENKUlvE0_clEvEUlfE_EEvRNS_18TensorIteratorBaseET1_T2_EUlP24curandStatePhilox4_32_10E_ZNS1_27distribution_nullary_kernelIff7double2S7_SM_SF_EEvSH_SJ_RKT3_T4_EUlifE_EEvlNS_15PhiloxCudaStateESI_SJ_)
        /*00b0*/ 	.word	0x00000036


	//----- nvinfo : EIATTR_FRAME_SIZE
	.align		4
.L_66:
        /*00b4*/ 	.byte	0x04, 0x11
        /*00b6*/ 	.short	(.L_68 - .L_67)
	.align		4
.L_67:
        /*00b8*/ 	.word	index@($__internal_17_$__cuda_sm20_dsqrt_rn_f64_mediumpath_v1)
        /*00bc*/ 	.word	0x00000000


	//----- nvinfo : EIATTR_FRAME_SIZE
	.align		4
.L_68:
        /*00c0*/ 	.byte	0x04, 0x11
        /*00c2*/ 	.short	(.L_70 - .L_69)
	.align		4
.L_69:
        /*00c4*/ 	.word	index@($__internal_16_$__cuda_sm20_div_s64)
        /*00c8*/ 	.word	0x00000000


	//----- nvinfo : EIATTR_FRAME_SIZE
	.align		4
.L_70:
        /*00cc*/ 	.byte	0x04, 0x11
        /*00ce*/ 	.short	(.L_72 - .L_71)
	.align		4
.L_71:
        /*00d0*/ 	.word	index@(_ZN2at6native54_GLOBAL__N__3a6f1fcb_21_DistributionNormal_cu_0c5b6e8543distribution_elementwise_grid_stride_kernelIfLi4EZNS0_9templates4cuda20normal_and_transformIffPNS_17CUDAGeneratorImplEZZZNS4_13normal_kernelIS7_EEvRKNS_10TensorBaseEddT_ENKUlvE_clEvENKUlvE0_clEvEUlfE_EEvRNS_18TensorIteratorBaseET1_T2_EUlP24curandStatePhilox4_32_10E_ZNS1_27distribution_nullary_kernelIff7double2S7_SM_SF_EEvSH_SJ_RKT3_T4_EUlifE_EEvlNS_15PhiloxCudaStateESI_SJ_)
        /*00d4*/ 	.word	0x00000000


	//----- nvinfo : EIATTR_REGCOUNT
	.align		4
.L_72:
        /*00d8*/ 	.byte	0x04, 0x2f
        /*00da*/ 	.short	(.L_74 - .L_73)
	.align		4
.L_73:
        /*00dc*/ 	.word	index@(_ZN2at6native54_GLOBAL__N__3a6f1fcb_21_DistributionNormal_cu_0c5b6e8543distribution_elementwise_grid_stride_kernelIfLi4EZNS0_9templates4cuda20normal_and_transformIffPNS_17CUDAGeneratorImplEZZZNS4_13normal_kernelIS7_EEvRKNS_10TensorBaseEddT_ENKUlvE_clEvENKUlvE0_clEvEUlfE_EEvRNS_18TensorIteratorBaseET1_T2_EUlP24curandStatePhilox4_32_10E_ZNS1_27distribution_nullary_kernelIff7double2S7_SM_SF_EEvSH_SJ_RKT3_T4_EUlifE0_EEvlNS_15PhiloxCudaStateESI_SJ_)
        /*00e0*/ 	.word	0x00000038


	//----- nvinfo : EIATTR_FRAME_SIZE
	.align		4
.L_74:
        /*00e4*/ 	.byte	0x04, 0x11
        /*00e6*/ 	.short	(.L_76 - .L_75)
	.align		4
.L_75:
        /*00e8*/ 	.word	index@($__internal_15_$__cuda_sm20_dsqrt_rn_f64_mediumpath_v1)
        /*00ec*/ 	.word	0x00000000


	//----- nvinfo : EIATTR_FRAME_SIZE
	.align		4
.L_76:
        /*00f0*/ 	.byte	0x04, 0x11
        /*00f2*/ 	.short	(.L_78 - .L_77)
	.align		4
.L_77:
        /*00f4*/ 	.word	index@($__internal_14_$__cuda_sm20_div_s64)
        /*00f8*/ 	.word	0x00000000


	//----- nvinfo : EIATTR_FRAME_SIZE
	.align		4
.L_78:
        /*00fc*/ 	.byte	0x04, 0x11
        /*00fe*/ 	.short	(.L_80 - .L_79)
	.align		4
.L_79:
        /*0100*/ 	.word	index@(_ZN2at6native54_GLOBAL__N__3a6f1fcb_21_DistributionNormal_cu_0c5b6e8543distribution_elementwise_grid_stride_kernelIfLi4EZNS0_9templates4cuda20normal_and_transformIffPNS_17CUDAGeneratorImplEZZZNS4_13normal_kernelIS7_EEvRKNS_10TensorBaseEddT_ENKUlvE_clEvENKUlvE0_clEvEUlfE_EEvRNS_18TensorIteratorBaseET1_T2_EUlP24curandStatePhilox4_32_10E_ZNS1_27distribution_nullary_kernelIff7double2S7_SM_SF_EEvSH_SJ_RKT3_T4_EUlifE0_EEvlNS_15PhiloxCudaStateESI_SJ_)
        /*0104*/ 	.word	0x00000000


	//----- nvinfo : EIATTR_REGCOUNT
	.align		4
.L_80:
        /*0108*/ 	.byte	0x04, 0x2f
        /*010a*/ 	.short	(.L_82 - .L_81)
	.align		4
.L_81:
        /*010c*/ 	.word	index@(_ZN2at6native54_GLOBAL__N__3a6f1fcb_21_DistributionNormal_cu_0c5b6e8543distribution_elementwise_grid_stride_kernelIfLi4EZNS0_9templates4cuda20normal_and_transformIffPNS_17CUDAGeneratorImplEZZZNS4_13normal_kernelIS7_EEvRKNS_10TensorBaseEddT_ENKUlvE_clEvENKUlvE0_clEvEUlfE_EEvRNS_18TensorIteratorBaseET1_T2_EUlP24curandStatePhilox4_32_10E0_ZNS1_27distribution_nullary_kernelIff6float4S7_SM_SF_EEvSH_SJ_RKT3_T4_EUlifE_EEvlNS_15PhiloxCudaStateESI_SJ_)
        /*0110*/ 	.word	0x00000036


	//----- nvinfo : EIATTR_FRAME_SIZE
	.align		4
.L_82:
        /*0114*/ 	.byte	0x04, 0x11
        /*0116*/ 	.short	(.L_84 - .L_83)
	.align		4
.L_83:
        /*0118*/ 	.word	index@($__internal_13_$__cuda_sm20_div_s64)
        /*011c*/ 	.word	0x00000000


	//----- nvinfo : EIATTR_FRAME_SIZE
	.align		4
.L_84:
        /*0120*/ 	.byte	0x04, 0x11
        /*0122*/ 	.short	(.L_86 - .L_85)
	.align		4
.L_85:
        /*0124*/ 	.word	index@(_ZN2at6native54_GLOBAL__N__3a6f1fcb_21_DistributionNormal_cu_0c5b6e8543distribution_elementwise_grid_stride_kernelIfLi4EZNS0_9templates4cuda20normal_and_transformIffPNS_17CUDAGeneratorImplEZZZNS4_13normal_kernelIS7_EEvRKNS_10TensorBaseEddT_ENKUlvE_clEvENKUlvE0_clEvEUlfE_EEvRNS_18TensorIteratorBaseET1_T2_EUlP24curandStatePhilox4_32_10E0_ZNS1_27distribution_nullary_kernelIff6float4S7_SM_SF_EEvSH_SJ_RKT3_T4_EUlifE_EEvlNS_15PhiloxCudaStateESI_SJ_)
        /*0128*/ 	.word	0x00000000


	//----- nvinfo : EIATTR_REGCOUNT
	.align		4
.L_86:
        /*012c*/ 	.byte	0x04, 0x2f
        /*012e*/ 	.short	(.L_88 - .L_87)
	.align		4
.L_87:
        /*0130*/ 	.word	index@(_ZN2at6native54_GLOBAL__N__3a6f1fcb_21_DistributionNormal_cu_0c5b6e8543distribution_elementwise_grid_stride_kernelIfLi4EZNS0_9templates4cuda20normal_and_transformIffPNS_17CUDAGeneratorImplEZZZNS4_13normal_kernelIS7_EEvRKNS_10TensorBaseEddT_ENKUlvE_clEvENKUlvE0_clEvEUlfE_EEvRNS_18TensorIteratorBaseET1_T2_EUlP24curandStatePhilox4_32_10E0_ZNS1_27distribution_nullary_kernelIff6float4S7_SM_SF_EEvSH_SJ_RKT3_T4_EUlifE0_EEvlNS_15PhiloxCudaStateESI_SJ_)
        /*0134*/ 	.word	0x0000002c


	//----- nvinfo : EIATTR_FRAME_SIZE
	.align		4
.L_88:
        /*0138*/ 	.byte	0x04, 0x11
        /*013a*/ 	.short	(.L_90 - .L_89)
	.align		4
.L_89:
        /*013c*/ 	.word	index@($__internal_12_$__cuda_sm20_div_s64)
        /*0140*/ 	.word	0x00000000


	//----- nvinfo : EIATTR_FRAME_SIZE
	.align		4
.L_90:
        /*0144*/ 	.byte	0x04, 0x11
        /*0146*/ 	.short	(.L_92 - .L_91)
	.align		4
.L_91:
        /*0148*/ 	.word	index@(_ZN2at6native54_GLOBAL__N__3a6f1fcb_21_DistributionNormal_cu_0c5b6e8543distribution_elementwise_grid_stride_kernelIfLi4EZNS0_9templates4cuda20normal_and_transformIffPNS_17CUDAGeneratorImplEZZZNS4_13normal_kernelIS7_EEvRKNS_10TensorBaseEddT_ENKUlvE_clEvENKUlvE0_clEvEUlfE_EEvRNS_18TensorIteratorBaseET1_T2_EUlP24curandStatePhilox4_32_10E0_ZNS1_27distribution_nullary_kernelIff6float4S7_SM_SF_EEvSH_SJ_RKT3_T4_EUlifE0_EEvlNS_15PhiloxCudaStateESI_SJ_)
        /*014c*/ 	.word	0x00000000


	//----- nvinfo : EIATTR_REGCOUNT
	.align		4
.L_92:
        /*0150*/ 	.byte	0x04, 0x2f
        /*0152*/ 	.short	(.L_94 - .L_93)
	.align		4
.L_93:
        /*0154*/ 	.word	index@(_ZN2at6native54_GLOBAL__N__3a6f1fcb_21_DistributionNormal_cu_0c5b6e8543distribution_elementwise_grid_stride_kernelIfLi4EZNS0_9templates4cuda20normal_and_transformIN3c104HalfEfPNS_17CUDAGeneratorImplEZZZNS4_13normal_kernelIS9_EEvRKNS_10TensorBaseEddT_ENKUlvE_clEvENKUlvE1_clEvEUlfE_EEvRNS_18TensorIteratorBaseET1_T2_EUlP24curandStatePhilox4_32_10E_ZNS1_27distribution_nullary_kernelIS7_f7double2S9_SO_SH_EEvSJ_SL_RKT3_T4_EUlifE_EEvlNS_15PhiloxCudaStateESK_SL_)
        /*0158*/ 	.word	0x00000036


	//----- nvinfo : EIATTR_FRAME_SIZE
	.align		4
.L_94:
        /*015c*/ 	.byte	0x04, 0x11
        /*015e*/ 	.short	(.L_96 - .L_95)
	.align		4
.L_95:
        /*0160*/ 	.word	index@($__internal_11_$__cuda_sm20_dsqrt_rn_f64_mediumpath_v1)
        /*0164*/ 	.word	0x00000000


	//----- nvinfo : EIATTR_FRAME_SIZE
	.align		4
.L_96:
        /*0168*/ 	.byte	0x04, 0x11
        /*016a*/ 	.short	(.L_98 - .L_97)
	.align		4
.L_97:
        /*016c*/ 	.word	index@($__internal_10_$__cuda_sm20_div_s64)
        /*0170*/ 	.word	0x00000000


	//----- nvinfo : EIATTR_FRAME_SIZE
	.align		4
.L_98:
        /*0174*/ 	.byte	0x04, 0x11
        /*0176*/ 	.short	(.L_100 - .L_99)
	.align		4
.L_99:
        /*0178*/ 	.word	index@(_ZN2at6native54_GLOBAL__N__3a6f1fcb_21_DistributionNormal_cu_0c5b6e8543distribution_elementwise_grid_stride_kernelIfLi4EZNS0_9templates4cuda20normal_and_transformIN3c104HalfEfPNS_17CUDAGeneratorImplEZZZNS4_13normal_kernelIS9_EEvRKNS_10TensorBaseEddT_ENKUlvE_clEvENKUlvE1_clEvEUlfE_EEvRNS_18TensorIteratorBaseET1_T2_EUlP24curandStatePhilox4_32_10E_ZNS1_27distribution_nullary_kernelIS7_f7double2S9_SO_SH_EEvSJ_SL_RKT3_T4_EUlifE_EEvlNS_15PhiloxCudaStateESK_SL_)
        /*017c*/ 	.word	0x00000000


	//----- nvinfo : EIATTR_REGCOUNT
	.align		4
.L_100:
        /*0180*/ 	.byte	0x04, 0x2f
        /*0182*/ 	.short	(.L_102 - .L_101)
	.align		4
.L_101:
        /*0184*/ 	.word	index@(_ZN2at6native54_GLOBAL__N__3a6f1fcb_21_DistributionNormal_cu_0c5b6e8543distribution_elementwise_grid_stride_kernelIfLi4EZNS0_9templates4cuda20normal_and_transformIN3c104HalfEfPNS_17CUDAGeneratorImplEZZZNS4_13normal_kernelIS9_EEvRKNS_10TensorBaseEddT_ENKUlvE_clEvENKUlvE1_clEvEUlfE_EEvRNS_18TensorIteratorBaseET1_T2_EUlP24curandStatePhilox4_32_10E_ZNS1_27distribution_nullary_kernelIS7_f7double2S9_SO_SH_EEvSJ_SL_RKT3_T4_EUlifE0_EEvlNS_15PhiloxCudaStateESK_SL_)
        /*0188*/ 	.word	0x00000038


	//----- nvinfo : EIATTR_FRAME_SIZE
	.align		4
.L_102:
        /*018c*/ 	.byte	0x04, 0x11
        /*018e*/ 	.short	(.L_104 - .L_103)
	.align		4
.L_103:
        /*0190*/ 	.word	index@($__internal_9_$__cuda_sm20_dsqrt_rn_f64_mediumpath_v1)
        /*0194*/ 	.word	0x00000000


	//----- nvinfo : EIATTR_FRAME_SIZE
	.align		4
.L_104:
        /*0198*/ 	.byte	0x04, 0x11
        /*019a*/ 	.short	(.L_106 - .L_105)
	.align		4
.L_105:
        /*019c*/ 	.word	index@($__internal_8_$__cuda_sm20_div_s64)
        /*01a0*/ 	.word	0x00000000


	//----- nvinfo : EIATTR_FRAME_SIZE
	.align		4
.L_106:
        /*01a4*/ 	.byte	0x04, 0x11
        /*01a6*/ 	.short	(.L_108 - .L_107)
	.align		4
.L_107:
        /*01a8*/ 	.word	index@(_ZN2at6native54_GLOBAL__N__3a6f1fcb_21_DistributionNormal_cu_0c5b6e8543distribution_elementwise_grid_stride_kernelIfLi4EZNS0_9templates4cuda20normal_and_transformIN3c104HalfEfPNS_17CUDAGeneratorImplEZZZNS4_13normal_kernelIS9_EEvRKNS_10TensorBaseEddT_ENKUlvE_clEvENKUlvE1_clEvEUlfE_EEvRNS_18TensorIteratorBaseET1_T2_EUlP24curandStatePhilox4_32_10E_ZNS1_27distribution_nullary_kernelIS7_f7double2S9_SO_SH_EEvSJ_SL_RKT3_T4_EUlifE0_EEvlNS_15PhiloxCudaStateESK_SL_)
        /*01ac*/ 	.word	0x00000000


	//----- nvinfo : EIATTR_REGCOUNT
	.align		4
.L_108:
        /*01b0*/ 	.byte	0x04, 0x2f
        /*01b2*/ 	.short	(.L_110 - .L_109)
	.align		4
.L_109:
        /*01b4*/ 	.word	index@(_ZN2at6native54_GLOBAL__N__3a6f1fcb_21_DistributionNormal_cu_0c5b6e8543distribution_elementwise_grid_stride_kernelIfLi4EZNS0_9templates4cuda20normal_and_transformIN3c104HalfEfPNS_17CUDAGeneratorImplEZZZNS4_13normal_kernelIS9_EEvRKNS_10TensorBaseEddT_ENKUlvE_clEvENKUlvE1_clEvEUlfE_EEvRNS_18TensorIteratorBaseET1_T2_EUlP24curandStatePhilox4_32_10E0_ZNS1_27distribution_nullary_kernelIS7_f6float4S9_SO_SH_EEvSJ_SL_RKT3_T4_EUlifE_EEvlNS_15PhiloxCudaStateESK_SL_)
        /*01b8*/ 	.word	0x00000036


	//----- nvinfo : EIATTR_FRAME_SIZE
	.align		4
.L_110:
        /*01bc*/ 	.byte	0x04, 0x11
        /*01be*/ 	.short	(.L_112 - .L_111)
	.align		4
.L_111:
        /*01c0*/ 	.word	index@($__internal_7_$__cuda_sm20_div_s64)
        /*01c4*/ 	.word	0x00000000


	//----- nvinfo : EIATTR_FRAME_SIZE
	.align		4
.L_112:
        /*01c8*/ 	.byte	0x04, 0x11
        /*01ca*/ 	.short	(.L_114 - .L_113)
	.align		4
.L_113:
        /*01cc*/ 	.word	index@(_ZN2at6native54_GLOBAL__N__3a6f1fcb_21_DistributionNormal_cu_0c5b6e8543distribution_elementwise_grid_stride_kernelIfLi4EZNS0_9templates4cuda20normal_and_transformIN3c104HalfEfPNS_17CUDAGeneratorImplEZZZNS4_13normal_kernelIS9_EEvRKNS_10TensorBaseEddT_ENKUlvE_clEvENKUlvE1_clEvEUlfE_EEvRNS_18TensorIteratorBaseET1_T2_EUlP24curandStatePhilox4_32_10E0_ZNS1_27distribution_nullary_kernelIS7_f6float4S9_SO_SH_EEvSJ_SL_RKT3_T4_EUlifE_EEvlNS_15PhiloxCudaStateESK_SL_)
        /*01d0*/ 	.word	0x00000000


	//----- nvinfo : EIATTR_REGCOUNT
	.align		4
.L_114:
        /*01d4*/ 	.byte	0x04, 0x2f
        /*01d6*/ 	.short	(.L_116 - .L_115)
	.align		4
.L_115:
        /*01d8*/ 	.word	index@(_ZN2at6native54_GLOBAL__N__3a6f1fcb_21_DistributionNormal_cu_0c5b6e8543distribution_elementwise_grid_stride_kernelIfLi4EZNS0_9templates4cuda20normal_and_transformIN3c104HalfEfPNS_17CUDAGeneratorImplEZZZNS4_13normal_kernelIS9_EEvRKNS_10TensorBaseEddT_ENKUlvE_clEvENKUlvE1_clEvEUlfE_EEvRNS_18TensorIteratorBaseET1_T2_EUlP24curandStatePhilox4_32_10E0_ZNS1_27distribution_nullary_kernelIS7_f6float4S9_SO_SH_EEvSJ_SL_RKT3_T4_EUlifE0_EEvlNS_15PhiloxCudaStateESK_SL_)
        /*01dc*/ 	.word	0x0000002c


	//----- nvinfo : EIATTR_FRAME_SIZE
	.align		4
.L_116:
        /*01e0*/ 	.byte	0x04, 0x11
        /*01e2*/ 	.short	(.L_118 - .L_117)
	.align		4
.L_117:
        /*01e4*/ 	.word	index@($__internal_6_$__cuda_sm20_div_s64)
        /*01e8*/ 	.word	0x00000000


	//----- nvinfo : EIATTR_FRAME_SIZE
	.align		4
.L_118:
        /*01ec*/ 	.byte	0x04, 0x11
        /*01ee*/ 	.short	(.L_120 - .L_119)
	.align		4
.L_119:
        /*01f0*/ 	.word	index@(_ZN2at6native54_GLOBAL__N__3a6f1fcb_21_DistributionNormal_cu_0c5b6e8543distribution_elementwise_grid_stride_kernelIfLi4EZNS0_9templates4cuda20normal_and_transformIN3c104HalfEfPNS_17CUDAGeneratorImplEZZZNS4_13normal_kernelIS9_EEvRKNS_10TensorBaseEddT_ENKUlvE_clEvENKUlvE1_clEvEUlfE_EEvRNS_18TensorIteratorBaseET1_T2_EUlP24curandStatePhilox4_32_10E0_ZNS1_27distribution_nullary_kernelIS7_f6float4S9_SO_SH_EEvSJ_SL_RKT3_T4_EUlifE0_EEvlNS_15PhiloxCudaStateESK_SL_)
        /*01f4*/ 	.word	0x00000000


	//----- nvinfo : EIATTR_REGCOUNT
	.align		4
.L_120:
        /*01f8*/ 	.byte	0x04, 0x2f
        /*01fa*/ 	.short	(.L_122 - .L_121)
	.align		4
.L_121:
        /*01fc*/ 	.word	index@(_ZN2at6native54_GLOBAL__N__3a6f1fcb_21_DistributionNormal_cu_0c5b6e8543distribution_elementwise_grid_stride_kernelIfLi4EZNS0_9templates4cuda20normal_and_transformIN3c108BFloat16EfPNS_17CUDAGeneratorImplEZZZNS4_13normal_kernelIS9_EEvRKNS_10TensorBaseEddT_ENKUlvE_clEvENKUlvE2_clEvEUlfE_EEvRNS_18TensorIteratorBaseET1_T2_EUlP24curandStatePhilox4_32_10E_ZNS1_27distribution_nullary_kernelIS7_f7double2S9_SO_SH_EEvSJ_SL_RKT3_T4_EUlifE_EEvlNS_15PhiloxCudaStateESK_SL_)
        /*0200*/ 	.word	0x00000036


	//----- nvinfo : EIATTR_FRAME_SIZE
	.align		4
.L_122:
        /*0204*/ 	.byte	0x04, 0x11
        /*0206*/ 	.short	(.L_124 - .L_123)
	.align		4
.L_123:
        /*0208*/ 	.word	index@($__internal_5_$__cuda_sm20_dsqrt_rn_f64_mediumpath_v1)
        /*020c*/ 	.word	0x00000000


	//----- nvinfo : EIATTR_FRAME_SIZE
	.align		4
.L_124:
        /*0210*/ 	.byte	0x04, 0x11
        /*0212*/ 	.short	(.L_126 - .L_125)
	.align		4
.L_125:
        /*0214*/ 	.word	index@($__internal_4_$__cuda_sm20_div_s64)
        /*0218*/ 	.word	0x00000000


	//----- nvinfo : EIATTR_FRAME_SIZE
	.align		4
.L_126:
        /*021c*/ 	.byte	0x04, 0x11
        /*021e*/ 	.short	(.L_128 - .L_127)
	.align		4
.L_127:
        /*0220*/ 	.word	index@(_ZN2at6native54_GLOBAL__N__3a6f1fcb_21_DistributionNormal_cu_0c5b6e8543distribution_elementwise_grid_stride_kernelIfLi4EZNS0_9templates4cuda20normal_and_transformIN3c108BFloat16EfPNS_17CUDAGeneratorImplEZZZNS4_13normal_kernelIS9_EEvRKNS_10TensorBaseEddT_ENKUlvE_clEvENKUlvE2_clEvEUlfE_EEvRNS_18TensorIteratorBaseET1_T2_EUlP24curandStatePhilox4_32_10E_ZNS1_27distribution_nullary_kernelIS7_f7double2S9_SO_SH_EEvSJ_SL_RKT3_T4_EUlifE_EEvlNS_15PhiloxCudaStateESK_SL_)
        /*0224*/ 	.word	0x00000000


	//----- nvinfo : EIATTR_REGCOUNT
	.align		4
.L_128:
        /*0228*/ 	.byte	0x04, 0x2f
        /*022a*/ 	.short	(.L_130 - .L_129)
	.align		4
.L_129:
        /*022c*/ 	.word	index@(_ZN2at6native54_GLOBAL__N__3a6f1fcb_21_DistributionNormal_cu_0c5b6e8543distribution_elementwise_grid_stride_kernelIfLi4EZNS0_9templates4cuda20normal_and_transformIN3c108BFloat16EfPNS_17CUDAGeneratorImplEZZZNS4_13normal_kernelIS9_EEvRKNS_10TensorBaseEddT_ENKUlvE_clEvENKUlvE2_clEvEUlfE_EEvRNS_18TensorIteratorBaseET1_T2_EUlP24curandStatePhilox4_32_10E_ZNS1_27distribution_nullary_kernelIS7_f7double2S9_SO_SH_EEvSJ_SL_RKT3_T4_EUlifE0_EEvlNS_15PhiloxCudaStateESK_SL_)
        /*0230*/ 	.word	0x00000038


	//----- nvinfo : EIATTR_FRAME_SIZE
	.align		4
.L_130:
        /*0234*/ 	.byte	0x04, 0x11
        /*0236*/ 	.short	(.L_132 - .L_131)
	.align		4
.L_131:
        /*0238*/ 	.word	index@($__internal_3_$__cuda_sm20_dsqrt_rn_f64_mediumpath_v1)
        /*023c*/ 	.word	0x00000000


	//----- nvinfo : EIATTR_FRAME_SIZE
	.align		4
.L_132:
        /*0240*/ 	.byte	0x04, 0x11
        /*0242*/ 	.short	(.L_134 - .L_133)
	.align		4
.L_133:
        /*0244*/ 	.word	index@($__internal_2_$__cuda_sm20_div_s64)
        /*0248*/ 	.word	0x00000000


	//----- nvinfo : EIATTR_FRAME_SIZE
	.align		4
.L_134:
        /*024c*/ 	.byte	0x04, 0x11
        /*024e*/ 	.short	(.L_136 - .L_135)
	.align		4
.L_135:
        /*0250*/ 	.word	index@(_ZN2at6native54_GLOBAL__N__3a6f1fcb_21_DistributionNormal_cu_0c5b6e8543distribution_elementwise_grid_stride_kernelIfLi4EZNS0_9templates4cuda20normal_and_transformIN3c108BFloat16EfPNS_17CUDAGeneratorImplEZZZNS4_13normal_kernelIS9_EEvRKNS_10TensorBaseEddT_ENKUlvE_clEvENKUlvE2_clEvEUlfE_EEvRNS_18TensorIteratorBaseET1_T2_EUlP24curandStatePhilox4_32_10E_ZNS1_27distribution_nullary_kernelIS7_f7double2S9_SO_SH_EEvSJ_SL_RKT3_T4_EUlifE0_EEvlNS_15PhiloxCudaStateESK_SL_)
        /*0254*/ 	.word	0x00000000


	//----- nvinfo : EIATTR_REGCOUNT
	.align		4
.L_136:
        /*0258*/ 	.byte	0x04, 0x2f
        /*025a*/ 	.short	(.L_138 - .L_137)
	.align		4
.L_137:
        /*025c*/ 	.word	index@(_ZN2at6native54_GLOBAL__N__3a6f1fcb_21_DistributionNormal_cu_0c5b6e8543distribution_elementwise_grid_stride_kernelIfLi4EZNS0_9templates4cuda20normal_and_transformIN3c108BFloat16EfPNS_17CUDAGeneratorImplEZZZNS4_13normal_kernelIS9_EEvRKNS_10TensorBaseEddT_ENKUlvE_clEvENKUlvE2_clEvEUlfE_EEvRNS_18TensorIteratorBaseET1_T2_EUlP24curandStatePhilox4_32_10E0_ZNS1_27distribution_nullary_kernelIS7_f6float4S9_SO_SH_EEvSJ_SL_RKT3_T4_EUlifE_EEvlNS_15PhiloxCudaStateESK_SL_)
        /*0260*/ 	.word	0x00000036


	//----- nvinfo : EIATTR_FRAME_SIZE
	.align		4
.L_138:
        /*0264*/ 	.byte	0x04, 0x11
        /*0266*/ 	.short	(.L_140 - .L_139)
	.align		4
.L_139:
        /*0268*/ 	.word	index@($__internal_1_$__cuda_sm20_div_s64)
        /*026c*/ 	.word	0x00000000


	//----- nvinfo : EIATTR_FRAME_SIZE
	.align		4
.L_140:
        /*0270*/ 	.byte	0x04, 0x11
        /*0272*/ 	.short	(.L_142 - .L_141)
	.align		4
.L_141:
        /*0274*/ 	.word	index@(_ZN2at6native54_GLOBAL__N__3a6f1fcb_21_DistributionNormal_cu_0c5b6e8543distribution_elementwise_grid_stride_kernelIfLi4EZNS0_9templates4cuda20normal_and_transformIN3c108BFloat16EfPNS_17CUDAGeneratorImplEZZZNS4_13normal_kernelIS9_EEvRKNS_10TensorBaseEddT_ENKUlvE_clEvENKUlvE2_clEvEUlfE_EEvRNS_18TensorIteratorBaseET1_T2_EUlP24curandStatePhilox4_32_10E0_ZNS1_27distribution_nullary_kernelIS7_f6float4S9_SO_SH_EEvSJ_SL_RKT3_T4_EUlifE_EEvlNS_15PhiloxCudaStateESK_SL_)
        /*0278*/ 	.word	0x00000000


	//----- nvinfo : EIATTR_REGCOUNT
	.align		4
.L_142:
        /*027c*/ 	.byte	0x04, 0x2f
        /*027e*/ 	.short	(.L_144 - .L_143)
	.align		4
.L_143:
        /*0280*/ 	.word	index@(_ZN2at6native54_GLOBAL__N__3a6f1fcb_21_DistributionNormal_cu_0c5b6e8543distribution_elementwise_grid_stride_kernelIfLi4EZNS0_9templates4cuda20normal_and_transformIN3c108BFloat16EfPNS_17CUDAGeneratorImplEZZZNS4_13normal_kernelIS9_EEvRKNS_10TensorBaseEddT_ENKUlvE_clEvENKUlvE2_clEvEUlfE_EEvRNS_18TensorIteratorBaseET1_T2_EUlP24curandStatePhilox4_32_10E0_ZNS1_27distribution_nullary_kernelIS7_f6float4S9_SO_SH_EEvSJ_SL_RKT3_T4_EUlifE0_EEvlNS_15PhiloxCudaStateESK_SL_)
        /*0284*/ 	.word	0x0000002c


	//----- nvinfo : EIATTR_FRAME_SIZE
	.align		4
.L_144:
        /*0288*/ 	.byte	0x04, 0x11
        /*028a*/ 	.short	(.L_146 - .L_145)
	.align		4
.L_145:
        /*028c*/ 	.word	index@($__internal_0_$__cuda_sm20_div_s64)
        /*0290*/ 	.word	0x00000000


	//----- nvinfo : EIATTR_FRAME_SIZE
	.align		4
.L_146:
        /*0294*/ 	.byte	0x04, 0x11
        /*0296*/ 	.short	(.L_148 - .L_147)
	.align		4
.L_147:
        /*0298*/ 	.word	index@(_ZN2at6native54_GLOBAL__N__3a6f1fcb_21_DistributionNormal_cu_0c5b6e8543distribution_elementwise_grid_stride_kernelIfLi4EZNS0_9templates4cuda20normal_and_transformIN3c108BFloat16EfPNS_17CUDAGeneratorImplEZZZNS4_13normal_kernelIS9_EEvRKNS_10TensorBaseEddT_ENKUlvE_clEvENKUlvE2_clEvEUlfE_EEvRNS_18TensorIteratorBaseET1_T2_EUlP24curandStatePhilox4_32_10E0_ZNS1_27distribution_nullary_kernelIS7_f6float4S9_SO_SH_EEvSJ_SL_RKT3_T4_EUlifE0_EEvlNS_15PhiloxCudaStateESK_SL_)
        /*029c*/ 	.word	0x00000000


	//----- nvinfo : EIATTR_MIN_STACK_SIZE
	.align		4
.L_148:
        /*02a0*/ 	.byte	0x04, 0x12
        /*02a2*/ 	.short	(.L_150 - .L_149)
	.align		4
.L_149:
        /*02a4*/ 	.word	index@(_ZN2at6native54_GLOBAL__N__3a6f1fcb_21_DistributionNormal_cu_0c5b6e8543distribution_elementwise_grid_stride_kernelIfLi4EZNS0_9templates4cuda20normal_and_transformIN3c108BFloat16EfPNS_17CUDAGeneratorImplEZZZNS4_13normal_kernelIS9_EEvRKNS_10TensorBaseEddT_ENKUlvE_clEvENKUlvE2_clEvEUlfE_EEvRNS_18TensorIteratorBaseET1_T2_EUlP24curandStatePhilox4_32_10E0_ZNS1_27distribution_nullary_kernelIS7_f6float4S9_SO_SH_EEvSJ_SL_RKT3_T4_EUlifE0_EEvlNS_15PhiloxCudaStateESK_SL_)
        /*02a8*/ 	.word	0x00000000


	//----- nvinfo : EIATTR_MIN_STACK_SIZE
	.align		4
.L_150:
        /*02ac*/ 	.byte	0x04, 0x12
        /*02ae*/ 	.short	(.L_152 - .L_151)
	.align		4
.L_151:
        /*02b0*/ 	.word	index@(_ZN2at6native54_GLOBAL__N__3a6f1fcb_21_DistributionNormal_cu_0c5b6e8543distribution_elementwise_grid_stride_kernelIfLi4EZNS0_9templates4cuda20normal_and_transformIN3c108BFloat16EfPNS_17CUDAGeneratorImplEZZZNS4_13normal_kernelIS9_EEvRKNS_10TensorBaseEddT_ENKUlvE_clEvENKUlvE2_clEvEUlfE_EEvRNS_18TensorIteratorBaseET1_T2_EUlP24curandStatePhilox4_32_10E0_ZNS1_27distribution_nullary_kernelIS7_f6float4S9_SO_SH_EEvSJ_SL_RKT3_T4_EUlifE_EEvlNS_15PhiloxCudaStateESK_SL_)
        /*02b4*/ 	.word	0x00000000


	//----- nvinfo : EIATTR_MIN_STACK_SIZE
	.align		4
.L_152:
        /*02b8*/ 	.byte	0x04, 0x12
        /*02ba*/ 	.short	(.L_154 - .L_153)
	.align		4
.L_153:
        /*02bc*/ 	.word	index@(_ZN2at6native54_GLOBAL__N__3a6f1fcb_21_DistributionNormal_cu_0c5b6e8543distribution_elementwise_grid_stride_kernelIfLi4EZNS0_9templates4cuda20normal_and_transformIN3c108BFloat16EfPNS_17CUDAGeneratorImplEZZZNS4_13normal_kernelIS9_EEvRKNS_10TensorBaseEddT_ENKUlvE_clEvENKUlvE2_clEvEUlfE_EEvRNS_18TensorIteratorBaseET1_T2_EUlP24curandStatePhilox4_32_10E_ZNS1_27distribution_nullary_kernelIS7_f7double2S9_SO_SH_EEvSJ_SL_RKT3_T4_EUlifE0_EEvlNS_15PhiloxCudaStateESK_SL_)
        /*02c0*/ 	.word	0x00000000


	//----- nvinfo : EIATTR_MIN_STACK_SIZE
	.align		4
.L_154:
        /*02c4*/ 	.byte	0x04, 0x12
        /*02c6*/ 	.short	(.L_156 - .L_155)
	.align		4
.L_155:
        /*02c8*/ 	.word	index@(_ZN2at6native54_GLOBAL__N__3a6f1fcb_21_DistributionNormal_cu_0c5b6e8543distribution_elementwise_grid_stride_kernelIfLi4EZNS0_9templates4cuda20normal_and_transformIN3c108BFloat16EfPNS_17CUDAGeneratorImplEZZZNS4_13normal_kernelIS9_EEvRKNS_10TensorBaseEddT_ENKUlvE_clEvENKUlvE2_clEvEUlfE_EEvRNS_18TensorIteratorBaseET1_T2_EUlP24curandStatePhilox4_32_10E_ZNS1_27distribution_nullary_kernelIS7_f7double2S9_SO_SH_EEvSJ_SL_RKT3_T4_EUlifE_EEvlNS_15PhiloxCudaStateESK_SL_)
        /*02cc*/ 	.word	0x00000000


	//----- nvinfo : EIATTR_MIN_STACK_SIZE
	.align		4
.L_156:
        /*02d0*/ 	.byte	0x04, 0x12
        /*02d2*/ 	.short	(.L_158 - .L_157)
	.align		4
.L_157:
        /*02d4*/ 	.word	index@(_ZN2at6native54_GLOBAL__N__3a6f1fcb_21_DistributionNormal_cu_0c5b6e8543distribution_elementwise_grid_stride_kernelIfLi4EZNS0_9templates4cuda20normal_and_transformIN3c104HalfEfPNS_17CUDAGeneratorImplEZZZNS4_13normal_kernelIS9_EEvRKNS_10TensorBaseEddT_ENKUlvE_clEvENKUlvE1_clEvEUlfE_EEvRNS_18TensorIteratorBaseET1_T2_EUlP24curandStatePhilox4_32_10E0_ZNS1_27distribution_nullary_kernelIS7_f6float4S9_SO_SH_EEvSJ_SL_RKT3_T4_EUlifE0_EEvlNS_15PhiloxCudaStateESK_SL_)
        /*02d8*/ 	.word	0x00000000


	//----- nvinfo : EIATTR_MIN_STACK_SIZE
	.align		4
.L_158:
        /*02dc*/ 	.byte	0x04, 0x12
        /*02de*/ 	.short	(.L_160 - .L_159)
	.align		4
.L_159:
        /*02e0*/ 	.word	index@(_ZN2at6native54_GLOBAL__N__3a6f1fcb_21_DistributionNormal_cu_0c5b6e8543distribution_elementwise_grid_stride_kernelIfLi4EZNS0_9templates4cuda20normal_and_transformIN3c104HalfEfPNS_17CUDAGeneratorImplEZZZNS4_13normal_kernelIS9_EEvRKNS_10TensorBaseEddT_ENKUlvE_clEvENKUlvE1_clEvEUlfE_EEvRNS_18TensorIteratorBaseET1_T2_EUlP24curandStatePhilox4_32_10E0_ZNS1_27distribution_nullary_kernelIS7_f6float4S9_SO_SH_EEvSJ_SL_RKT3_T4_EUlifE_EEvlNS_15PhiloxCudaStateESK_SL_)
        /*02e4*/ 	.word	0x00000000


	//----- nvinfo : EIATTR_MIN_STACK_SIZE
	.align		4
.L_160:
        /*02e8*/ 	.byte	0x04, 0x12
        /*02ea*/ 	.short	(.L_162 - .L_161)
	.align		4
.L_161:
        /*02ec*/ 	.word	index@(_ZN2at6native54_GLOBAL__N__3a6f1fcb_21_DistributionNormal_cu_0c5b6e8543distribution_elementwise_grid_stride_kernelIfLi4EZNS0_9templates4cuda20normal_and_transformIN3c104HalfEfPNS_17CUDAGeneratorImplEZZZNS4_13normal_kernelIS9_EEvRKNS_10TensorBaseEddT_ENKUlvE_clEvENKUlvE1_clEvEUlfE_EEvRNS_18TensorIteratorBaseET1_T2_EUlP24curandStatePhilox4_32_10E_ZNS1_27distribution_nullary_kernelIS7_f7double2S9_SO_SH_EEvSJ_SL_RKT3_T4_EUlifE0_EEvlNS_15PhiloxCudaStateESK_SL_)
        /*02f0*/ 	.word	0x00000000


	//----- nvinfo : EIATTR_MIN_STACK_SIZE
	.align		4
.L_162:
        /*02f4*/ 	.byte	0x04, 0x12
        /*02f6*/ 	.short	(.L_164 - .L_163)
	.align		4
.L_163:
        /*02f8*/ 	.word	index@(_ZN2at6native54_GLOBAL__N__3a6f1fcb_21_DistributionNormal_cu_0c5b6e8543distribution_elementwise_grid_stride_kernelIfLi4EZNS0_9templates4cuda20normal_and_transformIN3c104HalfEfPNS_17CUDAGeneratorImplEZZZNS4_13normal_kernelIS9_EEvRKNS_10TensorBaseEddT_ENKUlvE_clEvENKUlvE1_clEvEUlfE_EEvRNS_18TensorIteratorBaseET1_T2_EUlP24curandStatePhilox4_32_10E_ZNS1_27distribution_nullary_kernelIS7_f7double2S9_SO_SH_EEvSJ_SL_RKT3_T4_EUlifE_EEvlNS_15PhiloxCudaStateESK_SL_)
        /*02fc*/ 	.word	0x00000000


	//----- nvinfo : EIATTR_MIN_STACK_SIZE
	.align		4
.L_164:
        /*0300*/ 	.byte	0x04, 0x12
        /*0302*/ 	.short	(.L_166 - .L_165)
	.align		4
.L_165:
        /*0304*/ 	.word	index@(_ZN2at6native54_GLOBAL__N__3a6f1fcb_21_DistributionNormal_cu_0c5b6e8543distribution_elementwise_grid_stride_kernelIfLi4EZNS0_9templates4cuda20normal_and_transformIffPNS_17CUDAGeneratorImplEZZZNS4_13normal_kernelIS7_EEvRKNS_10TensorBaseEddT_ENKUlvE_clEvENKUlvE0_clEvEUlfE_EEvRNS_18TensorIteratorBaseET1_T2_EUlP24curandStatePhilox4_32_10E0_ZNS1_27distribution_nullary_kernelIff6float4S7_SM_SF_EEvSH_SJ_RKT3_T4_EUlifE0_EEvlNS_15PhiloxCudaStateESI_SJ_)
        /*0308*/ 	.word	0x00000000


	//----- nvinfo : EIATTR_MIN_STACK_SIZE
	.align		4
.L_166:
        /*030c*/ 	.byte	0x04, 0x12
        /*030e*/ 	.short	(.L_168 - .L_167)
	.align		4
.L_167:
        /*0310*/ 	.word	index@(_ZN2at6native54_GLOBAL__N__3a6f1fcb_21_DistributionNormal_cu_0c5b6e8543distribution_elementwise_grid_stride_kernelIfLi4EZNS0_9templates4cuda20normal_and_transformIffPNS_17CUDAGeneratorImplEZZZNS4_13normal_kernelIS7_EEvRKNS_10TensorBaseEddT_ENKUlvE_clEvENKUlvE0_clEvEUlfE_EEvRNS_18TensorIteratorBaseET1_T2_EUlP24curandStatePhilox4_32_10E0_ZNS1_27distribution_nullary_kernelIff6float4S7_SM_SF_EEvSH_SJ_RKT3_T4_EUlifE_EEvlNS_15PhiloxCudaStateESI_SJ_)
        /*0314*/ 	.word	0x00000000


	//----- nvinfo : EIATTR_MIN_STACK_SIZE
	.align		4
.L_168:
        /*0318*/ 	.byte	0x04, 0x12
        /*031a*/ 	.short	(.L_170 - .L_169)
	.align		4
.L_169:
        /*031c*/ 	.word	index@(_ZN2at6native54_GLOBAL__N__3a6f1fcb_21_DistributionNormal_cu_0c5b6e8543distribution_elementwise_grid_stride_kernelIfLi4EZNS0_9templates4cuda20normal_and_transformIffPNS_17CUDAGeneratorImplEZZZNS4_13normal_kernelIS7_EEvRKNS_10TensorBaseEddT_ENKUlvE_clEvENKUlvE0_clEvEUlfE_EEvRNS_18TensorIteratorBaseET1_T2_EUlP24curandStatePhilox4_32_10E_ZNS1_27distribution_nullary_kernelIff7double2S7_SM_SF_EEvSH_SJ_RKT3_T4_EUlifE0_EEvlNS_15PhiloxCudaStateESI_SJ_)
        /*0320*/ 	.word	0x00000000


	//----- nvinfo : EIATTR_MIN_STACK_SIZE
	.align		4
.L_170:
        /*0324*/ 	.byte	0x04, 0x12
        /*0326*/ 	.short	(.L_172 - .L_171)
	.align		4
.L_171:
        /*0328*/ 	.word	index@(_ZN2at6native54_GLOBAL__N__3a6f1fcb_21_DistributionNormal_cu_0c5b6e8543distribution_elementwise_grid_stride_kernelIfLi4EZNS0_9templates4cuda20normal_and_transformIffPNS_17CUDAGeneratorImplEZZZNS4_13normal_kernelIS7_EEvRKNS_10TensorBaseEddT_ENKUlvE_clEvENKUlvE0_clEvEUlfE_EEvRNS_18TensorIteratorBaseET1_T2_EUlP24curandStatePhilox4_32_10E_ZNS1_27distribution_nullary_kernelIff7double2S7_SM_SF_EEvSH_SJ_RKT3_T4_EUlifE_EEvlNS_15PhiloxCudaStateESI_SJ_)
        /*032c*/ 	.word	0x00000000


	//----- nvinfo : EIATTR_MIN_STACK_SIZE
	.align		4
.L_172:
        /*0330*/ 	.byte	0x04, 0x12
        /*0332*/ 	.short	(.L_174 - .L_173)
	.align		4
.L_173:
        /*0334*/ 	.word	index@(_ZN2at6native54_GLOBAL__N__3a6f1fcb_21_DistributionNormal_cu_0c5b6e8543distribution_elementwise_grid_stride_kernelIdLi2EZNS0_9templates4cuda20normal_and_transformIddPNS_17CUDAGeneratorImplEZZZNS4_13normal_kernelIS7_EEvRKNS_10TensorBaseEddT_ENKUlvE_clEvENKUlvE_clEvEUldE_EEvRNS_18TensorIteratorBaseET1_T2_EUlP24curandStatePhilox4_32_10E0_ZNS1_27distribution_nullary_kernelIdd6float4S7_SM_SF_EEvSH_SJ_RKT3_T4_EUlidE0_EEvlNS_15PhiloxCudaStateESI_SJ_)
        /*0338*/ 	.word	0x00000000


	//----- nvinfo : EIATTR_MIN_STACK_SIZE
	.align		4
.L_174:
        /*033c*/ 	.byte	0x04, 0x12
        /*033e*/ 	.short	(.L_176 - .L_175)
	.align		4
.L_175:
        /*0340*/ 	.word	index@(_ZN2at6native54_GLOBAL__N__3a6f1fcb_21_DistributionNormal_cu_0c5b6e8543distribution_elementwise_grid_stride_kernelIdLi2EZNS0_9templates4cuda20normal_and_transformIddPNS_17CUDAGeneratorImplEZZZNS4_13normal_kernelIS7_EEvRKNS_10TensorBaseEddT_ENKUlvE_clEvENKUlvE_clEvEUldE_EEvRNS_18TensorIteratorBaseET1_T2_EUlP24curandStatePhilox4_32_10E0_ZNS1_27distribution_nullary_kernelIdd6float4S7_SM_SF_EEvSH_SJ_RKT3_T4_EUlidE_EEvlNS_15PhiloxCudaStateESI_SJ_)
        /*0344*/ 	.word	0x00000000


	//----- nvinfo : EIATTR_MIN_STACK_SIZE
	.align		4
.L_176:
        /*0348*/ 	.byte	0x04, 0x12
        /*034a*/ 	.short	(.L_178 - .L_177)
	.align		4
.L_177:
        /*034c*/ 	.word	index@(_ZN2at6native54_GLOBAL__N__3a6f1fcb_21_DistributionNormal_cu_0c5b6e8543distribution_elementwise_grid_stride_kernelIdLi2EZNS0_9templates4cuda20normal_and_transformIddPNS_17CUDAGeneratorImplEZZZNS4_13normal_kernelIS7_EEvRKNS_10TensorBaseEddT_ENKUlvE_clEvENKUlvE_clEvEUldE_EEvRNS_18TensorIteratorBaseET1_T2_EUlP24curandStatePhilox4_32_10E_ZNS1_27distribution_nullary_kernelIdd7double2S7_SM_SF_EEvSH_SJ_RKT3_T4_EUlidE0_EEvlNS_15PhiloxCudaStateESI_SJ_)
        /*0350*/ 	.word	0x00000000


	//----- nvinfo : EIATTR_MIN_STACK_SIZE
	.align		4
.L_178:
        /*0354*/ 	.byte	0x04, 0x12
        /*0356*/ 	.short	(.L_180 - .L_179)
	.align		4
.L_179:
        /*0358*/ 	.word	index@(_ZN2at6native54_GLOBAL__N__3a6f1fcb_21_DistributionNormal_cu_0c5b6e8543distribution_elementwise_grid_stride_kernelIdLi2EZNS0_9templates4cuda20normal_and_transformIddPNS_17CUDAGeneratorImplEZZZNS4_13normal_kernelIS7_EEvRKNS_10TensorBaseEddT_ENKUlvE_clEvENKUlvE_clEvEUldE_EEvRNS_18TensorIteratorBaseET1_T2_EUlP24curandStatePhilox4_32_10E_ZNS1_27distribution_nullary_kernelIdd7double2S7_SM_SF_EEvSH_SJ_RKT3_T4_EUlidE_EEvlNS_15PhiloxCudaStateESI_SJ_)
        /*035c*/ 	.word	0x00000000
.L_180:


//--------------------- .nv.compat                --------------------------
	.section	.nv.compat,"",@"SHT_CUDA_COMPAT_INFO"
	.align	4
        /*0000*/ 	.byte	0x02, 0x09, 0x00, 0x00, 0x02, 0x02, 0x01, 0x00, 0x02, 0x05, 0x05, 0x00, 0x03, 0x07, 0x01, 0x01
        /*0010*/ 	.byte	0x02, 0x03, 0x00, 0x00, 0x02, 0x06, 0x01, 0x00, 0x04, 0x0b, 0x08, 0x00, 0x00, 0x00, 0x00, 0x00
        /*0020*/ 	.byte	0x00, 0x00, 0x00, 0x00


//--------------------- .nv.info._ZN2at6native54_GLOBAL__N__3a6f1fcb_21_DistributionNormal_cu_0c5b6e8543distribution_elementwise_grid_stride_kernelIfLi4EZNS0_9templates4cuda20normal_and_transformIN3c108BFloat16EfPNS_17CUDAGeneratorImplEZZZNS4_13normal_kernelIS9_EEvRKNS_10TensorBaseEddT_ENKUlvE_clEvENKUlvE2_clEvEUlfE_EEvRNS_18TensorIteratorBaseET1_T2_EUlP24curandStatePhilox4_32_10E0_ZNS1_27distribution_nullary_kernelIS7_f6float4S9_SO_SH_EEvSJ_SL_RKT3_T4_EUlifE0_EEvlNS_15PhiloxCudaStateESK_SL_ --------------------------
	.section	.nv.info._ZN2at6native54_GLOBAL__N__3a6f1fcb_21_DistributionNormal_cu_0c5b6e8543distribution_elementwise_grid_stride_kernelIfLi4EZNS0_9templates4cuda20normal_and_transformIN3c108BFloat16EfPNS_17CUDAGeneratorImplEZZZNS4_13normal_kernelIS9_EEvRKNS_10TensorBaseEddT_ENKUlvE_clEvENKUlvE2_clEvEUlfE_EEvRNS_18TensorIteratorBaseET1_T2_EUlP24curandStatePhilox4_32_10E0_ZNS1_27distribution_nullary_kernelIS7_f6float4S9_SO_SH_EEvSJ_SL_RKT3_T4_EUlifE0_EEvlNS_15PhiloxCudaStateESK_SL_,"",@"SHT_CUDA_INFO"
	.sectionflags	@""
	.align	4


	//----- nvinfo : EIATTR_CUDA_API_VERSION
	.align		4
        /*0000*/ 	.byte	0x04, 0x37
        /*0002*/ 	.short	(.L_182 - .L_181)
.L_181:
        /*0004*/ 	.word	0x00000082


	//----- nvinfo : EIATTR_KPARAM_INFO
	.align		4
.L_182:
        /*0008*/ 	.byte	0x04, 0x17
        /*000a*/ 	.short	(.L_184 - .L_183)
.L_183:
        /*000c*/ 	.word	0x00000000
        /*0010*/ 	.short	0x0003
        /*0012*/ 	.short	0x0028
        /*0014*/ 	.byte	0x00, 0xf0, 0xa1, 0x06


	//----- nvinfo : EIATTR_KPARAM_INFO
	.align		4
.L_184:
        /*0018*/ 	.byte	0x04, 0x17
        /*001a*/ 	.short	(.L_186 - .L_185)
.L_185:
        /*001c*/ 	.word	0x00000000
        /*0020*/ 	.short	0x0002
        /*0022*/ 	.short	0x0020
        /*0024*/ 	.byte	0x00, 0xf0, 0x05, 0x00


	//----- nvinfo : EIATTR_KPARAM_INFO
	.align		4
.L_186:
        /*0028*/ 	.byte	0x04, 0x17
        /*002a*/ 	.short	(.L_188 - .L_187)
.L_187:
        /*002c*/ 	.word	0x00000000
        /*0030*/ 	.short	0x0001
        /*0032*/ 	.short	0x0008
        /*0034*/ 	.byte	0x00, 0xf0, 0x61, 0x00


	//----- nvinfo : EIATTR_KPARAM_INFO
	.align		4
.L_188:
        /*0038*/ 	.byte	0x04, 0x17
        /*003a*/ 	.short	(.L_190 - .L_189)
.L_189:
        /*003c*/ 	.word	0x00000000
        /*0040*/ 	.short	0x0000
        /*0042*/ 	.short	0x0000
        /*0044*/ 	.byte	0x00, 0xf0, 0x21, 0x00


	//----- nvinfo : EIATTR_SPARSE_MMA_MASK
	.align		4
.L_190:
        /*0048*/ 	.byte	0x03, 0x50
        /*004a*/ 	.short	0x0000


	//----- nvinfo : EIATTR_MAXREG_COUNT
	.align		4
        /*004c*/ 	.byte	0x03, 0x1b
        /*004e*/ 	.short	0x0040


	//----- nvinfo : EIATTR_NUM_BARRIERS
	.align		4
        /*0050*/ 	.byte	0x02, 0x4c
        /*0052*/ 	.byte	0x01
	.zero		1


	//----- nvinfo : EIATTR_MERCURY_ISA_VERSION
	.align		4
        /*0054*/ 	.byte	0x03, 0x5f
        /*0056*/ 	.short	0x0101


	//----- nvinfo : EIATTR_EXIT_INSTR_OFFSETS
	.align		4
        /*0058*/ 	.byte	0x04, 0x1c
        /*005a*/ 	.short	(.L_192 - .L_191)


	//   ....[0]....
.L_191:
        /*005c*/ 	.word	0x00000800


	//   ....[1]....
        /*0060*/ 	.word	0x00005470


	//----- nvinfo : EIATTR_MAX_THREADS
	.align		4
.L_192:
        /*0064*/ 	.byte	0x04, 0x05
        /*0066*/ 	.short	(.L_194 - .L_193)
.L_193:
        /*0068*/ 	.word	0x00000100
        /*006c*/ 	.word	0x00000001
        /*0070*/ 	.word	0x00000001


	//----- nvinfo : EIATTR_CRS_STACK_SIZE
	.align		4
.L_194:
        /*0074*/ 	.byte	0x04, 0x1e
        /*0076*/ 	.short	(.L_196 - .L_195)
.L_195:
        /*0078*/ 	.word	0x00000000


	//----- nvinfo : EIATTR_CBANK_PARAM_SIZE
	.align		4
.L_196:
        /*007c*/ 	.byte	0x03, 0x19
        /*007e*/ 	.short	0x01d0


	//----- nvinfo : EIATTR_PARAM_CBANK
	.align		4
        /*0080*/ 	.byte	0x04, 0x0a
        /*0082*/ 	.short	(.L_198 - .L_197)
	.align		4
.L_197:
        /*0084*/ 	.word	index@(.nv.constant0._ZN2at6native54_GLOBAL__N__3a6f1fcb_21_DistributionNormal_cu_0c5b6e8543distribution_elementwise_grid_stride_kernelIfLi4EZNS0_9templates4cuda20normal_and_transformIN3c108BFloat16EfPNS_17CUDAGeneratorImplEZZZNS4_13normal_kernelIS9_EEvRKNS_10TensorBaseEddT_ENKUlvE_clEvENKUlvE2_clEvEUlfE_EEvRNS_18TensorIteratorBaseET1_T2_EUlP24curandStatePhilox4_32_10E0_ZNS1_27distribution_nullary_kernelIS7_f6float4S9_SO_SH_EEvSJ_SL_RKT3_T4_EUlifE0_EEvlNS_15PhiloxCudaStateESK_SL_)
        /*0088*/ 	.short	0x0210
        /*008a*/ 	.short	0x01d0


	//----- nvinfo : EIATTR_SW_WAR
	.align		4
.L_198:
        /*008c*/ 	.byte	0x04, 0x36
        /*008e*/ 	.short	(.L_200 - .L_199)
.L_199:
        /*0090*/ 	.word	0x00000008
.L_200:


//--------------------- .nv.info._ZN2at6native54_GLOBAL__N__3a6f1fcb_21_DistributionNormal_cu_0c5b6e8543distribution_elementwise_grid_stride_kernelIfLi4EZNS0_9templates4cuda20normal_and_transformIN3c108BFloat16EfPNS_17CUDAGeneratorImplEZZZNS4_13normal_kernelIS9_EEvRKNS_10TensorBaseEddT_ENKUlvE_clEvENKUlvE2_clEvEUlfE_EEvRNS_18TensorIteratorBaseET1_T2_EUlP24curandStatePhilox4_32_10E0_ZNS1_27distribution_nullary_kernelIS7_f6float4S9_SO_SH_EEvSJ_SL_RKT3_T4_EUlifE_EEvlNS_15PhiloxCudaStateESK_SL_ --------------------------
	.section	.nv.info._ZN2at6native54_GLOBAL__N__3a6f1fcb_21_DistributionNormal_cu_0c5b6e8543distribution_elementwise_grid_stride_kernelIfLi4EZNS0_9templates4cuda20normal_and_transformIN3c108BFloat16EfPNS_17CUDAGeneratorImplEZZZNS4_13normal_kernelIS9_EEvRKNS_10TensorBaseEddT_ENKUlvE_clEvENKUlvE2_clEvEUlfE_EEvRNS_18TensorIteratorBaseET1_T2_EUlP24curandStatePhilox4_32_10E0_ZNS1_27distribution_nullary_kernelIS7_f6float4S9_SO_SH_EEvSJ_SL_RKT3_T4_EUlifE_EEvlNS_15PhiloxCudaStateESK_SL_,"",@"SHT_CUDA_INFO"
	.sectionflags	@""
	.align	4


	//----- nvinfo : EIATTR_CUDA_API_VERSION
	.align		4
        /*0000*/ 	.byte	0x04, 0x37
        /*0002*/ 	.short	(.L_202 - .L_201)
.L_201:
        /*0004*/ 	.word	0x00000082


	//----- nvinfo : EIATTR_KPARAM_INFO
	.align		4
.L_202:
        /*0008*/ 	.byte	0x04, 0x17
        /*000a*/ 	.short	(.L_204 - .L_203)
.L_203:
        /*000c*/ 	.word	0x00000000
        /*0010*/ 	.short	0x0003
        /*0012*/ 	.short	0x0028
        /*0014*/ 	.byte	0x00, 0xf0, 0x61, 0x00


	//----- nvinfo : EIATTR_KPARAM_INFO
	.align		4
.L_204:
        /*0018*/ 	.byte	0x04, 0x17
        /*001a*/ 	.short	(.L_206 - .L_205)
.L_205:
        /*001c*/ 	.word	0x00000000
        /*0020*/ 	.short	0x0002
        /*0022*/ 	.short	0x0020
        /*0024*/ 	.byte	0x00, 0xf0, 0x05, 0x00


	//----- nvinfo : EIATTR_KPARAM_INFO
	.align		4
.L_206:
        /*0028*/ 	.byte	0x04, 0x17
        /*002a*/ 	.short	(.L_208 - .L_207)
.L_207:
        /*002c*/ 	.word	0x00000000
        /*0030*/ 	.short	0x0001
        /*0032*/ 	.short	0x0008
        /*0034*/ 	.byte	0x00, 0xf0, 0x61, 0x00


	//----- nvinfo : EIATTR_KPARAM_INFO
	.align		4
.L_208:
        /*0038*/ 	.byte	0x04, 0x17
        /*003a*/ 	.short	(.L_210 - .L_209)
.L_209:
        /*003c*/ 	.word	0x00000000
        /*0040*/ 	.short	0x0000
        /*0042*/ 	.short	0x0000
        /*0044*/ 	.byte	0x00, 0xf0, 0x21, 0x00


	//----- nvinfo : EIATTR_SPARSE_MMA_MASK
	.align		4
.L_210:
        /*0048*/ 	.byte	0x03, 0x50
        /*004a*/ 	.short	0x0000


	//----- nvinfo : EIATTR_MAXREG_COUNT
	.align		4
        /*004c*/ 	.byte	0x03, 0x1b
        /*004e*/ 	.short	0x0040


	//----- nvinfo : EIATTR_NUM_BARRIERS
	.align		4
        /*0050*/ 	.byte	0x02, 0x4c
        /*0052*/ 	.byte	0x01
	.zero		1


	//----- nvinfo : EIATTR_MERCURY_ISA_VERSION
	.align		4
        /*0054*/ 	.byte	0x03, 0x5f
        /*0056*/ 	.short	0x0101


	//----- nvinfo : EIATTR_EXIT_INSTR_OFFSETS
	.align		4
        /*0058*/ 	.byte	0x04, 0x1c
        /*005a*/ 	.short	(.L_212 - .L_211)


	//   ....[0]....
.L_211:
        /*005c*/ 	.word	0x000007a0


	//   ....[1]....
        /*0060*/ 	.word	0x00001360


	//----- nvinfo : EIATTR_MAX_THREADS
	.align		4
.L_212:
        /*0064*/ 	.byte	0x04, 0x05
        /*0066*/ 	.short	(.L_214 - .L_213)
.L_213:
        /*0068*/ 	.word	0x00000100
        /*006c*/ 	.word	0x00000001
        /*0070*/ 	.word	0x00000001


	//----- nvinfo : EIATTR_CRS_STACK_SIZE
	.align		4
.L_214:
        /*0074*/ 	.byte	0x04, 0x1e
        /*0076*/ 	.short	(.L_216 - .L_215)
.L_215:
        /*0078*/ 	.word	0x00000000


	//----- nvinfo : EIATTR_CBANK_PARAM_SIZE
	.align		4
.L_216:
        /*007c*/ 	.byte	0x03, 0x19
        /*007e*/ 	.short	0x0040


	//----- nvinfo : EIATTR_PARAM_CBANK
	.align		4
        /*0080*/ 	.byte	0x04, 0x0a
        /*0082*/ 	.short	(.L_218 - .L_217)
	.align		4
.L_217:
        /*0084*/ 	.word	index@(.nv.constant0._ZN2at6native54_GLOBAL__N__3a6f1fcb_21_DistributionNormal_cu_0c5b6e8543distribution_elementwise_grid_stride_kernelIfLi4EZNS0_9templates4cuda20normal_and_transformIN3c108BFloat16EfPNS_17CUDAGeneratorImplEZZZNS4_13normal_kernelIS9_EEvRKNS_10TensorBaseEddT_ENKUlvE_clEvENKUlvE2_clEvEUlfE_EEvRNS_18TensorIteratorBaseET1_T2_EUlP24curandStatePhilox4_32_10E0_ZNS1_27distribution_nullary_kernelIS7_f6float4S9_SO_SH_EEvSJ_SL_RKT3_T4_EUlifE_EEvlNS_15PhiloxCudaStateESK_SL_)
        /*0088*/ 	.short	0x0210
        /*008a*/ 	.short	0x0040


	//----- nvinfo : EIATTR_SW_WAR
	.align		4
.L_218:
        /*008c*/ 	.byte	0x04, 0x36
        /*008e*/ 	.short	(.L_220 - .L_219)
.L_219:
        /*0090*/ 	.word	0x00000008
.L_220:


//--------------------- .nv.info._ZN2at6native54_GLOBAL__N__3a6f1fcb_21_DistributionNormal_cu_0c5b6e8543distribution_elementwise_grid_stride_kernelIfLi4EZNS0_9templates4cuda20normal_and_transformIN3c108BFloat16EfPNS_17CUDAGeneratorImplEZZZNS4_13normal_kernelIS9_EEvRKNS_10TensorBaseEddT_ENKUlvE_clEvENKUlvE2_clEvEUlfE_EEvRNS_18TensorIteratorBaseET1_T2_EUlP24curandStatePhilox4_32_10E_ZNS1_27distribution_nullary_kernelIS7_f7double2S9_SO_SH_EEvSJ_SL_RKT3_T4_EUlifE0_EEvlNS_15PhiloxCudaStateESK_SL_ --------------------------
	.section	.nv.info._ZN2at6native54_GLOBAL__N__3a6f1fcb_21_DistributionNormal_cu_0c5b6e8543distribution_elementwise_grid_stride_kernelIfLi4EZNS0_9templates4cuda20normal_and_transformIN3c108BFloat16EfPNS_17CUDAGeneratorImplEZZZNS4_13normal_kernelIS9_EEvRKNS_10TensorBaseEddT_ENKUlvE_clEvENKUlvE2_clEvEUlfE_EEvRNS_18TensorIteratorBaseET1_T2_EUlP24curandStatePhilox4_32_10E_ZNS1_27distribution_nullary_kernelIS7_f7double2S9_SO_SH_EEvSJ_SL_RKT3_T4_EUlifE0_EEvlNS_15PhiloxCudaStateESK_SL_,"",@"SHT_CUDA_INFO"
	.sectionflags	@""
	.align	4


	//----- nvinfo : EIATTR_CUDA_API_VERSION
	.align		4
        /*0000*/ 	.byte	0x04, 0x37
        /*0002*/ 	.short	(.L_222 - .L_221)
.L_221:
        /*0004*/ 	.word	0x00000082


	//----- nvinfo : EIATTR_KPARAM_INFO
	.align		4
.L_222:
        /*0008*/ 	.byte	0x04, 0x17
        /*000a*/ 	.short	(.L_224 - .L_223)
.L_223:
        /*000c*/ 	.word	0x00000000
        /*0010*/ 	.short	0x0003
        /*0012*/ 	.short	0x0028
        /*0014*/ 	.byte	0x00, 0xf0, 0xa1, 0x06


	//----- nvinfo : EIATTR_KPARAM_INFO
	.align		4
.L_224:
        /*0018*/ 	.byte	0x04, 0x17
        /*001a*/ 	.short	(.L_226 - .L_225)
.L_225:
        /*001c*/ 	.word	0x00000000
        /*0020*/ 	.short	0x0002
        /*0022*/ 	.short	0x0020
        /*0024*/ 	.byte	0x00, 0xf0, 0x05, 0x00


	//----- nvinfo : EIATTR_KPARAM_INFO
	.align		4
.L_226:
        /*0028*/ 	.byte	0x04, 0x17
        /*002a*/ 	.short	(.L_228 - .L_227)
.L_227:
        /*002c*/ 	.word	0x00000000
        /*0030*/ 	.short	0x0001
        /*0032*/ 	.short	0x0008
        /*0034*/ 	.byte	0x00, 0xf0, 0x61, 0x00


	//----- nvinfo : EIATTR_KPARAM_INFO
	.align		4
.L_228:
        /*0038*/ 	.byte	0x04, 0x17
        /*003a*/ 	.short	(.L_230 - .L_229)
.L_229:
        /*003c*/ 	.word	0x00000000
        /*0040*/ 	.short	0x0000
        /*0042*/ 	.short	0x0000
        /*0044*/ 	.byte	0x00, 0xf0, 0x21, 0x00


	//----- nvinfo : EIATTR_SPARSE_MMA_MASK
	.align		4
.L_230:
        /*0048*/ 	.byte	0x03, 0x50
        /*004a*/ 	.short	0x0000


	//----- nvinfo : EIATTR_MAXREG_COUNT
	.align		4
        /*004c*/ 	.byte	0x03, 0x1b
        /*004e*/ 	.short	0x0040


	//----- nvinfo : EIATTR_NUM_BARRIERS
	.align		4
        /*0050*/ 	.byte	0x02, 0x4c
        /*0052*/ 	.byte	0x01
	.zero		1


	//----- nvinfo : EIATTR_MERCURY_ISA_VERSION
	.align		4
        /*0054*/ 	.byte	0x03, 0x5f
        /*0056*/ 	.short	0x0101


	//----- nvinfo : EIATTR_EXIT_INSTR_OFFSETS
	.align		4
        /*0058*/ 	.byte	0x04, 0x1c
        /*005a*/ 	.short	(.L_232 - .L_231)


	//   ....[0]....
.L_231:
        /*005c*/ 	.word	0x00000820


	//   ....[1]....
        /*0060*/ 	.word	0x00005f30


	//----- nvinfo : EIATTR_MAX_THREADS
	.align		4
.L_232:
        /*0064*/ 	.byte	0x04, 0x05
        /*0066*/ 	.short	(.L_234 - .L_233)
.L_233:
        /*0068*/ 	.word	0x00000100
        /*006c*/ 	.word	0x00000001
        /*0070*/ 	.word	0x00000001


	//----- nvinfo : EIATTR_CRS_STACK_SIZE
	.align		4
.L_234:
        /*0074*/ 	.byte	0x04, 0x1e
        /*0076*/ 	.short	(.L_236 - .L_235)
.L_235:
        /*0078*/ 	.word	0x00000000


	//----- nvinfo : EIATTR_CBANK_PARAM_SIZE
	.align		4
.L_236:
        /*007c*/ 	.byte	0x03, 0x19
        /*007e*/ 	.short	0x01d0


	//----- nvinfo : EIATTR_PARAM_CBANK
	.align		4
        /*0080*/ 	.byte	0x04, 0x0a
        /*0082*/ 	.short	(.L_238 - .L_237)
	.align		4
.L_237:
        /*0084*/ 	.word	index@(.nv.constant0._ZN2at6native54_GLOBAL__N__3a6f1fcb_21_DistributionNormal_cu_0c5b6e8543distribution_elementwise_grid_stride_kernelIfLi4EZNS0_9templates4cuda20normal_and_transformIN3c108BFloat16EfPNS_17CUDAGeneratorImplEZZZNS4_13normal_kernelIS9_EEvRKNS_10TensorBaseEddT_ENKUlvE_clEvENKUlvE2_clEvEUlfE_EEvRNS_18TensorIteratorBaseET1_T2_EUlP24curandStatePhilox4_32_10E_ZNS1_27distribution_nullary_kernelIS7_f7double2S9_SO_SH_EEvSJ_SL_RKT3_T4_EUlifE0_EEvlNS_15PhiloxCudaStateESK_SL_)
        /*0088*/ 	.short	0x0210
        /*008a*/ 	.short	0x01d0


	//----- nvinfo : EIATTR_SW_WAR
	.align		4
.L_238:
        /*008c*/ 	.byte	0x04, 0x36
        /*008e*/ 	.short	(.L_240 - .L_239)
.L_239:
        /*0090*/ 	.word	0x00000008
.L_240:


//--------------------- .nv.info._ZN2at6native54_GLOBAL__N__3a6f1fcb_21_DistributionNormal_cu_0c5b6e8543distribution_elementwise_grid_stride_kernelIfLi4EZNS0_9templates4cuda20normal_and_transformIN3c108BFloat16EfPNS_17CUDAGeneratorImplEZZZNS4_13normal_kernelIS9_EEvRKNS_10TensorBaseEddT_ENKUlvE_clEvENKUlvE2_clEvEUlfE_EEvRNS_18TensorIteratorBaseET1_T2_EUlP24curandStatePhilox4_32_10E_ZNS1_27distribution_nullary_kernelIS7_f7double2S9_SO_SH_EEvSJ_SL_RKT3_T4_EUlifE_EEvlNS_15PhiloxCudaStateESK_SL_ --------------------------
	.section	.nv.info._ZN2at6native54_GLOBAL__N__3a6f1fcb_21_DistributionNormal_cu_0c5b6e8543distribution_elementwise_grid_stride_kernelIfLi4EZNS0_9templates4cuda20normal_and_transformIN3c108BFloat16EfPNS_17CUDAGeneratorImplEZZZNS4_13normal_kernelIS9_EEvRKNS_10TensorBaseEddT_ENKUlvE_clEvENKUlvE2_clEvEUlfE_EEvRNS_18TensorIteratorBaseET1_T2_EUlP24curandStatePhilox4_32_10E_ZNS1_27distribution_nullary_kernelIS7_f7double2S9_SO_SH_EEvSJ_SL_RKT3_T4_EUlifE_EEvlNS_15PhiloxCudaStateESK_SL_,"",@"SHT_CUDA_INFO"
	.sectionflags	@""
	.align	4


	//----- nvinfo : EIATTR_CUDA_API_VERSION
	.align		4
        /*0000*/ 	.byte	0x04, 0x37
        /*0002*/ 	.short	(.L_242 - .L_241)
.L_241:
        /*0004*/ 	.word	0x00000082


	//----- nvinfo : EIATTR_KPARAM_INFO
	.align		4
.L_242:
        /*0008*/ 	.byte	0x04, 0x17
        /*000a*/ 	.short	(.L_244 - .L_243)
.L_243:
        /*000c*/ 	.word	0x00000000
        /*0010*/ 	.short	0x0003
        /*0012*/ 	.short	0x0028
        /*0014*/ 	.byte	0x00, 0xf0, 0x61, 0x00


	//----- nvinfo : EIATTR_KPARAM_INFO
	.align		4
.L_244:
        /*0018*/ 	.byte	0x04, 0x17
        /*001a*/ 	.short	(.L_246 - .L_245)
.L_245:
        /*001c*/ 	.word	0x00000000
        /*0020*/ 	.short	0x0002
        /*0022*/ 	.short	0x0020
        /*0024*/ 	.byte	0x00, 0xf0, 0x05, 0x00


	//----- nvinfo : EIATTR_KPARAM_INFO
	.align		4
.L_246:
        /*0028*/ 	.byte	0x04, 0x17
        /*002a*/ 	.short	(.L_248 - .L_247)
.L_247:
        /*002c*/ 	.word	0x00000000
        /*0030*/ 	.short	0x0001
        /*0032*/ 	.short	0x0008
        /*0034*/ 	.byte	0x00, 0xf0, 0x61, 0x00


	//----- nvinfo : EIATTR_KPARAM_INFO
	.align		4
.L_248:
        /*0038*/ 	.byte	0x04, 0x17
        /*003a*/ 	.short	(.L_250 - .L_249)
.L_249:
        /*003c*/ 	.word	0x00000000
        /*0040*/ 	.short	0x0000
        /*0042*/ 	.short	0x0000
        /*0044*/ 	.byte	0x00, 0xf0, 0x21, 0x00


	//----- nvinfo : EIATTR_SPARSE_MMA_MASK
	.align		4
.L_250:
        /*0048*/ 	.byte	0x03, 0x50
        /*004a*/ 	.short	0x0000


	//----- nvinfo : EIATTR_MAXREG_COUNT
	.align		4
        /*004c*/ 	.byte	0x03, 0x1b
        /*004e*/ 	.short	0x0040


	//----- nvinfo : EIATTR_NUM_BARRIERS
	.align		4
        /*0050*/ 	.byte	0x02, 0x4c
        /*0052*/ 	.byte	0x01
	.zero		1


	//----- nvinfo : EIATTR_MERCURY_ISA_VERSION
	.align		4
        /*0054*/ 	.byte	0x03, 0x5f
        /*0056*/ 	.short	0x0101


	//----- nvinfo : EIATTR_EXIT_INSTR_OFFSETS
	.align		4
        /*0058*/ 	.byte	0x04, 0x1c
        /*005a*/ 	.short	(.L_252 - .L_251)


	//   ....[0]....
.L_251:
        /*005c*/ 	.word	0x000007e0


	//   ....[1]....
        /*0060*/ 	.word	0x00001ee0


	//----- nvinfo : EIATTR_MAX_THREADS
	.align		4
.L_252:
        /*0064*/ 	.byte	0x04, 0x05
        /*0066*/ 	.short	(.L_254 - .L_253)
.L_253:
        /*0068*/ 	.word	0x00000100
        /*006c*/ 	.word	0x00000001
        /*0070*/ 	.word	0x00000001


	//----- nvinfo : EIATTR_CRS_STACK_SIZE
	.align		4
.L_254:
        /*0074*/ 	.byte	0x04, 0x1e
        /*0076*/ 	.short	(.L_256 - .L_255)
.L_255:
        /*0078*/ 	.word	0x00000000


	//----- nvinfo : EIATTR_CBANK_PARAM_SIZE
	.align		4
.L_256:
        /*007c*/ 	.byte	0x03, 0x19
        /*007e*/ 	.short	0x0040


	//----- nvinfo : EIATTR_PARAM_CBANK
	.align		4
        /*0080*/ 	.byte	0x04, 0x0a
        /*0082*/ 	.short	(.L_258 - .L_257)
	.align		4
.L_257:
        /*0084*/ 	.word	index@(.nv.constant0._ZN2at6native54_GLOBAL__N__3a6f1fcb_21_DistributionNormal_cu_0c5b6e8543distribution_elementwise_grid_stride_kernelIfLi4EZNS0_9templates4cuda20normal_and_transformIN3c108BFloat16EfPNS_17CUDAGeneratorImplEZZZNS4_13normal_kernelIS9_EEvRKNS_10TensorBaseEddT_ENKUlvE_clEvENKUlvE2_clEvEUlfE_EEvRNS_18TensorIteratorBaseET1_T2_EUlP24curandStatePhilox4_32_10E_ZNS1_27distribution_nullary_kernelIS7_f7double2S9_SO_SH_EEvSJ_SL_RKT3_T4_EUlifE_EEvlNS_15PhiloxCudaStateESK_SL_)
        /*0088*/ 	.short	0x0210
        /*008a*/ 	.short	0x0040


	//----- nvinfo : EIATTR_SW_WAR
	.align		4
.L_258:
        /*008c*/ 	.byte	0x04, 0x36
        /*008e*/ 	.short	(.L_260 - .L_259)
.L_259:
        /*0090*/ 	.word	0x00000008
.L_260:


//--------------------- .nv.info._ZN2at6native54_GLOBAL__N__3a6f1fcb_21_DistributionNormal_cu_0c5b6e8543distribution_elementwise_grid_stride_kernelIfLi4EZNS0_9templates4cuda20normal_and_transformIN3c104HalfEfPNS_17CUDAGeneratorImplEZZZNS4_13normal_kernelIS9_EEvRKNS_10TensorBaseEddT_ENKUlvE_clEvENKUlvE1_clEvEUlfE_EEvRNS_18TensorIteratorBaseET1_T2_EUlP24curandStatePhilox4_32_10E0_ZNS1_27distribution_nullary_kernelIS7_f6float4S9_SO_SH_EEvSJ_SL_RKT3_T4_EUlifE0_EEvlNS_15PhiloxCudaStateESK_SL_ --------------------------
	.section	.nv.info._ZN2at6native54_GLOBAL__N__3a6f1fcb_21_DistributionNormal_cu_0c5b6e8543distribution_elementwise_grid_stride_kernelIfLi4EZNS0_9templates4cuda20normal_and_transformIN3c104HalfEfPNS_17CUDAGeneratorImplEZZZNS4_13normal_kernelIS9_EEvRKNS_10TensorBaseEddT_ENKUlvE_clEvENKUlvE1_clEvEUlfE_EEvRNS_18TensorIteratorBaseET1_T2_EUlP24curandStatePhilox4_32_10E0_ZNS1_27distribution_nullary_kernelIS7_f6float4S9_SO_SH_EEvSJ_SL_RKT3_T4_EUlifE0_EEvlNS_15PhiloxCudaStateESK_SL_,"",@"SHT_CUDA_INFO"
	.sectionflags	@""
	.align	4


	//----- nvinfo : EIATTR_CUDA_API_VERSION
	.align		4
        /*0000*/ 	.byte	0x04, 0x37
        /*0002*/ 	.short	(.L_262 - .L_261)
.L_261:
        /*0004*/ 	.word	0x00000082


	//----- nvinfo : EIATTR_KPARAM_INFO
	.align		4
.L_262:
        /*0008*/ 	.byte	0x04, 0x17
        /*000a*/ 	.short	(.L_264 - .L_263)
.L_263:
        /*000c*/ 	.word	0x00000000
        /*0010*/ 	.short	0x0003
        /*0012*/ 	.short	0x0028
        /*0014*/ 	.byte	0x00, 0xf0, 0xa1, 0x06


	//----- nvinfo : EIATTR_KPARAM_INFO
	.align		4
.L_264:
        /*0018*/ 	.byte	0x04, 0x17
        /*001a*/ 	.short	(.L_266 - .L_265)
.L_265:
        /*001c*/ 	.word	0x00000000
        /*0020*/ 	.short	0x0002
        /*0022*/ 	.short	0x0020
        /*0024*/ 	.byte	0x00, 0xf0, 0x05, 0x00


	//----- nvinfo : EIATTR_KPARAM_INFO
	.align		4
.L_266:
        /*0028*/ 	.byte	0x04, 0x17
        /*002a*/ 	.short	(.L_268 - .L_267)
.L_267:
        /*002c*/ 	.word	0x00000000
        /*0030*/ 	.short	0x0001
        /*0032*/ 	.short	0x0008
        /*0034*/ 	.byte	0x00, 0xf0, 0x61, 0x00


	//----- nvinfo : EIATTR_KPARAM_INFO
	.align		4
.L_268:
        /*0038*/ 	.byte	0x04, 0x17
        /*003a*/ 	.short	(.L_270 - .L_269)
.L_269:
        /*003c*/ 	.word	0x00000000
        /*0040*/ 	.short	0x0000
        /*0042*/ 	.short	0x0000
        /*0044*/ 	.byte	0x00, 0xf0, 0x21, 0x00


	//----- nvinfo : EIATTR_SPARSE_MMA_MASK
	.align		4
.L_270:
        /*0048*/ 	.byte	0x03, 0x50
        /*004a*/ 	.short	0x0000


	//----- nvinfo : EIATTR_MAXREG_COUNT
	.align		4
        /*004c*/ 	.byte	0x03, 0x1b
        /*004e*/ 	.short	0x0040


	//----- nvinfo : EIATTR_NUM_BARRIERS
	.align		4
        /*0050*/ 	.byte	0x02, 0x4c
        /*0052*/ 	.byte	0x01
	.zero		1


	//----- nvinfo : EIATTR_MERCURY_ISA_VERSION
	.align		4
        /*0054*/ 	.byte	0x03, 0x5f
        /*0056*/ 	.short	0x0101


	//----- nvinfo : EIATTR_EXIT_INSTR_OFFSETS
	.align		4
        /*0058*/ 	.byte	0x04, 0x1c
        /*005a*/ 	.short	(.L_272 - .L_271)


	//   ....[0]....
.L_271:
        /*005c*/ 	.word	0x00000800


	//   ....[1]....
        /*0060*/ 	.word	0x00005470


	//----- nvinfo : EIATTR_MAX_THREADS
	.align		4
.L_272:
        /*0064*/ 	.byte	0x04, 0x05
        /*0066*/ 	.short	(.L_274 - .L_273)
.L_273:
        /*0068*/ 	.word	0x00000100
        /*006c*/ 	.word	0x00000001
        /*0070*/ 	.word	0x00000001


	//----- nvinfo : EIATTR_CRS_STACK_SIZE
	.align		4
.L_274:
        /*0074*/ 	.byte	0x04, 0x1e
        /*0076*/ 	.short	(.L_276 - .L_275)
.L_275:
        /*0078*/ 	.word	0x00000000


	//----- nvinfo : EIATTR_CBANK_PARAM_SIZE
	.align		4
.L_276:
        /*007c*/ 	.byte	0x03, 0x19
        /*007e*/ 	.short	0x01d0


	//----- nvinfo : EIATTR_PARAM_CBANK
	.align		4
        /*0080*/ 	.byte	0x04, 0x0a
        /*0082*/ 	.short	(.L_278 - .L_277)
	.align		4
.L_277:
        /*0084*/ 	.word	index@(.nv.constant0._ZN2at6native54_GLOBAL__N__3a6f1fcb_21_DistributionNormal_cu_0c5b6e8543distribution_elementwise_grid_stride_kernelIfLi4EZNS0_9templates4cuda20normal_and_transformIN3c104HalfEfPNS_17CUDAGeneratorImplEZZZNS4_13normal_kernelIS9_EEvRKNS_10TensorBaseEddT_ENKUlvE_clEvENKUlvE1_clEvEUlfE_EEvRNS_18TensorIteratorBaseET1_T2_EUlP24curandStatePhilox4_32_10E0_ZNS1_27distribution_nullary_kernelIS7_f6float4S9_SO_SH_EEvSJ_SL_RKT3_T4_EUlifE0_EEvlNS_15PhiloxCudaStateESK_SL_)
        /*0088*/ 	.short	0x0210
        /*008a*/ 	.short	0x01d0


	//----- nvinfo : EIATTR_SW_WAR
	.align		4
.L_278:
        /*008c*/ 	.byte	0x04, 0x36
        /*008e*/ 	.short	(.L_280 - .L_279)
.L_279:
        /*0090*/ 	.word	0x00000008
.L_280:


//--------------------- .nv.info._ZN2at6native54_GLOBAL__N__3a6f1fcb_21_DistributionNormal_cu_0c5b6e8543distribution_elementwise_grid_stride_kernelIfLi4EZNS0_9templates4cuda20normal_and_transformIN3c104HalfEfPNS_17CUDAGeneratorImplEZZZNS4_13normal_kernelIS9_EEvRKNS_10TensorBaseEddT_ENKUlvE_clEvENKUlvE1_clEvEUlfE_EEvRNS_18TensorIteratorBaseET1_T2_EUlP24curandStatePhilox4_32_10E0_ZNS1_27distribution_nullary_kernelIS7_f6float4S9_SO_SH_EEvSJ_SL_RKT3_T4_EUlifE_EEvlNS_15PhiloxCudaStateESK_SL_ --------------------------
	.section	.nv.info._ZN2at6native54_GLOBAL__N__3a6f1fcb_21_DistributionNormal_cu_0c5b6e8543distribution_elementwise_grid_stride_kernelIfLi4EZNS0_9templates4cuda20normal_and_transformIN3c104HalfEfPNS_17CUDAGeneratorImplEZZZNS4_13normal_kernelIS9_EEvRKNS_10TensorBaseEddT_ENKUlvE_clEvENKUlvE1_clEvEUlfE_EEvRNS_18TensorIteratorBaseET1_T2_EUlP24curandStatePhilox4_32_10E0_ZNS1_27distribution_nullary_kernelIS7_f6float4S9_SO_SH_EEvSJ_SL_RKT3_T4_EUlifE_EEvlNS_15PhiloxCudaStateESK_SL_,"",@"SHT_CUDA_INFO"
	.sectionflags	@""
	.align	4


	//----- nvinfo : EIATTR_CUDA_API_VERSION
	.align		4
        /*0000*/ 	.byte	0x04, 0x37
        /*0002*/ 	.short	(.L_282 - .L_281)
.L_281:
        /*0004*/ 	.word	0x00000082


	//----- nvinfo : EIATTR_KPARAM_INFO
	.align		4
.L_282:
        /*0008*/ 	.byte	0x04, 0x17
        /*000a*/ 	.short	(.L_284 - .L_283)
.L_283:
        /*000c*/ 	.word	0x00000000
        /*0010*/ 	.short	0x0003
        /*0012*/ 	.short	0x0028
        /*0014*/ 	.byte	0x00, 0xf0, 0x61, 0x00


	//----- nvinfo : EIATTR_KPARAM_INFO
	.align		4
.L_284:
        /*0018*/ 	.byte	0x04, 0x17
        /*001a*/ 	.short	(.L_286 - .L_285)
.L_285:
        /*001c*/ 	.word	0x00000000
        /*0020*/ 	.short	0x0002
        /*0022*/ 	.short	0x0020
        /*0024*/ 	.byte	0x00, 0xf0, 0x05, 0x00


	//----- nvinfo : EIATTR_KPARAM_INFO
	.align		4
.L_286:
        /*0028*/ 	.byte	0x04, 0x17
        /*002a*/ 	.short	(.L_288 - .L_287)
.L_287:
        /*002c*/ 	.word	0x00000000
        /*0030*/ 	.short	0x0001
        /*0032*/ 	.short	0x0008
        /*0034*/ 	.byte	0x00, 0xf0, 0x61, 0x00


	//----- nvinfo : EIATTR_KPARAM_INFO
	.align		4
.L_288:
        /*0038*/ 	.byte	0x04, 0x17
        /*003a*/ 	.short	(.L_290 - .L_289)
.L_289:
        /*003c*/ 	.word	0x00000000
        /*0040*/ 	.short	0x0000
        /*0042*/ 	.short	0x0000
        /*0044*/ 	.byte	0x00, 0xf0, 0x21, 0x00


	//----- nvinfo : EIATTR_SPARSE_MMA_MASK
	.align		4
.L_290:
        /*0048*/ 	.byte	0x03, 0x50
        /*004a*/ 	.short	0x0000


	//----- nvinfo : EIATTR_MAXREG_COUNT
	.align		4
        /*004c*/ 	.byte	0x03, 0x1b
        /*004e*/ 	.short	0x0040


	//----- nvinfo : EIATTR_NUM_BARRIERS
	.align		4
        /*0050*/ 	.byte	0x02, 0x4c
        /*0052*/ 	.byte	0x01
	.zero		1


	//----- nvinfo : EIATTR_MERCURY_ISA_VERSION
	.align		4
        /*0054*/ 	.byte	0x03, 0x5f
        /*0056*/ 	.short	0x0101


	//----- nvinfo : EIATTR_EXIT_INSTR_OFFSETS
	.align		4
        /*0058*/ 	.byte	0x04, 0x1c
        /*005a*/ 	.short	(.L_292 - .L_291)


	//   ....[0]....
.L_291:
        /*005c*/ 	.word	0x000007a0


	//   ....[1]....
        /*0060*/ 	.word	0x00001360


	//----- nvinfo : EIATTR_MAX_THREADS
	.align		4
.L_292:
        /*0064*/ 	.byte	0x04, 0x05
        /*0066*/ 	.short	(.L_294 - .L_293)
.L_293:
        /*0068*/ 	.word	0x00000100
        /*006c*/ 	.word	0x00000001
        /*0070*/ 	.word	0x00000001


	//----- nvinfo : EIATTR_CRS_STACK_SIZE
	.align		4
.L_294:
        /*0074*/ 	.byte	0x04, 0x1e
        /*0076*/ 	.short	(.L_296 - .L_295)
.L_295:
        /*0078*/ 	.word	0x00000000


	//----- nvinfo : EIATTR_CBANK_PARAM_SIZE
	.align		4
.L_296:
        /*007c*/ 	.byte	0x03, 0x19
        /*007e*/ 	.short	0x0040


	//----- nvinfo : EIATTR_PARAM_CBANK
	.align		4
        /*0080*/ 	.byte	0x04, 0x0a
        /*0082*/ 	.short	(.L_298 - .L_297)
	.align		4
.L_297:
        /*0084*/ 	.word	index@(.nv.constant0._ZN2at6native54_GLOBAL__N__3a6f1fcb_21_DistributionNormal_cu_0c5b6e8543distribution_elementwise_grid_stride_kernelIfLi4EZNS0_9templates4cuda20normal_and_transformIN3c104HalfEfPNS_17CUDAGeneratorImplEZZZNS4_13normal_kernelIS9_EEvRKNS_10TensorBaseEddT_ENKUlvE_clEvENKUlvE1_clEvEUlfE_EEvRNS_18TensorIteratorBaseET1_T2_EUlP24curandStatePhilox4_32_10E0_ZNS1_27distribution_nullary_kernelIS7_f6float4S9_SO_SH_EEvSJ_SL_RKT3_T4_EUlifE_EEvlNS_15PhiloxCudaStateESK_SL_)
        /*0088*/ 	.short	0x0210
        /*008a*/ 	.short	0x0040


	//----- nvinfo : EIATTR_SW_WAR
	.align		4
.L_298:
        /*008c*/ 	.byte	0x04, 0x36
        /*008e*/ 	.short	(.L_300 - .L_299)
.L_299:
        /*0090*/ 	.word	0x00000008
.L_300:


//--------------------- .nv.info._ZN2at6native54_GLOBAL__N__3a6f1fcb_21_DistributionNormal_cu_0c5b6e8543distribution_elementwise_grid_stride_kernelIfLi4EZNS0_9templates4cuda20normal_and_transformIN3c104HalfEfPNS_17CUDAGeneratorImplEZZZNS4_13normal_kernelIS9_EEvRKNS_10TensorBaseEddT_ENKUlvE_clEvENKUlvE1_clEvEUlfE_EEvRNS_18TensorIteratorBaseET1_T2_EUlP24curandStatePhilox4_32_10E_ZNS1_27distribution_nullary_kernelIS7_f7double2S9_SO_SH_EEvSJ_SL_RKT3_T4_EUlifE0_EEvlNS_15PhiloxCudaStateESK_SL_ --------------------------
	.section	.nv.info._ZN2at6native54_GLOBAL__N__3a6f1fcb_21_DistributionNormal_cu_0c5b6e8543distribution_elementwise_grid_stride_kernelIfLi4EZNS0_9templates4cuda20normal_and_transformIN3c104HalfEfPNS_17CUDAGeneratorImplEZZZNS4_13normal_kernelIS9_EEvRKNS_10TensorBaseEddT_ENKUlvE_clEvENKUlvE1_clEvEUlfE_EEvRNS_18TensorIteratorBaseET1_T2_EUlP24curandStatePhilox4_32_10E_ZNS1_27distribution_nullary_kernelIS7_f7double2S9_SO_SH_EEvSJ_SL_RKT3_T4_EUlifE0_EEvlNS_15PhiloxCudaStateESK_SL_,"",@"SHT_CUDA_INFO"
	.sectionflags	@""
	.align	4


	//----- nvinfo : EIATTR_CUDA_API_VERSION
	.align		4
        /*0000*/ 	.byte	0x04, 0x37
        /*0002*/ 	.short	(.L_302 - .L_301)
.L_301:
        /*0004*/ 	.word	0x00000082


	//----- nvinfo : EIATTR_KPARAM_INFO
	.align		4
.L_302:
        /*0008*/ 	.byte	0x04, 0x17
        /*000a*/ 	.short	(.L_304 - .L_303)
.L_303:
        /*000c*/ 	.word	0x00000000
        /*0010*/ 	.short	0x0003
        /*0012*/ 	.short	0x0028
        /*0014*/ 	.byte	0x00, 0xf0, 0xa1, 0x06


	//----- nvinfo : EIATTR_KPARAM_INFO
	.align		4
.L_304:
        /*0018*/ 	.byte	0x04, 0x17
        /*001a*/ 	.short	(.L_306 - .L_305)
.L_305:
        /*001c*/ 	.word	0x00000000
        /*0020*/ 	.short	0x0002
        /*0022*/ 	.short	0x0020
        /*0024*/ 	.byte	0x00, 0xf0, 0x05, 0x00


	//----- nvinfo : EIATTR_KPARAM_INFO
	.align		4
.L_306:
        /*0028*/ 	.byte	0x04, 0x17
        /*002a*/ 	.short	(.L_308 - .L_307)
.L_307:
        /*002c*/ 	.word	0x00000000
        /*0030*/ 	.short	0x0001
        /*0032*/ 	.short	0x0008
        /*0034*/ 	.byte	0x00, 0xf0, 0x61, 0x00


	//----- nvinfo : EIATTR_KPARAM_INFO
	.align		4
.L_308:
        /*0038*/ 	.byte	0x04, 0x17
        /*003a*/ 	.short	(.L_310 - .L_309)
.L_309:
        /*003c*/ 	.word	0x00000000
        /*0040*/ 	.short	0x0000
        /*0042*/ 	.short	0x0000
        /*0044*/ 	.byte	0x00, 0xf0, 0x21, 0x00


	//----- nvinfo : EIATTR_SPARSE_MMA_MASK
	.align		4
.L_310:
        /*0048*/ 	.byte	0x03, 0x50
        /*004a*/ 	.short	0x0000


	//----- nvinfo : EIATTR_MAXREG_COUNT
	.align		4
        /*004c*/ 	.byte	0x03, 0x1b
        /*004e*/ 	.short	0x0040


	//----- nvinfo : EIATTR_NUM_BARRIERS
	.align		4
        /*0050*/ 	.byte	0x02, 0x4c
        /*0052*/ 	.byte	0x01
	.zero		1


	//----- nvinfo : EIATTR_MERCURY_ISA_VERSION
	.align		4
        /*0054*/ 	.byte	0x03, 0x5f
        /*0056*/ 	.short	0x0101


	//----- nvinfo : EIATTR_EXIT_INSTR_OFFSETS
	.align		4
        /*0058*/ 	.byte	0x04, 0x1c
        /*005a*/ 	.short	(.L_312 - .L_311)


	//   ....[0]....
.L_311:
        /*005c*/ 	.word	0x00000820


	//   ....[1]....
        /*0060*/ 	.word	0x00005f30


	//----- nvinfo : EIATTR_MAX_THREADS
	.align		4
.L_312:
        /*0064*/ 	.byte	0x04, 0x05
        /*0066*/ 	.short	(.L_314 - .L_313)
.L_313:
        /*0068*/ 	.word	0x00000100
        /*006c*/ 	.word	0x00000001
        /*0070*/ 	.word	0x00000001


	//----- nvinfo : EIATTR_CRS_STACK_SIZE
	.align		4
.L_314:
        /*0074*/ 	.byte	0x04, 0x1e
        /*0076*/ 	.short	(.L_316 - .L_315)
.L_315:
        /*0078*/ 	.word	0x00000000


	//----- nvinfo : EIATTR_CBANK_PARAM_SIZE
	.align		4
.L_316:
        /*007c*/ 	.byte	0x03, 0x19
        /*007e*/ 	.short	0x01d0


	//----- nvinfo : EIATTR_PARAM_CBANK
	.align		4
        /*0080*/ 	.byte	0x04, 0x0a
        /*0082*/ 	.short	(.L_318 - .L_317)
	.align		4
.L_317:
        /*0084*/ 	.word	index@(.nv.constant0._ZN2at6native54_GLOBAL__N__3a6f1fcb_21_DistributionNormal_cu_0c5b6e8543distribution_elementwise_grid_stride_kernelIfLi4EZNS0_9templates4cuda20normal_and_transformIN3c104HalfEfPNS_17CUDAGeneratorImplEZZZNS4_13normal_kernelIS9_EEvRKNS_10TensorBaseEddT_ENKUlvE_clEvENKUlvE1_clEvEUlfE_EEvRNS_18TensorIteratorBaseET1_T2_EUlP24curandStatePhilox4_32_10E_ZNS1_27distribution_nullary_kernelIS7_f7double2S9_SO_SH_EEvSJ_SL_RKT3_T4_EUlifE0_EEvlNS_15PhiloxCudaStateESK_SL_)
        /*0088*/ 	.short	0x0210
        /*008a*/ 	.short	0x01d0


	//----- nvinfo : EIATTR_SW_WAR
	.align		4
.L_318:
        /*008c*/ 	.byte	0x04, 0x36
        /*008e*/ 	.short	(.L_320 - .L_319)
.L_319:
        /*0090*/ 	.word	0x00000008
.L_320:


//--------------------- .nv.info._ZN2at6native54_GLOBAL__N__3a6f1fcb_21_DistributionNormal_cu_0c5b6e8543distribution_elementwise_grid_stride_kernelIfLi4EZNS0_9templates4cuda20normal_and_transformIN3c104HalfEfPNS_17CUDAGeneratorImplEZZZNS4_13normal_kernelIS9_EEvRKNS_10TensorBaseEddT_ENKUlvE_clEvENKUlvE1_clEvEUlfE_EEvRNS_18TensorIteratorBaseET1_T2_EUlP24curandStatePhilox4_32_10E_ZNS1_27distribution_nullary_kernelIS7_f7double2S9_SO_SH_EEvSJ_SL_RKT3_T4_EUlifE_EEvlNS_15PhiloxCudaStateESK_SL_ --------------------------
	.section	.nv.info._ZN2at6native54_GLOBAL__N__3a6f1fcb_21_DistributionNormal_cu_0c5b6e8543distribution_elementwise_grid_stride_kernelIfLi4EZNS0_9templates4cuda20normal_and_transformIN3c104HalfEfPNS_17CUDAGeneratorImplEZZZNS4_13normal_kernelIS9_EEvRKNS_10TensorBaseEddT_ENKUlvE_clEvENKUlvE1_clEvEUlfE_EEvRNS_18TensorIteratorBaseET1_T2_EUlP24curandStatePhilox4_32_10E_ZNS1_27distribution_nullary_kernelIS7_f7double2S9_SO_SH_EEvSJ_SL_RKT3_T4_EUlifE_EEvlNS_15PhiloxCudaStateESK_SL_,"",@"SHT_CUDA_INFO"
	.sectionflags	@""
	.align	4


	//----- nvinfo : EIATTR_CUDA_API_VERSION
	.align		4
        /*0000*/ 	.byte	0x04, 0x37
        /*0002*/ 	.short	(.L_322 - .L_321)
.L_321:
        /*0004*/ 	.word	0x00000082


	//----- nvinfo : EIATTR_KPARAM_INFO
	.align		4
.L_322:
        /*0008*/ 	.byte	0x04, 0x17
        /*000a*/ 	.short	(.L_324 - .L_323)
.L_323:
        /*000c*/ 	.word	0x00000000
        /*0010*/ 	.short	0x0003
        /*0012*/ 	.short	0x0028
        /*0014*/ 	.byte	0x00, 0xf0, 0x61, 0x00


	//----- nvinfo : EIATTR_KPARAM_INFO
	.align		4
.L_324:
        /*0018*/ 	.byte	0x04, 0x17
        /*001a*/ 	.short	(.L_326 - .L_325)
.L_325:
        /*001c*/ 	.word	0x00000000
        /*0020*/ 	.short	0x0002
        /*0022*/ 	.short	0x0020
        /*0024*/ 	.byte	0x00, 0xf0, 0x05, 0x00


	//----- nvinfo : EIATTR_KPARAM_INFO
	.align		4
.L_326:
        /*0028*/ 	.byte	0x04, 0x17
        /*002a*/ 	.short	(.L_328 - .L_327)
.L_327:
        /*002c*/ 	.word	0x00000000
        /*0030*/ 	.short	0x0001
        /*0032*/ 	.short	0x0008
        /*0034*/ 	.byte	0x00, 0xf0, 0x61, 0x00


	//----- nvinfo : EIATTR_KPARAM_INFO
	.align		4
.L_328:
        /*0038*/ 	.byte	0x04, 0x17
        /*003a*/ 	.short	(.L_330 - .L_329)
.L_329:
        /*003c*/ 	.word	0x00000000
        /*0040*/ 	.short	0x0000
        /*0042*/ 	.short	0x0000
        /*0044*/ 	.byte	0x00, 0xf0, 0x21, 0x00


	//----- nvinfo : EIATTR_SPARSE_MMA_MASK
	.align		4
.L_330:
        /*0048*/ 	.byte	0x03, 0x50
        /*004a*/ 	.short	0x0000


	//----- nvinfo : EIATTR_MAXREG_COUNT
	.align		4
        /*004c*/ 	.byte	0x03, 0x1b
        /*004e*/ 	.short	0x0040


	//----- nvinfo : EIATTR_NUM_BARRIERS
	.align		4
        /*0050*/ 	.byte	0x02, 0x4c
        /*0052*/ 	.byte	0x01
	.zero		1


	//----- nvinfo : EIATTR_MERCURY_ISA_VERSION
	.align		4
        /*0054*/ 	.byte	0x03, 0x5f
        /*0056*/ 	.short	0x0101


	//----- nvinfo : EIATTR_EXIT_INSTR_OFFSETS
	.align		4
        /*0058*/ 	.byte	0x04, 0x1c
        /*005a*/ 	.short	(.L_332 - .L_331)


	//   ....[0]....
.L_331:
        /*005c*/ 	.word	0x000007e0


	//   ....[1]....
        /*0060*/ 	.word	0x00001ee0


	//----- nvinfo : EIATTR_MAX_THREADS
	.align		4
.L_332:
        /*0064*/ 	.byte	0x04, 0x05
        /*0066*/ 	.short	(.L_334 - .L_333)
.L_333:
        /*0068*/ 	.word	0x00000100
        /*006c*/ 	.word	0x00000001
        /*0070*/ 	.word	0x00000001


	//----- nvinfo : EIATTR_CRS_STACK_SIZE
	.align		4
.L_334:
        /*0074*/ 	.byte	0x04, 0x1e
        /*0076*/ 	.short	(.L_336 - .L_335)
.L_335:
        /*0078*/ 	.word	0x00000000


	//----- nvinfo : EIATTR_CBANK_PARAM_SIZE
	.align		4
.L_336:
        /*007c*/ 	.byte	0x03, 0x19
        /*007e*/ 	.short	0x0040


	//----- nvinfo : EIATTR_PARAM_CBANK
	.align		4
        /*0080*/ 	.byte	0x04, 0x0a
        /*0082*/ 	.short	(.L_338 - .L_337)
	.align		4
.L_337:
        /*0084*/ 	.word	index@(.nv.constant0._ZN2at6native54_GLOBAL__N__3a6f1fcb_21_DistributionNormal_cu_0c5b6e8543distribution_elementwise_grid_stride_kernelIfLi4EZNS0_9templates4cuda20normal_and_transformIN3c104HalfEfPNS_17CUDAGeneratorImplEZZZNS4_13normal_kernelIS9_EEvRKNS_10TensorBaseEddT_ENKUlvE_clEvENKUlvE1_clEvEUlfE_EEvRNS_18TensorIteratorBaseET1_T2_EUlP24curandStatePhilox4_32_10E_ZNS1_27distribution_nullary_kernelIS7_f7double2S9_SO_SH_EEvSJ_SL_RKT3_T4_EUlifE_EEvlNS_15PhiloxCudaStateESK_SL_)
        /*0088*/ 	.short	0x0210
        /*008a*/ 	.short	0x0040


	//----- nvinfo : EIATTR_SW_WAR
	.align		4
.L_338:
        /*008c*/ 	.byte	0x04, 0x36
        /*008e*/ 	.short	(.L_340 - .L_339)
.L_339:
        /*0090*/ 	.word	0x00000008
.L_340:


//--------------------- .nv.info._ZN2at6native54_GLOBAL__N__3a6f1fcb_21_DistributionNormal_cu_0c5b6e8543distribution_elementwise_grid_stride_kernelIfLi4EZNS0_9templates4cuda20normal_and_transformIffPNS_17CUDAGeneratorImplEZZZNS4_13normal_kernelIS7_EEvRKNS_10TensorBaseEddT_ENKUlvE_clEvENKUlvE0_clEvEUlfE_EEvRNS_18TensorIteratorBaseET1_T2_EUlP24curandStatePhilox4_32_10E0_ZNS1_27distribution_nullary_kernelIff6float4S7_SM_SF_EEvSH_SJ_RKT3_T4_EUlifE0_EEvlNS_15PhiloxCudaStateESI_SJ_ --------------------------
	.section	.nv.info._ZN2at6native54_GLOBAL__N__3a6f1fcb_21_DistributionNormal_cu_0c5b6e8543distribution_elementwise_grid_stride_kernelIfLi4EZNS0_9templates4cuda20normal_and_transformIffPNS_17CUDAGeneratorImplEZZZNS4_13normal_kernelIS7_EEvRKNS_10TensorBaseEddT_ENKUlvE_clEvENKUlvE0_clEvEUlfE_EEvRNS_18TensorIteratorBaseET1_T2_EUlP24curandStatePhilox4_32_10E0_ZNS1_27distribution_nullary_kernelIff6float4S7_SM_SF_EEvSH_SJ_RKT3_T4_EUlifE0_EEvlNS_15PhiloxCudaStateESI_SJ_,"",@"SHT_CUDA_INFO"
	.sectionflags	@""
	.align	4


	//----- nvinfo : EIATTR_CUDA_API_VERSION
	.align		4
        /*0000*/ 	.byte	0x04, 0x37
        /*0002*/ 	.short	(.L_342 - .L_341)
.L_341:
        /*0004*/ 	.word	0x00000082


	//----- nvinfo : EIATTR_KPARAM_INFO
	.align		4
.L_342:
        /*0008*/ 	.byte	0x04, 0x17
        /*000a*/ 	.short	(.L_344 - .L_343)
.L_343:
        /*000c*/ 	.word	0x00000000
        /*0010*/ 	.short	0x0003
        /*0012*/ 	.short	0x0028
        /*0014*/ 	.byte	0x00, 0xf0, 0xa1, 0x06


	//----- nvinfo : EIATTR_KPARAM_INFO
	.align		4
.L_344:
        /*0018*/ 	.byte	0x04, 0x17
        /*001a*/ 	.short	(.L_346 - .L_345)
.L_345:
        /*001c*/ 	.word	0x00000000
        /*0020*/ 	.short	0x0002
        /*0022*/ 	.short	0x0020
        /*0024*/ 	.byte	0x00, 0xf0, 0x05, 0x00


	//----- nvinfo : EIATTR_KPARAM_INFO
	.align		4
.L_346:
        /*0028*/ 	.byte	0x04, 0x17
        /*002a*/ 	.short	(.L_348 - .L_347)
.L_347:
        /*002c*/ 	.word	0x00000000
        /*0030*/ 	.short	0x0001
        /*0032*/ 	.short	0x0008
        /*0034*/ 	.byte	0x00, 0xf0, 0x61, 0x00


	//----- nvinfo : EIATTR_KPARAM_INFO
	.align		4
.L_348:
        /*0038*/ 	.byte	0x04, 0x17
        /*003a*/ 	.short	(.L_350 - .L_349)
.L_349:
        /*003c*/ 	.word	0x00000000
        /*0040*/ 	.short	0x0000
        /*0042*/ 	.short	0x0000
        /*0044*/ 	.byte	0x00, 0xf0, 0x21, 0x00


	//----- nvinfo : EIATTR_SPARSE_MMA_MASK
	.align		4
.L_350:
        /*0048*/ 	.byte	0x03, 0x50
        /*004a*/ 	.short	0x0000


	//----- nvinfo : EIATTR_MAXREG_COUNT
	.align		4
        /*004c*/ 	.byte	0x03, 0x1b
        /*004e*/ 	.short	0x0040


	//----- nvinfo : EIATTR_NUM_BARRIERS
	.align		4
        /*0050*/ 	.byte	0x02, 0x4c
        /*0052*/ 	.byte	0x01
	.zero		1


	//----- nvinfo : EIATTR_MERCURY_ISA_VERSION
	.align		4
        /*0054*/ 	.byte	0x03, 0x5f
        /*0056*/ 	.short	0x0101


	//----- nvinfo : EIATTR_EXIT_INSTR_OFFSETS
	.align		4
        /*0058*/ 	.byte	0x04, 0x1c
        /*005a*/ 	.short	(.L_352 - .L_351)


	//   ....[0]....
.L_351:
        /*005c*/ 	.word	0x00000800


	//   ....[1]....
        /*0060*/ 	.word	0x00005430


	//----- nvinfo : EIATTR_MAX_THREADS
	.align		4
.L_352:
        /*0064*/ 	.byte	0x04, 0x05
        /*0066*/ 	.short	(.L_354 - .L_353)
.L_353:
        /*0068*/ 	.word	0x00000100
        /*006c*/ 	.word	0x00000001
        /*0070*/ 	.word	0x00000001


	//----- nvinfo : EIATTR_CRS_STACK_SIZE
	.align		4
.L_354:
        /*0074*/ 	.byte	0x04, 0x1e
        /*0076*/ 	.short	(.L_356 - .L_355)
.L_355:
        /*0078*/ 	.word	0x00000000


	//----- nvinfo : EIATTR_CBANK_PARAM_SIZE
	.align		4
.L_356:
        /*007c*/ 	.byte	0x03, 0x19
        /*007e*/ 	.short	0x01d0


	//----- nvinfo : EIATTR_PARAM_CBANK
	.align		4
        /*0080*/ 	.byte	0x04, 0x0a
        /*0082*/ 	.short	(.L_358 - .L_357)
	.align		4
.L_357:
        /*0084*/ 	.word	index@(.nv.constant0._ZN2at6native54_GLOBAL__N__3a6f1fcb_21_DistributionNormal_cu_0c5b6e8543distribution_elementwise_grid_stride_kernelIfLi4EZNS0_9templates4cuda20normal_and_transformIffPNS_17CUDAGeneratorImplEZZZNS4_13normal_kernelIS7_EEvRKNS_10TensorBaseEddT_ENKUlvE_clEvENKUlvE0_clEvEUlfE_EEvRNS_18TensorIteratorBaseET1_T2_EUlP24curandStatePhilox4_32_10E0_ZNS1_27distribution_nullary_kernelIff6float4S7_SM_SF_EEvSH_SJ_RKT3_T4_EUlifE0_EEvlNS_15PhiloxCudaStateESI_SJ_)
        /*0088*/ 	.short	0x0210
        /*008a*/ 	.short	0x01d0


	//----- nvinfo : EIATTR_SW_WAR
	.align		4
.L_358:
        /*008c*/ 	.byte	0x04, 0x36
        /*008e*/ 	.short	(.L_360 - .L_359)
.L_359:
        /*0090*/ 	.word	0x00000008
.L_360:


//--------------------- .nv.info._ZN2at6native54_GLOBAL__N__3a6f1fcb_21_DistributionNormal_cu_0c5b6e8543distribution_elementwise_grid_stride_kernelIfLi4EZNS0_9templates4cuda20normal_and_transformIffPNS_17CUDAGeneratorImplEZZZNS4_13normal_kernelIS7_EEvRKNS_10TensorBaseEddT_ENKUlvE_clEvENKUlvE0_clEvEUlfE_EEvRNS_18TensorIteratorBaseET1_T2_EUlP24curandStatePhilox4_32_10E0_ZNS1_27distribution_nullary_kernelIff6float4S7_SM_SF_EEvSH_SJ_RKT3_T4_EUlifE_EEvlNS_15PhiloxCudaStateESI_SJ_ --------------------------
	.section	.nv.info._ZN2at6native54_GLOBAL__N__3a6f1fcb_21_DistributionNormal_cu_0c5b6e8543distribution_elementwise_grid_stride_kernelIfLi4EZNS0_9templates4cuda20normal_and_transformIffPNS_17CUDAGeneratorImplEZZZNS4_13normal_kernelIS7_EEvRKNS_10TensorBaseEddT_ENKUlvE_clEvENKUlvE0_clEvEUlfE_EEvRNS_18TensorIteratorBaseET1_T2_EUlP24curandStatePhilox4_32_10E0_ZNS1_27distribution_nullary_kernelIff6float4S7_SM_SF_EEvSH_SJ_RKT3_T4_EUlifE_EEvlNS_15PhiloxCudaStateESI_SJ_,"",@"SHT_CUDA_INFO"
	.sectionflags	@""
	.align	4


	//----- nvinfo : EIATTR_CUDA_API_VERSION
	.align		4
        /*0000*/ 	.byte	0x04, 0x37
        /*0002*/ 	.short	(.L_362 - .L_361)
.L_361:
        /*0004*/ 	.word	0x00000082


	//----- nvinfo : EIATTR_KPARAM_INFO
	.align		4
.L_362:
        /*0008*/ 	.byte	0x04, 0x17
        /*000a*/ 	.short	(.L_364 - .L_363)
.L_363:
        /*000c*/ 	.word	0x00000000
        /*0010*/ 	.short	0x0003
        /*0012*/ 	.short	0x0028
        /*0014*/ 	.byte	0x00, 0xf0, 0x61, 0x00


	//----- nvinfo : EIATTR_KPARAM_INFO
	.align		4
.L_364:
        /*0018*/ 	.byte	0x04, 0x17
        /*001a*/ 	.short	(.L_366 - .L_365)
.L_365:
        /*001c*/ 	.word	0x00000000
        /*0020*/ 	.short	0x0002
        /*0022*/ 	.short	0x0020
        /*0024*/ 	.byte	0x00, 0xf0, 0x05, 0x00


	//----- nvinfo : EIATTR_KPARAM_INFO
	.align		4
.L_366:
        /*0028*/ 	.byte	0x04, 0x17
        /*002a*/ 	.short	(.L_368 - .L_367)
.L_367:
        /*002c*/ 	.word	0x00000000
        /*0030*/ 	.short	0x0001
        /*0032*/ 	.short	0x0008
        /*0034*/ 	.byte	0x00, 0xf0, 0x61, 0x00


	//----- nvinfo : EIATTR_KPARAM_INFO
	.align		4
.L_368:
        /*0038*/ 	.byte	0x04, 0x17
        /*003a*/ 	.short	(.L_370 - .L_369)
.L_369:
        /*003c*/ 	.word	0x00000000
        /*0040*/ 	.short	0x0000
        /*0042*/ 	.short	0x0000
        /*0044*/ 	.byte	0x00, 0xf0, 0x21, 0x00


	//----- nvinfo : EIATTR_SPARSE_MMA_MASK
	.align		4
.L_370:
        /*0048*/ 	.byte	0x03, 0x50
        /*004a*/ 	.short	0x0000


	//----- nvinfo : EIATTR_MAXREG_COUNT
	.align		4
        /*004c*/ 	.byte	0x03, 0x1b
        /*004e*/ 	.short	0x0040


	//----- nvinfo : EIATTR_NUM_BARRIERS
	.align		4
        /*0050*/ 	.byte	0x02, 0x4c
        /*0052*/ 	.byte	0x01
	.zero		1


	//----- nvinfo : EIATTR_MERCURY_ISA_VERSION
	.align		4
        /*0054*/ 	.byte	0x03, 0x5f
        /*0056*/ 	.short	0x0101


	//----- nvinfo : EIATTR_EXIT_INSTR_OFFSETS
	.align		4
        /*0058*/ 	.byte	0x04, 0x1c
        /*005a*/ 	.short	(.L_372 - .L_371)


	//   ....[0]....
.L_371:
        /*005c*/ 	.word	0x000007a0


	//   ....[1]....
        /*0060*/ 	.word	0x00001320


	//----- nvinfo : EIATTR_MAX_THREADS
	.align		4
.L_372:
        /*0064*/ 	.byte	0x04, 0x05
        /*0066*/ 	.short	(.L_374 - .L_373)
.L_373:
        /*0068*/ 	.word	0x00000100
        /*006c*/ 	.word	0x00000001
        /*0070*/ 	.word	0x00000001


	//----- nvinfo : EIATTR_CRS_STACK_SIZE
	.align		4
.L_374:
        /*0074*/ 	.byte	0x04, 0x1e
        /*0076*/ 	.short	(.L_376 - .L_375)
.L_375:
        /*0078*/ 	.word	0x00000000


	//----- nvinfo : EIATTR_CBANK_PARAM_SIZE
	.align		4
.L_376:
        /*007c*/ 	.byte	0x03, 0x19
        /*007e*/ 	.short	0x0040


	//----- nvinfo : EIATTR_PARAM_CBANK
	.align		4
        /*0080*/ 	.byte	0x04, 0x0a
        /*0082*/ 	.short	(.L_378 - .L_377)
	.align		4
.L_377:
        /*0084*/ 	.word	index@(.nv.constant0._ZN2at6native54_GLOBAL__N__3a6f1fcb_21_DistributionNormal_cu_0c5b6e8543distribution_elementwise_grid_stride_kernelIfLi4EZNS0_9templates4cuda20normal_and_transformIffPNS_17CUDAGeneratorImplEZZZNS4_13normal_kernelIS7_EEvRKNS_10TensorBaseEddT_ENKUlvE_clEvENKUlvE0_clEvEUlfE_EEvRNS_18TensorIteratorBaseET1_T2_EUlP24curandStatePhilox4_32_10E0_ZNS1_27distribution_nullary_kernelIff6float4S7_SM_SF_EEvSH_SJ_RKT3_T4_EUlifE_EEvlNS_15PhiloxCudaStateESI_SJ_)
        /*0088*/ 	.short	0x0210
        /*008a*/ 	.short	0x0040


	//----- nvinfo : EIATTR_SW_WAR
	.align		4
.L_378:
        /*008c*/ 	.byte	0x04, 0x36
        /*008e*/ 	.short	(.L_380 - .L_379)
.L_379:
        /*0090*/ 	.word	0x00000008
.L_380:


//--------------------- .nv.info._ZN2at6native54_GLOBAL__N__3a6f1fcb_21_DistributionNormal_cu_0c5b6e8543distribution_elementwise_grid_stride_kernelIfLi4EZNS0_9templates4cuda20normal_and_transformIffPNS_17CUDAGeneratorImplEZZZNS4_13normal_kernelIS7_EEvRKNS_10TensorBaseEddT_ENKUlvE_clEvENKUlvE0_clEvEUlfE_EEvRNS_18TensorIteratorBaseET1_T2_EUlP24curandStatePhilox4_32_10E_ZNS1_27distribution_nullary_kernelIff7double2S7_SM_SF_EEvSH_SJ_RKT3_T4_EUlifE0_EEvlNS_15PhiloxCudaStateESI_SJ_ --------------------------
	.section	.nv.info._ZN2at6native54_GLOBAL__N__3a6f1fcb_21_DistributionNormal_cu_0c5b6e8543distribution_elementwise_grid_stride_kernelIfLi4EZNS0_9templates4cuda20normal_and_transformIffPNS_17CUDAGeneratorImplEZZZNS4_13normal_kernelIS7_EEvRKNS_10TensorBaseEddT_ENKUlvE_clEvENKUlvE0_clEvEUlfE_EEvRNS_18TensorIteratorBaseET1_T2_EUlP24curandStatePhilox4_32_10E_ZNS1_27distribution_nullary_kernelIff7double2S7_SM_SF_EEvSH_SJ_RKT3_T4_EUlifE0_EEvlNS_15PhiloxCudaStateESI_SJ_,"",@"SHT_CUDA_INFO"
	.sectionflags	@""
	.align	4


	//----- nvinfo : EIATTR_CUDA_API_VERSION
	.align		4
        /*0000*/ 	.byte	0x04, 0x37
        /*0002*/ 	.short	(.L_382 - .L_381)
.L_381:
        /*0004*/ 	.word	0x00000082


	//----- nvinfo : EIATTR_KPARAM_INFO
	.align		4
.L_382:
        /*0008*/ 	.byte	0x04, 0x17
        /*000a*/ 	.short	(.L_384 - .L_383)
.L_383:
        /*000c*/ 	.word	0x00000000
        /*0010*/ 	.short	0x0003
        /*0012*/ 	.short	0x0028
        /*0014*/ 	.byte	0x00, 0xf0, 0xa1, 0x06


	//----- nvinfo : EIATTR_KPARAM_INFO
	.align		4
.L_384:
        /*0018*/ 	.byte	0x04, 0x17
        /*001a*/ 	.short	(.L_386 - .L_385)
.L_385:
        /*001c*/ 	.word	0x00000000
        /*0020*/ 	.short	0x0002
        /*0022*/ 	.short	0x0020
        /*0024*/ 	.byte	0x00, 0xf0, 0x05, 0x00


	//----- nvinfo : EIATTR_KPARAM_INFO
	.align		4
.L_386:
        /*0028*/ 	.byte	0x04, 0x17
        /*002a*/ 	.short	(.L_388 - .L_387)
.L_387:
        /*002c*/ 	.word	0x00000000
        /*0030*/ 	.short	0x0001
        /*0032*/ 	.short	0x0008
        /*0034*/ 	.byte	0x00, 0xf0, 0x61, 0x00


	//----- nvinfo : EIATTR_KPARAM_INFO
	.align		4
.L_388:
        /*0038*/ 	.byte	0x04, 0x17
        /*003a*/ 	.short	(.L_390 - .L_389)
.L_389:
        /*003c*/ 	.word	0x00000000
        /*0040*/ 	.short	0x0000
        /*0042*/ 	.short	0x0000
        /*0044*/ 	.byte	0x00, 0xf0, 0x21, 0x00


	//----- nvinfo : EIATTR_SPARSE_MMA_MASK
	.align		4
.L_390:
        /*0048*/ 	.byte	0x03, 0x50
        /*004a*/ 	.short	0x0000


	//----- nvinfo : EIATTR_MAXREG_COUNT
	.align		4
        /*004c*/ 	.byte	0x03, 0x1b
        /*004e*/ 	.short	0x0040


	//----- nvinfo : EIATTR_NUM_BARRIERS
	.align		4
        /*0050*/ 	.byte	0x02, 0x4c
        /*0052*/ 	.byte	0x01
	.zero		1


	//----- nvinfo : EIATTR_MERCURY_ISA_VERSION
	.align		4
        /*0054*/ 	.byte	0x03, 0x5f
        /*0056*/ 	.short	0x0101


	//----- nvinfo : EIATTR_EXIT_INSTR_OFFSETS
	.align		4
        /*0058*/ 	.byte	0x04, 0x1c
        /*005a*/ 	.short	(.L_392 - .L_391)


	//   ....[0]....
.L_391:
        /*005c*/ 	.word	0x00000820


	//   ....[1]....
        /*0060*/ 	.word	0x00005ee0


	//----- nvinfo : EIATTR_MAX_THREADS
	.align		4
.L_392:
        /*0064*/ 	.byte	0x04, 0x05
        /*0066*/ 	.short	(.L_394 - .L_393)
.L_393:
        /*0068*/ 	.word	0x00000100
        /*006c*/ 	.word	0x00000001
        /*0070*/ 	.word	0x00000001


	//----- nvinfo : EIATTR_CRS_STACK_SIZE
	.align		4
.L_394:
        /*0074*/ 	.byte	0x04, 0x1e
        /*0076*/ 	.short	(.L_396 - .L_395)
.L_395:
        /*0078*/ 	.word	0x00000000


	//----- nvinfo : EIATTR_CBANK_PARAM_SIZE
	.align		4
.L_396:
        /*007c*/ 	.byte	0x03, 0x19
        /*007e*/ 	.short	0x01d0


	//----- nvinfo : EIATTR_PARAM_CBANK
	.align		4
        /*0080*/ 	.byte	0x04, 0x0a
        /*0082*/ 	.short	(.L_398 - .L_397)
	.align		4
.L_397:
        /*0084*/ 	.word	index@(.nv.constant0._ZN2at6native54_GLOBAL__N__3a6f1fcb_21_DistributionNormal_cu_0c5b6e8543distribution_elementwise_grid_stride_kernelIfLi4EZNS0_9templates4cuda20normal_and_transformIffPNS_17CUDAGeneratorImplEZZZNS4_13normal_kernelIS7_EEvRKNS_10TensorBaseEddT_ENKUlvE_clEvENKUlvE0_clEvEUlfE_EEvRNS_18TensorIteratorBaseET1_T2_EUlP24curandStatePhilox4_32_10E_ZNS1_27distribution_nullary_kernelIff7double2S7_SM_SF_EEvSH_SJ_RKT3_T4_EUlifE0_EEvlNS_15PhiloxCudaStateESI_SJ_)
        /*0088*/ 	.short	0x0210
        /*008a*/ 	.short	0x01d0


	//----- nvinfo : EIATTR_SW_WAR
	.align		4
.L_398:
        /*008c*/ 	.byte	0x04, 0x36
        /*008e*/ 	.short	(.L_400 - .L_399)
.L_399:
        /*0090*/ 	.word	0x00000008
.L_400:


//--------------------- .nv.info._ZN2at6native54_GLOBAL__N__3a6f1fcb_21_DistributionNormal_cu_0c5b6e8543distribution_elementwise_grid_stride_kernelIfLi4EZNS0_9templates4cuda20normal_and_transformIffPNS_17CUDAGeneratorImplEZZZNS4_13normal_kernelIS7_EEvRKNS_10TensorBaseEddT_ENKUlvE_clEvENKUlvE0_clEvEUlfE_EEvRNS_18TensorIteratorBaseET1_T2_EUlP24curandStatePhilox4_32_10E_ZNS1_27distribution_nullary_kernelIff7double2S7_SM_SF_EEvSH_SJ_RKT3_T4_EUlifE_EEvlNS_15PhiloxCudaStateESI_SJ_ --------------------------
	.section	.nv.info._ZN2at6native54_GLOBAL__N__3a6f1fcb_21_DistributionNormal_cu_0c5b6e8543distribution_elementwise_grid_stride_kernelIfLi4EZNS0_9templates4cuda20normal_and_transformIffPNS_17CUDAGeneratorImplEZZZNS4_13normal_kernelIS7_EEvRKNS_10TensorBaseEddT_ENKUlvE_clEvENKUlvE0_clEvEUlfE_EEvRNS_18TensorIteratorBaseET1_T2_EUlP24curandStatePhilox4_32_10E_ZNS1_27distribution_nullary_kernelIff7double2S7_SM_SF_EEvSH_SJ_RKT3_T4_EUlifE_EEvlNS_15PhiloxCudaStateESI_SJ_,"",@"SHT_CUDA_INFO"
	.sectionflags	@""
	.align	4


	//----- nvinfo : EIATTR_CUDA_API_VERSION
	.align		4
        /*0000*/ 	.byte	0x04, 0x37
        /*0002*/ 	.short	(.L_402 - .L_401)
.L_401:
        /*0004*/ 	.word	0x00000082


	//----- nvinfo : EIATTR_KPARAM_INFO
	.align		4
.L_402:
        /*0008*/ 	.byte	0x04, 0x17
        /*000a*/ 	.short	(.L_404 - .L_403)
.L_403:
        /*000c*/ 	.word	0x00000000
        /*0010*/ 	.short	0x0003
        /*0012*/ 	.short	0x0028
        /*0014*/ 	.byte	0x00, 0xf0, 0x61, 0x00


	//----- nvinfo : EIATTR_KPARAM_INFO
	.align		4
.L_404:
        /*0018*/ 	.byte	0x04, 0x17
        /*001a*/ 	.short	(.L_406 - .L_405)
.L_405:
        /*001c*/ 	.word	0x00000000
        /*0020*/ 	.short	0x0002
        /*0022*/ 	.short	0x0020
        /*0024*/ 	.byte	0x00, 0xf0, 0x05, 0x00


	//----- nvinfo : EIATTR_KPARAM_INFO
	.align		4
.L_406:
        /*0028*/ 	.byte	0x04, 0x17
        /*002a*/ 	.short	(.L_408 - .L_407)
.L_407:
        /*002c*/ 	.word	0x00000000
        /*0030*/ 	.short	0x0001
        /*0032*/ 	.short	0x0008
        /*0034*/ 	.byte	0x00, 0xf0, 0x61, 0x00


	//----- nvinfo : EIATTR_KPARAM_INFO
	.align		4
.L_408:
        /*0038*/ 	.byte	0x04, 0x17
        /*003a*/ 	.short	(.L_410 - .L_409)
.L_409:
        /*003c*/ 	.word	0x00000000
        /*0040*/ 	.short	0x0000
        /*0042*/ 	.short	0x0000
        /*0044*/ 	.byte	0x00, 0xf0, 0x21, 0x00


	//----- nvinfo : EIATTR_SPARSE_MMA_MASK
	.align		4
.L_410:
        /*0048*/ 	.byte	0x03, 0x50
        /*004a*/ 	.short	0x0000


	//----- nvinfo : EIATTR_MAXREG_COUNT
	.align		4
        /*004c*/ 	.byte	0x03, 0x1b
        /*004e*/ 	.short	0x0040


	//----- nvinfo : EIATTR_NUM_BARRIERS
	.align		4
        /*0050*/ 	.byte	0x02, 0x4c
        /*0052*/ 	.byte	0x01
	.zero		1


	//----- nvinfo : EIATTR_MERCURY_ISA_VERSION
	.align		4
        /*0054*/ 	.byte	0x03, 0x5f
        /*0056*/ 	.short	0x0101


	//----- nvinfo : EIATTR_EXIT_INSTR_OFFSETS
	.align		4
        /*0058*/ 	.byte	0x04, 0x1c
        /*005a*/ 	.short	(.L_412 - .L_411)


	//   ....[0]....
.L_411:
        /*005c*/ 	.word	0x000007d0


	//   ....[1]....
        /*0060*/ 	.word	0x00001e90


	//----- nvinfo : EIATTR_MAX_THREADS
	.align		4
.L_412:
        /*0064*/ 	.byte	0x04, 0x05
        /*0066*/ 	.short	(.L_414 - .L_413)
.L_413:
        /*0068*/ 	.word	0x00000100
        /*006c*/ 	.word	0x00000001
        /*0070*/ 	.word	0x00000001


	//----- nvinfo : EIATTR_CRS_STACK_SIZE
	.align		4
.L_414:
        /*0074*/ 	.byte	0x04, 0x1e
        /*0076*/ 	.short	(.L_416 - .L_415)
.L_415:
        /*0078*/ 	.word	0x00000000


	//----- nvinfo : EIATTR_CBANK_PARAM_SIZE
	.align		4
.L_416:
        /*007c*/ 	.byte	0x03, 0x19
        /*007e*/ 	.short	0x0040


	//----- nvinfo : EIATTR_PARAM_CBANK
	.align		4
        /*0080*/ 	.byte	0x04, 0x0a
        /*0082*/ 	.short	(.L_418 - .L_417)
	.align		4
.L_417:
        /*0084*/ 	.word	index@(.nv.constant0._ZN2at6native54_GLOBAL__N__3a6f1fcb_21_DistributionNormal_cu_0c5b6e8543distribution_elementwise_grid_stride_kernelIfLi4EZNS0_9templates4cuda20normal_and_transformIffPNS_17CUDAGeneratorImplEZZZNS4_13normal_kernelIS7_EEvRKNS_10TensorBaseEddT_ENKUlvE_clEvENKUlvE0_clEvEUlfE_EEvRNS_18TensorIteratorBaseET1_T2_EUlP24curandStatePhilox4_32_10E_ZNS1_27distribution_nullary_kernelIff7double2S7_SM_SF_EEvSH_SJ_RKT3_T4_EUlifE_EEvlNS_15PhiloxCudaStateESI_SJ_)
        /*0088*/ 	.short	0x0210
        /*008a*/ 	.short	0x0040


	//----- nvinfo : EIATTR_SW_WAR
	.align		4
.L_418:
        /*008c*/ 	.byte	0x04, 0x36
        /*008e*/ 	.short	(.L_420 - .L_419)
.L_419:
        /*0090*/ 	.word	0x00000008
.L_420:


//--------------------- .nv.info._ZN2at6native54_GLOBAL__N__3a6f1fcb_21_DistributionNormal_cu_0c5b6e8543distribution_elementwise_grid_stride_kernelIdLi2EZNS0_9templates4cuda20normal_and_transformIddPNS_17CUDAGeneratorImplEZZZNS4_13normal_kernelIS7_EEvRKNS_10TensorBaseEddT_ENKUlvE_clEvENKUlvE_clEvEUldE_EEvRNS_18TensorIteratorBaseET1_T2_EUlP24curandStatePhilox4_32_10E0_ZNS1_27distribution_nullary_kernelIdd6float4S7_SM_SF_EEvSH_SJ_RKT3_T4_EUlidE0_EEvlNS_15PhiloxCudaStateESI_SJ_ --------------------------
	.section	.nv.info._ZN2at6native54_GLOBAL__N__3a6f1fcb_21_DistributionNormal_cu_0c5b6e8543distribution_elementwise_grid_stride_kernelIdLi2EZNS0_9templates4cuda20normal_and_transformIddPNS_17CUDAGeneratorImplEZZZNS4_13normal_kernelIS7_EEvRKNS_10TensorBaseEddT_ENKUlvE_clEvENKUlvE_clEvEUldE_EEvRNS_18TensorIteratorBaseET1_T2_EUlP24curandStatePhilox4_32_10E0_ZNS1_27distribution_nullary_kernelIdd6float4S7_SM_SF_EEvSH_SJ_RKT3_T4_EUlidE0_EEvlNS_15PhiloxCudaStateESI_SJ_,"",@"SHT_CUDA_INFO"
	.sectionflags	@""
	.align	4


	//----- nvinfo : EIATTR_CUDA_API_VERSION
	.align		4
        /*0000*/ 	.byte	0x04, 0x37
        /*0002*/ 	.short	(.L_422 - .L_421)
.L_421:
        /*0004*/ 	.word	0x00000082


	//----- nvinfo : EIATTR_KPARAM_INFO
	.align		4
.L_422:
        /*0008*/ 	.byte	0x04, 0x17
        /*000a*/ 	.short	(.L_424 - .L_423)
.L_423:
        /*000c*/ 	.word	0x00000000
        /*0010*/ 	.short	0x0003
        /*0012*/ 	.short	0x0028
        /*0014*/ 	.byte	0x00, 0xf0, 0xc1, 0x06


	//----- nvinfo : EIATTR_KPARAM_INFO
	.align		4
.L_424:
        /*0018*/ 	.byte	0x04, 0x17
        /*001a*/ 	.short	(.L_426 - .L_425)
.L_425:
        /*001c*/ 	.word	0x00000000
        /*0020*/ 	.short	0x0002
        /*0022*/ 	.short	0x0020
        /*0024*/ 	.byte	0x00, 0xf0, 0x05, 0x00


	//----- nvinfo : EIATTR_KPARAM_INFO
	.align		4
.L_426:
        /*0028*/ 	.byte	0x04, 0x17
        /*002a*/ 	.short	(.L_428 - .L_427)
.L_427:
        /*002c*/ 	.word	0x00000000
        /*0030*/ 	.short	0x0001
        /*0032*/ 	.short	0x0008
        /*0034*/ 	.byte	0x00, 0xf0, 0x61, 0x00


	//----- nvinfo : EIATTR_KPARAM_INFO
	.align		4
.L_428:
        /*0038*/ 	.byte	0x04, 0x17
        /*003a*/ 	.short	(.L_430 - .L_429)
.L_429:
        /*003c*/ 	.word	0x00000000
        /*0040*/ 	.short	0x0000
        /*0042*/ 	.short	0x0000
        /*0044*/ 	.byte	0x00, 0xf0, 0x21, 0x00


	//----- nvinfo : EIATTR_SPARSE_MMA_MASK
	.align		4
.L_430:
        /*0048*/ 	.byte	0x03, 0x50
        /*004a*/ 	.short	0x0000


	//----- nvinfo : EIATTR_MAXREG_COUNT
	.align		4
        /*004c*/ 	.byte	0x03, 0x1b
        /*004e*/ 	.short	0x0040


	//----- nvinfo : EIATTR_NUM_BARRIERS
	.align		4
        /*0050*/ 	.byte	0x02, 0x4c
        /*0052*/ 	.byte	0x01
	.zero		1


	//----- nvinfo : EIATTR_MERCURY_ISA_VERSION
	.align		4
        /*0054*/ 	.byte	0x03, 0x5f
        /*0056*/ 	.short	0x0101


	//----- nvinfo : EIATTR_EXIT_INSTR_OFFSETS
	.align		4
        /*0058*/ 	.byte	0x04, 0x1c
        /*005a*/ 	.short	(.L_432 - .L_431)


	//   ....[0]....
.L_431:
        /*005c*/ 	.word	0x00000800


	//   ....[1]....
        /*0060*/ 	.word	0x00003230


	//----- nvinfo : EIATTR_MAX_THREADS
	.align		4
.L_432:
        /*0064*/ 	.byte	0x04, 0x05
        /*0066*/ 	.short	(.L_434 - .L_433)
.L_433:
        /*0068*/ 	.word	0x00000100
        /*006c*/ 	.word	0x00000001
        /*0070*/ 	.word	0x00000001


	//----- nvinfo : EIATTR_CRS_STACK_SIZE
	.align		4
.L_434:
        /*0074*/ 	.byte	0x04, 0x1e
        /*0076*/ 	.short	(.L_436 - .L_435)
.L_435:
        /*0078*/ 	.word	0x00000000


	//----- nvinfo : EIATTR_CBANK_PARAM_SIZE
	.align		4
.L_436:
        /*007c*/ 	.byte	0x03, 0x19
        /*007e*/ 	.short	0x01d8


	//----- nvinfo : EIATTR_PARAM_CBANK
	.align		4
        /*0080*/ 	.byte	0x04, 0x0a
        /*0082*/ 	.short	(.L_438 - .L_437)
	.align		4
.L_437:
        /*0084*/ 	.word	index@(.nv.constant0._ZN2at6native54_GLOBAL__N__3a6f1fcb_21_DistributionNormal_cu_0c5b6e8543distribution_elementwise_grid_stride_kernelIdLi2EZNS0_9templates4cuda20normal_and_transformIddPNS_17CUDAGeneratorImplEZZZNS4_13normal_kernelIS7_EEvRKNS_10TensorBaseEddT_ENKUlvE_clEvENKUlvE_clEvEUldE_EEvRNS_18TensorIteratorBaseET1_T2_EUlP24curandStatePhilox4_32_10E0_ZNS1_27distribution_nullary_kernelIdd6float4S7_SM_SF_EEvSH_SJ_RKT3_T4_EUlidE0_EEvlNS_15PhiloxCudaStateESI_SJ_)
        /*0088*/ 	.short	0x0210
        /*008a*/ 	.short	0x01d8


	//----- nvinfo : EIATTR_SW_WAR
	.align		4
.L_438:
        /*008c*/ 	.byte	0x04, 0x36
        /*008e*/ 	.short	(.L_440 - .L_439)
.L_439:
        /*0090*/ 	.word	0x00000008
.L_440:


//--------------------- .nv.info._ZN2at6native54_GLOBAL__N__3a6f1fcb_21_DistributionNormal_cu_0c5b6e8543distribution_elementwise_grid_stride_kernelIdLi2EZNS0_9templates4cuda20normal_and_transformIddPNS_17CUDAGeneratorImplEZZZNS4_13normal_kernelIS7_EEvRKNS_10TensorBaseEddT_ENKUlvE_clEvENKUlvE_clEvEUldE_EEvRNS_18TensorIteratorBaseET1_T2_EUlP24curandStatePhilox4_32_10E0_ZNS1_27distribution_nullary_kernelIdd6float4S7_SM_SF_EEvSH_SJ_RKT3_T4_EUlidE_EEvlNS_15PhiloxCudaStateESI_SJ_ --------------------------
	.section	.nv.info._ZN2at6native54_GLOBAL__N__3a6f1fcb_21_DistributionNormal_cu_0c5b6e8543distribution_elementwise_grid_stride_kernelIdLi2EZNS0_9templates4cuda20normal_and_transformIddPNS_17CUDAGeneratorImplEZZZNS4_13normal_kernelIS7_EEvRKNS_10TensorBaseEddT_ENKUlvE_clEvENKUlvE_clEvEUldE_EEvRNS_18TensorIteratorBaseET1_T2_EUlP24curandStatePhilox4_32_10E0_ZNS1_27distribution_nullary_kernelIdd6float4S7_SM_SF_EEvSH_SJ_RKT3_T4_EUlidE_EEvlNS_15PhiloxCudaStateESI_SJ_,"",@"SHT_CUDA_INFO"
	.sectionflags	@""
	.align	4


	//----- nvinfo : EIATTR_CUDA_API_VERSION
	.align		4
        /*0000*/ 	.byte	0x04, 0x37
        /*0002*/ 	.short	(.L_442 - .L_441)
.L_441:
        /*0004*/ 	.word	0x00000082


	//----- nvinfo : EIATTR_KPARAM_INFO
	.align		4
.L_442:
        /*0008*/ 	.byte	0x04, 0x17
        /*000a*/ 	.short	(.L_444 - .L_443)
.L_443:
        /*000c*/ 	.word	0x00000000
        /*0010*/ 	.short	0x0003
        /*0012*/ 	.short	0x0028
        /*0014*/ 	.byte	0x00, 0xf0, 0x81, 0x00


	//----- nvinfo : EIATTR_KPARAM_INFO
	.align		4
.L_444:
        /*0018*/ 	.byte	0x04, 0x17
        /*001a*/ 	.short	(.L_446 - .L_445)
.L_445:
        /*001c*/ 	.word	0x00000000
        /*0020*/ 	.short	0x0002
        /*0022*/ 	.short	0x0020
        /*0024*/ 	.byte	0x00, 0xf0, 0x05, 0x00


	//----- nvinfo : EIATTR_KPARAM_INFO
	.align		4
.L_446:
        /*0028*/ 	.byte	0x04, 0x17
        /*002a*/ 	.short	(.L_448 - .L_447)
.L_447:
        /*002c*/ 	.word	0x00000000
        /*0030*/ 	.short	0x0001
        /*0032*/ 	.short	0x0008
        /*0034*/ 	.byte	0x00, 0xf0, 0x61, 0x00


	//----- nvinfo : EIATTR_KPARAM_INFO
	.align		4
.L_448:
        /*0038*/ 	.byte	0x04, 0x17
        /*003a*/ 	.short	(.L_450 - .L_449)
.L_449:
        /*003c*/ 	.word	0x00000000
        /*0040*/ 	.short	0x0000
        /*0042*/ 	.short	0x0000
        /*0044*/ 	.byte	0x00, 0xf0, 0x21, 0x00


	//----- nvinfo : EIATTR_SPARSE_MMA_MASK
	.align		4
.L_450:
        /*0048*/ 	.byte	0x03, 0x50
        /*004a*/ 	.short	0x0000


	//----- nvinfo : EIATTR_MAXREG_COUNT
	.align		4
        /*004c*/ 	.byte	0x03, 0x1b
        /*004e*/ 	.short	0x0040


	//----- nvinfo : EIATTR_NUM_BARRIERS
	.align		4
        /*0050*/ 	.byte	0x02, 0x4c
        /*0052*/ 	.byte	0x01
	.zero		1


	//----- nvinfo : EIATTR_MERCURY_ISA_VERSION
	.align		4
        /*0054*/ 	.byte	0x03, 0x5f
        /*0056*/ 	.short	0x0101


	//----- nvinfo : EIATTR_EXIT_INSTR_OFFSETS
	.align		4
        /*0058*/ 	.byte	0x04, 0x1c
        /*005a*/ 	.short	(.L_452 - .L_451)


	//   ....[0]....
.L_451:
        /*005c*/ 	.word	0x000007b0


	//   ....[1]....
        /*0060*/ 	.word	0x00001050


	//----- nvinfo : EIATTR_MAX_THREADS
	.align		4
.L_452:
        /*0064*/ 	.byte	0x04, 0x05
        /*0066*/ 	.short	(.L_454 - .L_453)
.L_453:
        /*0068*/ 	.word	0x00000100
        /*006c*/ 	.word	0x00000001
        /*0070*/ 	.word	0x00000001


	//----- nvinfo : EIATTR_CRS_STACK_SIZE
	.align		4
.L_454:
        /*0074*/ 	.byte	0x04, 0x1e
        /*0076*/ 	.short	(.L_456 - .L_455)
.L_455:
        /*0078*/ 	.word	0x00000000


	//----- nvinfo : EIATTR_CBANK_PARAM_SIZE
	.align		4
.L_456:
        /*007c*/ 	.byte	0x03, 0x19
        /*007e*/ 	.short	0x0048


	//----- nvinfo : EIATTR_PARAM_CBANK
	.align		4
        /*0080*/ 	.byte	0x04, 0x0a
        /*0082*/ 	.short	(.L_458 - .L_457)
	.align		4
.L_457:
        /*0084*/ 	.word	index@(.nv.constant0._ZN2at6native54_GLOBAL__N__3a6f1fcb_21_DistributionNormal_cu_0c5b6e8543distribution_elementwise_grid_stride_kernelIdLi2EZNS0_9templates4cuda20normal_and_transformIddPNS_17CUDAGeneratorImplEZZZNS4_13normal_kernelIS7_EEvRKNS_10TensorBaseEddT_ENKUlvE_clEvENKUlvE_clEvEUldE_EEvRNS_18TensorIteratorBaseET1_T2_EUlP24curandStatePhilox4_32_10E0_ZNS1_27distribution_nullary_kernelIdd6float4S7_SM_SF_EEvSH_SJ_RKT3_T4_EUlidE_EEvlNS_15PhiloxCudaStateESI_SJ_)
        /*0088*/ 	.short	0x0210
        /*008a*/ 	.short	0x0048


	//----- nvinfo : EIATTR_SW_WAR
	.align		4
.L_458:
        /*008c*/ 	.byte	0x04, 0x36
        /*008e*/ 	.short	(.L_460 - .L_459)
.L_459:
        /*0090*/ 	.word	0x00000008
.L_460:


//--------------------- .nv.info._ZN2at6native54_GLOBAL__N__3a6f1fcb_21_DistributionNormal_cu_0c5b6e8543distribution_elementwise_grid_stride_kernelIdLi2EZNS0_9templates4cuda20normal_and_transformIddPNS_17CUDAGeneratorImplEZZZNS4_13normal_kernelIS7_EEvRKNS_10TensorBaseEddT_ENKUlvE_clEvENKUlvE_clEvEUldE_EEvRNS_18TensorIteratorBaseET1_T2_EUlP24curandStatePhilox4_32_10E_ZNS1_27distribution_nullary_kernelIdd7double2S7_SM_SF_EEvSH_SJ_RKT3_T4_EUlidE0_EEvlNS_15PhiloxCudaStateESI_SJ_ --------------------------
	.section	.nv.info._ZN2at6native54_GLOBAL__N__3a6f1fcb_21_DistributionNormal_cu_0c5b6e8543distribution_elementwise_grid_stride_kernelIdLi2EZNS0_9templates4cuda20normal_and_transformIddPNS_17CUDAGeneratorImplEZZZNS4_13normal_kernelIS7_EEvRKNS_10TensorBaseEddT_ENKUlvE_clEvENKUlvE_clEvEUldE_EEvRNS_18TensorIteratorBaseET1_T2_EUlP24curandStatePhilox4_32_10E_ZNS1_27distribution_nullary_kernelIdd7double2S7_SM_SF_EEvSH_SJ_RKT3_T4_EUlidE0_EEvlNS_15PhiloxCudaStateESI_SJ_,"",@"SHT_CUDA_INFO"
	.sectionflags	@""
	.align	4


	//----- nvinfo : EIATTR_CUDA_API_VERSION
	.align		4
        /*0000*/ 	.byte	0x04, 0x37
        /*0002*/ 	.short	(.L_462 - .L_461)
.L_461:
        /*0004*/ 	.word	0x00000082


	//----- nvinfo : EIATTR_KPARAM_INFO
	.align		4
.L_462:
        /*0008*/ 	.byte	0x04, 0x17
        /*000a*/ 	.short	(.L_464 - .L_463)
.L_463:
        /*000c*/ 	.word	0x00000000
        /*0010*/ 	.short	0x0003
        /*0012*/ 	.short	0x0028
        /*0014*/ 	.byte	0x00, 0xf0, 0xc1, 0x06


	//----- nvinfo : EIATTR_KPARAM_INFO
	.align		4
.L_464:
        /*0018*/ 	.byte	0x04, 0x17
        /*001a*/ 	.short	(.L_466 - .L_465)
.L_465:
        /*001c*/ 	.word	0x00000000
        /*0020*/ 	.short	0x0002
        /*0022*/ 	.short	0x0020
        /*0024*/ 	.byte	0x00, 0xf0, 0x05, 0x00


	//----- nvinfo : EIATTR_KPARAM_INFO
	.align		4
.L_466:
        /*0028*/ 	.byte	0x04, 0x17
        /*002a*/ 	.short	(.L_468 - .L_467)
.L_467:
        /*002c*/ 	.word	0x00000000
        /*0030*/ 	.short	0x0001
        /*0032*/ 	.short	0x0008
        /*0034*/ 	.byte	0x00, 0xf0, 0x61, 0x00


	//----- nvinfo : EIATTR_KPARAM_INFO
	.align		4
.L_468:
        /*0038*/ 	.byte	0x04, 0x17
        /*003a*/ 	.short	(.L_470 - .L_469)
.L_469:
        /*003c*/ 	.word	0x00000000
        /*0040*/ 	.short	0x0000
        /*0042*/ 	.short	0x0000
        /*0044*/ 	.byte	0x00, 0xf0, 0x21, 0x00


	//----- nvinfo : EIATTR_SPARSE_MMA_MASK
	.align		4
.L_470:
        /*0048*/ 	.byte	0x03, 0x50
        /*004a*/ 	.short	0x0000


	//----- nvinfo : EIATTR_MAXREG_COUNT
	.align		4
        /*004c*/ 	.byte	0x03, 0x1b
        /*004e*/ 	.short	0x0040


	//----- nvinfo : EIATTR_NUM_BARRIERS
	.align		4
        /*0050*/ 	.byte	0x02, 0x4c
        /*0052*/ 	.byte	0x01
	.zero		1


	//----- nvinfo : EIATTR_MERCURY_ISA_VERSION
	.align		4
        /*0054*/ 	.byte	0x03, 0x5f
        /*0056*/ 	.short	0x0101


	//----- nvinfo : EIATTR_EXIT_INSTR_OFFSETS
	.align		4
        /*0058*/ 	.byte	0x04, 0x1c
        /*005a*/ 	.short	(.L_472 - .L_471)


	//   ....[0]....
.L_471:
        /*005c*/ 	.word	0x00000820


	//   ....[1]....
        /*0060*/ 	.word	0x00003da0


	//----- nvinfo : EIATTR_MAX_THREADS
	.align		4
.L_472:
        /*0064*/ 	.byte	0x04, 0x05
        /*0066*/ 	.short	(.L_474 - .L_473)
.L_473:
        /*0068*/ 	.word	0x00000100
        /*006c*/ 	.word	0x00000001
        /*0070*/ 	.word	0x00000001


	//----- nvinfo : EIATTR_CRS_STACK_SIZE
	.align		4
.L_474:
        /*0074*/ 	.byte	0x04, 0x1e
        /*0076*/ 	.short	(.L_476 - .L_475)
.L_475:
        /*0078*/ 	.word	0x00000000


	//----- nvinfo : EIATTR_CBANK_PARAM_SIZE
	.align		4
.L_476:
        /*007c*/ 	.byte	0x03, 0x19
        /*007e*/ 	.short	0x01d8


	//----- nvinfo : EIATTR_PARAM_CBANK
	.align		4
        /*0080*/ 	.byte	0x04, 0x0a
        /*0082*/ 	.short	(.L_478 - .L_477)
	.align		4
.L_477:
        /*0084*/ 	.word	index@(.nv.constant0._ZN2at6native54_GLOBAL__N__3a6f1fcb_21_DistributionNormal_cu_0c5b6e8543distribution_elementwise_grid_stride_kernelIdLi2EZNS0_9templates4cuda20normal_and_transformIddPNS_17CUDAGeneratorImplEZZZNS4_13normal_kernelIS7_EEvRKNS_10TensorBaseEddT_ENKUlvE_clEvENKUlvE_clEvEUldE_EEvRNS_18TensorIteratorBaseET1_T2_EUlP24curandStatePhilox4_32_10E_ZNS1_27distribution_nullary_kernelIdd7double2S7_SM_SF_EEvSH_SJ_RKT3_T4_EUlidE0_EEvlNS_15PhiloxCudaStateESI_SJ_)
        /*0088*/ 	.short	0x0210
        /*008a*/ 	.short	0x01d8


	//----- nvinfo : EIATTR_SW_WAR
	.align		4
.L_478:
        /*008c*/ 	.byte	0x04, 0x36
        /*008e*/ 	.short	(.L_480 - .L_479)
.L_479:
        /*0090*/ 	.word	0x00000008
.L_480:


//--------------------- .nv.info._ZN2at6native54_GLOBAL__N__3a6f1fcb_21_DistributionNormal_cu_0c5b6e8543distribution_elementwise_grid_stride_kernelIdLi2EZNS0_9templates4cuda20normal_and_transformIddPNS_17CUDAGeneratorImplEZZZNS4_13normal_kernelIS7_EEvRKNS_10TensorBaseEddT_ENKUlvE_clEvENKUlvE_clEvEUldE_EEvRNS_18TensorIteratorBaseET1_T2_EUlP24curandStatePhilox4_32_10E_ZNS1_27distribution_nullary_kernelIdd7double2S7_SM_SF_EEvSH_SJ_RKT3_T4_EUlidE_EEvlNS_15PhiloxCudaStateESI_SJ_ --------------------------
	.section	.nv.info._ZN2at6native54_GLOBAL__N__3a6f1fcb_21_DistributionNormal_cu_0c5b6e8543distribution_elementwise_grid_stride_kernelIdLi2EZNS0_9templates4cuda20normal_and_transformIddPNS_17CUDAGeneratorImplEZZZNS4_13normal_kernelIS7_EEvRKNS_10TensorBaseEddT_ENKUlvE_clEvENKUlvE_clEvEUldE_EEvRNS_18TensorIteratorBaseET1_T2_EUlP24curandStatePhilox4_32_10E_ZNS1_27distribution_nullary_kernelIdd7double2S7_SM_SF_EEvSH_SJ_RKT3_T4_EUlidE_EEvlNS_15PhiloxCudaStateESI_SJ_,"",@"SHT_CUDA_INFO"
	.sectionflags	@""
	.align	4


	//----- nvinfo : EIATTR_CUDA_API_VERSION
	.align		4
        /*0000*/ 	.byte	0x04, 0x37
        /*0002*/ 	.short	(.L_482 - .L_481)
.L_481:
        /*0004*/ 	.word	0x00000082


	//----- nvinfo : EIATTR_KPARAM_INFO
	.align		4
.L_482:
        /*0008*/ 	.byte	0x04, 0x17
        /*000a*/ 	.short	(.L_484 - .L_483)
.L_483:
        /*000c*/ 	.word	0x00000000
        /*0010*/ 	.short	0x0003
        /*0012*/ 	.short	0x0028
        /*0014*/ 	.byte	0x00, 0xf0, 0x81, 0x00


	//----- nvinfo : EIATTR_KPARAM_INFO
	.align		4
.L_484:
        /*0018*/ 	.byte	0x04, 0x17
        /*001a*/ 	.short	(.L_486 - .L_485)
.L_485:
        /*001c*/ 	.word	0x00000000
        /*0020*/ 	.short	0x0002
        /*0022*/ 	.short	0x0020
        /*0024*/ 	.byte	0x00, 0xf0, 0x05, 0x00


	//----- nvinfo : EIATTR_KPARAM_INFO
	.align		4
.L_486:
        /*0028*/ 	.byte	0x04, 0x17
        /*002a*/ 	.short	(.L_488 - .L_487)
.L_487:
        /*002c*/ 	.word	0x00000000
        /*0030*/ 	.short	0x0001
        /*0032*/ 	.short	0x0008
        /*0034*/ 	.byte	0x00, 0xf0, 0x61, 0x00


	//----- nvinfo : EIATTR_KPARAM_INFO
	.align		4
.L_488:
        /*0038*/ 	.byte	0x04, 0x17
        /*003a*/ 	.short	(.L_490 - .L_489)
.L_489:
        /*003c*/ 	.word	0x00000000
        /*0040*/ 	.short	0x0000
        /*0042*/ 	.short	0x0000
        /*0044*/ 	.byte	0x00, 0xf0, 0x21, 0x00


	//----- nvinfo : EIATTR_SPARSE_MMA_MASK
	.align		4
.L_490:
        /*0048*/ 	.byte	0x03, 0x50
        /*004a*/ 	.short	0x0000


	//----- nvinfo : EIATTR_MAXREG_COUNT
	.align		4
        /*004c*/ 	.byte	0x03, 0x1b
        /*004e*/ 	.short	0x0040


	//----- nvinfo : EIATTR_NUM_BARRIERS
	.align		4
        /*0050*/ 	.byte	0x02, 0x4c
        /*0052*/ 	.byte	0x01
	.zero		1


	//----- nvinfo : EIATTR_MERCURY_ISA_VERSION
	.align		4
        /*0054*/ 	.byte	0x03, 0x5f
        /*0056*/ 	.short	0x0101


	//----- nvinfo : EIATTR_EXIT_INSTR_OFFSETS
	.align		4
        /*0058*/ 	.byte	0x04, 0x1c
        /*005a*/ 	.short	(.L_492 - .L_491)


	//   ....[0]....
.L_491:
        /*005c*/ 	.word	0x000007e0


	//   ....[1]....
        /*0060*/ 	.word	0x00001c80


	//----- nvinfo : EIATTR_MAX_THREADS
	.align		4
.L_492:
        /*0064*/ 	.byte	0x04, 0x05
        /*0066*/ 	.short	(.L_494 - .L_493)
.L_493:
        /*0068*/ 	.word	0x00000100
        /*006c*/ 	.word	0x00000001
        /*0070*/ 	.word	0x00000001


	//----- nvinfo : EIATTR_CRS_STACK_SIZE
	.align		4
.L_494:
        /*0074*/ 	.byte	0x04, 0x1e
        /*0076*/ 	.short	(.L_496 - .L_495)
.L_495:
        /*0078*/ 	.word	0x00000000


	//----- nvinfo : EIATTR_CBANK_PARAM_SIZE
	.align		4
.L_496:
        /*007c*/ 	.byte	0x03, 0x19
        /*007e*/ 	.short	0x0048


	//----- nvinfo : EIATTR_PARAM_CBANK
	.align		4
        /*0080*/ 	.byte	0x04, 0x0a
        /*0082*/ 	.short	(.L_498 - .L_497)
	.align		4
.L_497:
        /*0084*/ 	.word	index@(.nv.constant0._ZN2at6native54_GLOBAL__N__3a6f1fcb_21_DistributionNormal_cu_0c5b6e8543distribution_elementwise_grid_stride_kernelIdLi2EZNS0_9templates4cuda20normal_and_transformIddPNS_17CUDAGeneratorImplEZZZNS4_13normal_kernelIS7_EEvRKNS_10TensorBaseEddT_ENKUlvE_clEvENKUlvE_clEvEUldE_EEvRNS_18TensorIteratorBaseET1_T2_EUlP24curandStatePhilox4_32_10E_ZNS1_27distribution_nullary_kernelIdd7double2S7_SM_SF_EEvSH_SJ_RKT3_T4_EUlidE_EEvlNS_15PhiloxCudaStateESI_SJ_)
        /*0088*/ 	.short	0x0210
        /*008a*/ 	.short	0x0048


	//----- nvinfo : EIATTR_SW_WAR
	.align		4
.L_498:
        /*008c*/ 	.byte	0x04, 0x36
        /*008e*/ 	.short	(.L_500 - .L_499)
.L_499:
        /*0090*/ 	.word	0x00000008
.L_500:


//--------------------- .nv.callgraph             --------------------------
	.section	.nv.callgraph,"",@"SHT_CUDA_CALLGRAPH"
	.align	4
	.sectionentsize	8
	.align		4
        /*0000*/ 	.word	0x00000000
	.align		4
        /*0004*/ 	.word	0xffffffff
	.align		4
        /*0008*/ 	.word	0x00000000
	.align		4
        /*000c*/ 	.word	0xfffffffe
	.align		4
        /*0010*/ 	.word	0x00000000
	.align		4
        /*0014*/ 	.word	0xfffffffd
	.align		4
        /*0018*/ 	.word	0x00000000
	.align		4
        /*001c*/ 	.word	0xfffffffc


//--------------------- .nv.constant4             --------------------------
	.section	.nv.constant4,"a",@progbits
	.align	8
	.align		8
.nv.constant4:
        /*0000*/ 	.dword	precalc_xorwow_matrix
	.align		8
        /*0008*/ 	.dword	precalc_xorwow_offset_matrix
	.align		8
        /*0010*/ 	.dword	mrg32k3aM1
	.align		8
        /*0018*/ 	.dword	mrg32k3aM2
	.align		8
        /*0020*/ 	.dword	mrg32k3aM1SubSeq
	.align		8
        /*0028*/ 	.dword	mrg32k3aM2SubSeq
	.align		8
        /*0030*/ 	.dword	mrg32k3aM1Seq
	.align		8
        /*0038*/ 	.dword	mrg32k3aM2Seq
	.align		8
        /*0040*/ 	.dword	_ZN52_INTERNAL_3a6f1fcb_21_DistributionNormal_cu_0c5b6e854cuda3std3__45__cpo5beginE
	.align		8
        /*0048*/ 	.dword	_ZN52_INTERNAL_3a6f1fcb_21_DistributionNormal_cu_0c5b6e854cuda3std3__45__cpo3endE
	.align		8
        /*0050*/ 	.dword	_ZN52_INTERNAL_3a6f1fcb_21_DistributionNormal_cu_0c5b6e854cuda3std3__45__cpo6cbeginE
	.align		8
        /*0058*/ 	.dword	_ZN52_INTERNAL_3a6f1fcb_21_DistributionNormal_cu_0c5b6e854cuda3std3__45__cpo4cendE
	.align		8
        /*0060*/ 	.dword	_ZN52_INTERNAL_3a6f1fcb_21_DistributionNormal_cu_0c5b6e854cuda3std3__45__cpo6rbeginE
	.align		8
        /*0068*/ 	.dword	_ZN52_INTERNAL_3a6f1fcb_21_DistributionNormal_cu_0c5b6e854cuda3std3__45__cpo4rendE
	.align		8
        /*0070*/ 	.dword	_ZN52_INTERNAL_3a6f1fcb_21_DistributionNormal_cu_0c5b6e854cuda3std3__45__cpo7crbeginE
	.align		8
        /*0078*/ 	.dword	_ZN52_INTERNAL_3a6f1fcb_21_DistributionNormal_cu_0c5b6e854cuda3std3__45__cpo5crendE
	.align		8
        /*0080*/ 	.dword	_ZN52_INTERNAL_3a6f1fcb_21_DistributionNormal_cu_0c5b6e854cuda3std3__454_GLOBAL__N__3a6f1fcb_21_DistributionNormal_cu_0c5b6e856ignoreE
	.align		8
        /*0088*/ 	.dword	_ZN52_INTERNAL_3a6f1fcb_21_DistributionNormal_cu_0c5b6e854cuda3std3__419piecewise_constructE
	.align		8
        /*0090*/ 	.dword	_ZN52_INTERNAL_3a6f1fcb_21_DistributionNormal_cu_0c5b6e854cuda3std3__48in_placeE
	.align		8
        /*0098*/ 	.dword	_ZN52_INTERNAL_3a6f1fcb_21_DistributionNormal_cu_0c5b6e854cuda3std3__420unreachable_sentinelE
	.align		8
        /*00a0*/ 	.dword	_ZN52_INTERNAL_3a6f1fcb_21_DistributionNormal_cu_0c5b6e854cuda3std6ranges3__45__cpo4swapE
	.align		8
        /*00a8*/ 	.dword	_ZN52_INTERNAL_3a6f1fcb_21_DistributionNormal_cu_0c5b6e854cuda3std6ranges3__45__cpo9iter_moveE
	.align		8
        /*00b0*/ 	.dword	_ZN52_INTERNAL_3a6f1fcb_21_DistributionNormal_cu_0c5b6e854cuda3std6ranges3__45__cpo5beginE
	.align		8
        /*00b8*/ 	.dword	_ZN52_INTERNAL_3a6f1fcb_21_DistributionNormal_cu_0c5b6e854cuda3std6ranges3__45__cpo3endE
	.align		8
        /*00c0*/ 	.dword	_ZN52_INTERNAL_3a6f1fcb_21_DistributionNormal_cu_0c5b6e854cuda3std6ranges3__45__cpo6cbeginE
	.align		8
        /*00c8*/ 	.dword	_ZN52_INTERNAL_3a6f1fcb_21_DistributionNormal_cu_0c5b6e854cuda3std6ranges3__45__cpo4cendE
	.align		8
        /*00d0*/ 	.dword	_ZN52_INTERNAL_3a6f1fcb_21_DistributionNormal_cu_0c5b6e854cuda3std6ranges3__45__cpo7advanceE
	.align		8
        /*00d8*/ 	.dword	_ZN52_INTERNAL_3a6f1fcb_21_DistributionNormal_cu_0c5b6e854cuda3std6ranges3__45__cpo9iter_swapE
	.align		8
        /*00e0*/ 	.dword	_ZN52_INTERNAL_3a6f1fcb_21_DistributionNormal_cu_0c5b6e854cuda3std6ranges3__45__cpo4nextE
	.align		8
        /*00e8*/ 	.dword	_ZN52_INTERNAL_3a6f1fcb_21_DistributionNormal_cu_0c5b6e854cuda3std6ranges3__45__cpo4prevE
	.align		8
        /*00f0*/ 	.dword	_ZN52_INTERNAL_3a6f1fcb_21_DistributionNormal_cu_0c5b6e854cuda3std6ranges3__45__cpo4dataE
	.align		8
        /*00f8*/ 	.dword	_ZN52_INTERNAL_3a6f1fcb_21_DistributionNormal_cu_0c5b6e854cuda3std6ranges3__45__cpo5cdataE
	.align		8
        /*0100*/ 	.dword	_ZN52_INTERNAL_3a6f1fcb_21_DistributionNormal_cu_0c5b6e854cuda3std6ranges3__45__cpo4sizeE
	.align		8
        /*0108*/ 	.dword	_ZN52_INTERNAL_3a6f1fcb_21_DistributionNormal_cu_0c5b6e854cuda3std6ranges3__45__cpo5ssizeE
	.align		8
        /*0110*/ 	.dword	_ZN52_INTERNAL_3a6f1fcb_21_DistributionNormal_cu_0c5b6e854cuda3std6ranges3__45__cpo8distanceE
	.align		8
        /*0118*/ 	.dword	_ZN52_INTERNAL_3a6f1fcb_21_DistributionNormal_cu_0c5b6e856thrust23THRUST_300001_SM_900_NS6system6detail10sequential3seqE


//--------------------- .nv.constant3             --------------------------
	.section	.nv.constant3,"a",@progbits
	.align	8
.nv.constant3:
	.type		__cr_lgamma_table,@object
	.size		__cr_lgamma_table,(.L_8 - __cr_lgamma_table)
__cr_lgamma_table:
        /*0000*/ 	.byte	0x00, 0x00, 0x00, 0x00, 0x00, 0x00, 0x00, 0x00, 0x00, 0x00, 0x00, 0x00, 0x00, 0x00, 0x00, 0x00
        /*0010*/ 	.byte	0xef, 0x39, 0xfa, 0xfe, 0x42, 0x2e, 0xe6, 0x3f, 0x02, 0x20, 0x2a, 0xfa, 0x0b, 0xab, 0xfc, 0x3f
        /*0020*/ 	.byte	0xf9, 0x2c, 0x92, 0x7c, 0xa7, 0x6c, 0x09, 0x40, 0xc9, 0x79, 0x44, 0x3c, 0x64, 0x26, 0x13, 0x40
        /*0030*/ 	.byte	0xca, 0x01, 0xcf, 0x3a, 0x27, 0x51, 0x1a, 0x40, 0x30, 0xcc, 0x2d, 0xf3, 0xe1, 0x0c, 0x21, 0x40
        /*0040*/ 	.byte	0x0d, 0xb7, 0xfc, 0x82, 0x8e, 0x35, 0x25, 0x40
.L_8:


//--------------------- .text._ZN2at6native54_GLOBAL__N__3a6f1fcb_21_DistributionNormal_cu_0c5b6e8543distribution_elementwise_grid_stride_kernelIfLi4EZNS0_9templates4cuda20normal_and_transformIN3c108BFloat16EfPNS_17CUDAGeneratorImplEZZZNS4_13normal_kernelIS9_EEvRKNS_10TensorBaseEddT_ENKUlvE_clEvENKUlvE2_clEvEUlfE_EEvRNS_18TensorIteratorBaseET1_T2_EUlP24curandStatePhilox4_32_10E0_ZNS1_27distribution_nullary_kernelIS7_f6float4S9_SO_SH_EEvSJ_SL_RKT3_T4_EUlifE0_EEvlNS_15PhiloxCudaStateESK_SL_ --------------------------
	.section	.text._ZN2at6native54_GLOBAL__N__3a6f1fcb_21_DistributionNormal_cu_0c5b6e8543distribution_elementwise_grid_stride_kernelIfLi4EZNS0_9templates4cuda20normal_and_transformIN3c108BFloat16EfPNS_17CUDAGeneratorImplEZZZNS4_13normal_kernelIS9_EEvRKNS_10TensorBaseEddT_ENKUlvE_clEvENKUlvE2_clEvEUlfE_EEvRNS_18TensorIteratorBaseET1_T2_EUlP24curandStatePhilox4_32_10E0_ZNS1_27distribution_nullary_kernelIS7_f6float4S9_SO_SH_EEvSJ_SL_RKT3_T4_EUlifE0_EEvlNS_15PhiloxCudaStateESK_SL_,"ax",@progbits
	.align	128
.text._ZN2at6native54_GLOBAL__N__3a6f1fcb_21_DistributionNormal_cu_0c5b6e8543distribution_elementwise_grid_stride_kernelIfLi4EZNS0_9templates4cuda20normal_and_transformIN3c108BFloat16EfPNS_17CUDAGeneratorImplEZZZNS4_13normal_kernelIS9_EEvRKNS_10TensorBaseEddT_ENKUlvE_clEvENKUlvE2_clEvEUlfE_EEvRNS_18TensorIteratorBaseET1_T2_EUlP24curandStatePhilox4_32_10E0_ZNS1_27distribution_nullary_kernelIS7_f6float4S9_SO_SH_EEvSJ_SL_RKT3_T4_EUlifE0_EEvlNS_15PhiloxCudaStateESK_SL_:
        .type           _ZN2at6native54_GLOBAL__N__3a6f1fcb_21_DistributionNormal_cu_0c5b6e8543distribution_elementwise_grid_stride_kernelIfLi4EZNS0_9templates4cuda20normal_and_transformIN3c108BFloat16EfPNS_17CUDAGeneratorImplEZZZNS4_13normal_kernelIS9_EEvRKNS_10TensorBaseEddT_ENKUlvE_clEvENKUlvE2_clEvEUlfE_EEvRNS_18TensorIteratorBaseET1_T2_EUlP24curandStatePhilox4_32_10E0_ZNS1_27distribution_nullary_kernelIS7_f6float4S9_SO_SH_EEvSJ_SL_RKT3_T4_EUlifE0_EEvlNS_15PhiloxCudaStateESK_SL_,@function
        .size           _ZN2at6native54_GLOBAL__N__3a6f1fcb_21_DistributionNormal_cu_0c5b6e8543distribution_elementwise_grid_stride_kernelIfLi4EZNS0_9templates4cuda20normal_and_transformIN3c108BFloat16EfPNS_17CUDAGeneratorImplEZZZNS4_13normal_kernelIS9_EEvRKNS_10TensorBaseEddT_ENKUlvE_clEvENKUlvE2_clEvEUlfE_EEvRNS_18TensorIteratorBaseET1_T2_EUlP24curandStatePhilox4_32_10E0_ZNS1_27distribution_nullary_kernelIS7_f6float4S9_SO_SH_EEvSJ_SL_RKT3_T4_EUlifE0_EEvlNS_15PhiloxCudaStateESK_SL_,(.L_x_307 - _ZN2at6native54_GLOBAL__N__3a6f1fcb_21_DistributionNormal_cu_0c5b6e8543distribution_elementwise_grid_stride_kernelIfLi4EZNS0_9templates4cuda20normal_and_transformIN3c108BFloat16EfPNS_17CUDAGeneratorImplEZZZNS4_13normal_kernelIS9_EEvRKNS_10TensorBaseEddT_ENKUlvE_clEvENKUlvE2_clEvEUlfE_EEvRNS_18TensorIteratorBaseET1_T2_EUlP24curandStatePhilox4_32_10E0_ZNS1_27distribution_nullary_kernelIS7_f6float4S9_SO_SH_EEvSJ_SL_RKT3_T4_EUlifE0_EEvlNS_15PhiloxCudaStateESK_SL_)
        .other          _ZN2at6native54_GLOBAL__N__3a6f1fcb_21_DistributionNormal_cu_0c5b6e8543distribution_elementwise_grid_stride_kernelIfLi4EZNS0_9templates4cuda20normal_and_transformIN3c108BFloat16EfPNS_17CUDAGeneratorImplEZZZNS4_13normal_kernelIS9_EEvRKNS_10TensorBaseEddT_ENKUlvE_clEvENKUlvE2_clEvEUlfE_EEvRNS_18TensorIteratorBaseET1_T2_EUlP24curandStatePhilox4_32_10E0_ZNS1_27distribution_nullary_kernelIS7_f6float4S9_SO_SH_EEvSJ_SL_RKT3_T4_EUlifE0_EEvlNS_15PhiloxCudaStateESK_SL_,@"STO_CUDA_ENTRY STV_DEFAULT"
_ZN2at6native54_GLOBAL__N__3a6f1fcb_21_DistributionNormal_cu_0c5b6e8543distribution_elementwise_grid_stride_kernelIfLi4EZNS0_9templates4cuda20normal_and_transformIN3c108BFloat16EfPNS_17CUDAGeneratorImplEZZZNS4_13normal_kernelIS9_EEvRKNS_10TensorBaseEddT_ENKUlvE_clEvENKUlvE2_clEvEUlfE_EEvRNS_18TensorIteratorBaseET1_T2_EUlP24curandStatePhilox4_32_10E0_ZNS1_27distribution_nullary_kernelIS7_f6float4S9_SO_SH_EEvSJ_SL_RKT3_T4_EUlifE0_EEvlNS_15PhiloxCudaStateESK_SL_:
[----:B------:R-:W-:Y:S08]  /*0000*/  LDC R1, c[0x0][0x28] ;  /* 0x00000a00ff017b82 */ /* 0x000ff00000000800 */
[----:B------:R-:W0:Y:S01]  /*0010*/  LDC R30, c[0x0][0x220] ;  /* 0x00008800ff1e7b82 */ /* 0x000e220000000800 */
[----:B------:R-:W-:Y:S01]  /*0020*/  ULDC.U8 UR4, c[0x0][0x22c] ;  /* 0x00008b0000047ab9 */ /* 0x000fe20000000000 */
[----:B------:R-:W-:Y:S01]  /*0030*/  ULDC.64 UR58, c[0x0][0x208] ;  /* 0x00008200003a7ab9 */ /* 0x000fe20000000a00 */
[----:B------:R-:W-:-:S05]  /*0040*/  ISETP.NE.AND P0, PT, RZ, UR4, PT ;  /* 0x00000004ff007c0c */ /* 0x000fca000bf05270 */
[----:B------:R-:W1:Y:S01]  /*0050*/  LDC R31, c[0x0][0x224] ;  /* 0x00008900ff1f7b82 */ /* 0x000e620000000800 */
[----:B------:R-:W-:Y:S01]  /*0060*/  ULDC.64 UR4, c[0x0][0x218] ;  /* 0x0000860000047ab9 */ /* 0x000fe20000000a00 */
[----:B------:R-:W2:Y:S06]  /*0070*/  S2R R16, SR_TID.X ;  /* 0x0000000000107919 */ /* 0x000eac0000002100 */
[----:B------:R-:W3:Y:S01]  /*0080*/  @P0 LDC R5, c[0x0][0x228] ;  /* 0x00008a00ff050b82 */ /* 0x000ee20000000800 */
[----:B0-----:R-:W-:Y:S01]  /*0090*/  @P0 MOV R2, R30 ;  /* 0x0000001e00020202 */ /* 0x001fe20000000f00 */
[----:B-1----:R-:W-:-:S06]  /*00a0*/  @P0 IMAD.MOV.U32 R3, RZ, RZ, R31 ;  /* 0x000000ffff030224 */ /* 0x002fcc00078e001f */
[----:B------:R-:W3:Y:S01]  /*00b0*/  @P0 LDG.E.64 R2, desc[UR58][R2.64] ;  /* 0x0000003a02020981 */ /* 0x000ee2000c1e1b00 */
[----:B------:R-:W-:Y:S01]  /*00c0*/  MOV R18, UR4 ;  /* 0x0000000400127c02 */ /* 0x000fe20008000f00 */
[----:B------:R-:W-:-:S06]  /*00d0*/  IMAD.U32 R19, RZ, RZ, UR5 ;  /* 0x00000005ff137e24 */ /* 0x000fcc000f8e00ff */
[----:B------:R-:W4:Y:S01]  /*00e0*/  @P0 LDG.E.64 R18, desc[UR58][R18.64] ;  /* 0x0000003a12120981 */ /* 0x000f22000c1e1b00 */
[----:B------:R-:W2:Y:S01]  /*00f0*/  S2UR UR4, SR_CTAID.X ;  /* 0x00000000000479c3 */ /* 0x000ea20000002500 */
[----:B------:R-:W-:-:S07]  /*0100*/  HFMA2.MMA R17, -RZ, RZ, 0, 0 ;  /* 0x00000000ff117435 */ /* 0x000fce00000001ff */
[----:B------:R-:W2:Y:S02]  /*0110*/  LDC R0, c[0x0][RZ] ;  /* 0x00000000ff007b82 */ /* 0x000ea40000000800 */
[----:B--2---:R-:W-:Y:S01]  /*0120*/  IMAD.WIDE.U32 R16, R0, UR4, R16 ;  /* 0x0000000400107c25 */ /* 0x004fe2000f8e0010 */
[----:B------:R-:W-:Y:S02]  /*0130*/  ULDC.64 UR4, c[0x0][0x210] ;  /* 0x0000840000047ab9 */ /* 0x000fe40000000a00 */
[----:B------:R-:W-:Y:S01]  /*0140*/  UIADD3 UR4, UP0, UR4, -0x1, URZ ;  /* 0xffffffff04047890 */ /* 0x000fe2000ff1e03f */
[----:B------:R-:W-:-:S03]  /*0150*/  IMAD.WIDE.U32 R8, R16, -0x326172a9, RZ ;  /* 0xcd9e8d5710087825 */ /* 0x000fc600078e00ff */
[----:B------:R-:W-:Y:S01]  /*0160*/  UIADD3.X UR5, UR5, -0x1, URZ, UP0, !UPT ;  /* 0xffffffff05057890 */ /* 0x000fe200087fe43f */
[----:B---3--:R-:W-:-:S05]  /*0170*/  @P0 IADD3 R30, P1, R2, R5, RZ ;  /* 0x00000005021e0210 */ /* 0x008fca0007f3e0ff */
[----:B------:R-:W-:Y:S01]  /*0180*/  @P0 IMAD.X R31, RZ, RZ, R3, P1 ;  /* 0x000000ffff1f0224 */ /* 0x000fe200008e0603 */
[----:B------:R-:W-:Y:S02]  /*0190*/  ISETP.NE.U32.AND P0, PT, RZ, UR5, PT ;  /* 0x00000005ff007c0c */ /* 0x000fe4000bf05070 */
[----:B----4-:R-:W-:Y:S01]  /*01a0*/  IADD3 R4, R19, -0x4498517b, RZ ;  /* 0xbb67ae8513047810 */ /* 0x010fe20007ffe0ff */
[----:B------:R-:W-:Y:S01]  /*01b0*/  VIADD R5, R18, 0x9e3779b9 ;  /* 0x9e3779b912057836 */ /* 0x000fe20000000000 */
[--C-:B------:R-:W-:Y:S02]  /*01c0*/  SHF.R.U64 R2, R30, 0x2, R31.reuse ;  /* 0x000000021e027819 */ /* 0x100fe4000000121f */
[----:B------:R-:W-:-:S03]  /*01d0*/  SHF.R.U32.HI R3, RZ, 0x2, R31 ;  /* 0x00000002ff037819 */ /* 0x000fc6000001161f */
[----:B------:R-:W-:Y:S01]  /*01e0*/  IMAD.WIDE.U32 R6, R2, -0x2daee0ad, RZ ;  /* 0xd2511f5302067825 */ /* 0x000fe200078e00ff */
[----:B------:R-:W-:-:S04]  /*01f0*/  LOP3.LUT R10, R9, R3, R18, 0x96, !PT ;  /* 0x00000003090a7212 */ /* 0x000fc800078e9612 */
[----:B------:R-:W-:Y:S01]  /*0200*/  LOP3.LUT R12, R19, R7, R17, 0x96, !PT ;  /* 0x00000007130c7212 */ /* 0x000fe200078e9611 */
[----:B------:R-:W-:Y:S01]  /*0210*/  IMAD.WIDE.U32 R10, R10, -0x2daee0ad, RZ ;  /* 0xd2511f530a0a7825 */ /* 0x000fe200078e00ff */
[----:B------:R-:W-:-:S03]  /*0220*/  IADD3 R7, R18, 0x3c6ef372, RZ ;  /* 0x3c6ef37212077810 */ /* 0x000fc60007ffe0ff */
[----:B------:R-:W-:Y:S01]  /*0230*/  IMAD.WIDE.U32 R12, R12, -0x326172a9, RZ ;  /* 0xcd9e8d570c0c7825 */ /* 0x000fe200078e00ff */
[----:B------:R-:W-:Y:S02]  /*0240*/  LOP3.LUT R14, R11, R6, R4, 0x96, !PT ;  /* 0x000000060b0e7212 */ /* 0x000fe400078e9604 */
[----:B------:R-:W-:Y:S02]  /*0250*/  IADD3 R6, R19, 0x32370b8f, RZ ;  /* 0x32370b8f13067810 */ /* 0x000fe40007ffe0ff */
[----:B------:R-:W-:Y:S01]  /*0260*/  LOP3.LUT R8, R13, R5, R8, 0x96, !PT ;  /* 0x000000050d087212 */ /* 0x000fe200078e9608 */
[----:B------:R-:W-:-:S04]  /*0270*/  IMAD.WIDE.U32 R14, R14, -0x326172a9, RZ ;  /* 0xcd9e8d570e0e7825 */ /* 0x000fc800078e00ff */
[----:B------:R-:W-:Y:S01]  /*0280*/  IMAD.WIDE.U32 R8, R8, -0x2daee0ad, RZ ;  /* 0xd2511f5308087825 */ /* 0x000fe200078e00ff */
[----:B------:R-:W-:-:S03]  /*0290*/  LOP3.LUT R12, R15, R12, R7, 0x96, !PT ;  /* 0x0000000c0f0c7212 */ /* 0x000fc600078e9607 */
[----:B------:R-:W-:Y:S02]  /*02a0*/  VIADD R5, R19, 0x76cf5d0a ;  /* 0x76cf5d0a13057836 */ /* 0x000fe40000000000 */
[----:B------:R-:W-:-:S03]  /*02b0*/  IMAD.WIDE.U32 R12, R12, -0x2daee0ad, RZ ;  /* 0xd2511f530c0c7825 */ /* 0x000fc600078e00ff */
[----:B------:R-:W-:Y:S01]  /*02c0*/  LOP3.LUT R20, R9, R10, R5, 0x96, !PT ;  /* 0x0000000a09147212 */ /* 0x000fe200078e9605 */
[C---:B------:R-:W-:Y:S01]  /*02d0*/  VIADD R7, R18.reuse, 0xdaa66d2b ;  /* 0xdaa66d2b12077836 */ /* 0x040fe20000000000 */
[----:B------:R-:W-:Y:S02]  /*02e0*/  LOP3.LUT R10, R13, R8, R6, 0x96, !PT ;  /* 0x000000080d0a7212 */ /* 0x000fe400078e9606 */
[----:B------:R-:W-:Y:S01]  /*02f0*/  IADD3 R9, R18, 0x78dde6e4, RZ ;  /* 0x78dde6e412097810 */ /* 0x000fe20007ffe0ff */
[----:B------:R-:W-:Y:S01]  /*0300*/  IMAD.WIDE.U32 R20, R20, -0x326172a9, RZ ;  /* 0xcd9e8d5714147825 */ /* 0x000fe200078e00ff */
[----:B------:R-:W-:-:S03]  /*0310*/  IADD3 R8, R19, -0x56f99767, RZ ;  /* 0xa906689913087810 */ /* 0x000fc60007ffe0ff */
[----:B------:R-:W-:Y:S01]  /*0320*/  IMAD.WIDE.U32 R10, R10, -0x326172a9, RZ ;  /* 0xcd9e8d570a0a7825 */ /* 0x000fe200078e00ff */
[----:B------:R-:W-:-:S03]  /*0330*/  LOP3.LUT R14, R21, R14, R7, 0x96, !PT ;  /* 0x0000000e150e7212 */ /* 0x000fc600078e9607 */
[----:B------:R-:W-:Y:S01]  /*0340*/  VIADD R7, R19, 0xed9eba14 ;  /* 0xed9eba1413077836 */ /* 0x000fe20000000000 */
[----:B------:R-:W-:Y:S01]  /*0350*/  LOP3.LUT R9, R11, R20, R9, 0x96, !PT ;  /* 0x000000140b097212 */ /* 0x000fe200078e9609 */
[----:B------:R-:W-:Y:S01]  /*0360*/  IMAD.WIDE.U32 R14, R14, -0x2daee0ad, RZ ;  /* 0xd2511f530e0e7825 */ /* 0x000fe200078e00ff */
[----:B------:R-:W-:-:S04]  /*0370*/  IADD3 R11, R18, -0x4ab325aa, RZ ;  /* 0xb54cda56120b7810 */ /* 0x000fc80007ffe0ff */
[----:B------:R-:W-:Y:S01]  /*0380*/  LOP3.LUT R22, R15, R12, R7, 0x96, !PT ;  /* 0x0000000c0f167212 */ /* 0x000fe200078e9607 */
[----:B------:R-:W-:-:S04]  /*0390*/  IMAD.WIDE.U32 R12, R9, -0x2daee0ad, RZ ;  /* 0xd2511f53090c7825 */ /* 0x000fc800078e00ff */
[----:B------:R-:W-:Y:S01]  /*03a0*/  IMAD.WIDE.U32 R22, R22, -0x326172a9, RZ ;  /* 0xcd9e8d5716167825 */ /* 0x000fe200078e00ff */
[----:B------:R-:W-:-:S03]  /*03b0*/  LOP3.LUT R14, R13, R14, R8, 0x96, !PT ;  /* 0x0000000e0d0e7212 */ /* 0x000fc600078e9608 */
[----:B------:R-:W-:Y:S02]  /*03c0*/  VIADD R9, R18, 0x1715609d ;  /* 0x1715609d12097836 */ /* 0x000fe40000000000 */
[----:B------:R-:W-:-:S03]  /*03d0*/  IMAD.WIDE.U32 R14, R14, -0x326172a9, RZ ;  /* 0xcd9e8d570e0e7825 */ /* 0x000fc600078e00ff */
[----:B------:R-:W-:Y:S02]  /*03e0*/  LOP3.LUT R9, R23, R10, R9, 0x96, !PT ;  /* 0x0000000a17097212 */ /* 0x000fe400078e9609 */
[----:B------:R-:W-:Y:S02]  /*03f0*/  LOP3.LUT R11, R15, R22, R11, 0x96, !PT ;  /* 0x000000160f0b7212 */ /* 0x000fe400078e960b */
[----:B------:R-:W-:Y:S01]  /*0400*/  IADD3 R10, R19, 0x1fd5c5a3, RZ ;  /* 0x1fd5c5a3130a7810 */ /* 0x000fe20007ffe0ff */
[----:B------:R-:W-:Y:S01]  /*0410*/  IMAD.WIDE.U32 R20, R9, -0x2daee0ad, RZ ;  /* 0xd2511f5309147825 */ /* 0x000fe200078e00ff */
[----:B------:R-:W-:-:S03]  /*0420*/  IADD3 R15, R19, -0x695add53, RZ ;  /* 0x96a522ad130f7810 */ /* 0x000fc60007ffe0ff */
[----:B------:R-:W-:Y:S02]  /*0430*/  VIADD R9, R19, 0x646e171e ;  /* 0x646e171e13097836 */ /* 0x000fe40000000000 */
[----:B------:R-:W-:-:S03]  /*0440*/  IMAD.WIDE.U32 R38, R11, -0x2daee0ad, RZ ;  /* 0xd2511f530b267825 */ /* 0x000fc600078e00ff */
[----:B------:R-:W-:Y:S01]  /*0450*/  LOP3.LUT R12, R21, R12, R9, 0x96, !PT ;  /* 0x0000000c150c7212 */ /* 0x000fe200078e9609 */
[----:B------:R-:W-:Y:S01]  /*0460*/  VIADD R11, R18, 0x5384540f ;  /* 0x5384540f120b7836 */ /* 0x000fe20000000000 */
[----:B------:R-:W-:-:S03]  /*0470*/  LOP3.LUT R20, R39, R20, R10, 0x96, !PT ;  /* 0x0000001427147212 */ /* 0x000fc600078e960a */
[----:B------:R-:W-:-:S04]  /*0480*/  IMAD.WIDE.U32 R12, R12, -0x326172a9, RZ ;  /* 0xcd9e8d570c0c7825 */ /* 0x000fc800078e00ff */
[----:B------:R-:W-:Y:S01]  /*0490*/  IMAD.WIDE.U32 R20, R20, -0x326172a9, RZ ;  /* 0xcd9e8d5714147825 */ /* 0x000fe200078e00ff */
[----:B------:R-:W-:Y:S02]  /*04a0*/  LOP3.LUT R11, R13, R14, R11, 0x96, !PT ;  /* 0x0000000e0d0b7212 */ /* 0x000fe400078e960b */
[----:B------:R-:W-:Y:S01]  /*04b0*/  IADD3 R13, R18, -0xe443238, RZ ;  /* 0xf1bbcdc8120d7810 */ /* 0x000fe20007ffe0ff */
[----:B------:R-:W-:Y:S02]  /*04c0*/  IMAD.MOV.U32 R14, RZ, RZ, R17 ;  /* 0x000000ffff0e7224 */ /* 0x000fe400078e0011 */
[----:B------:R-:W-:Y:S01]  /*04d0*/  IMAD.WIDE.U32 R36, R11, -0x2daee0ad, RZ ;  /* 0xd2511f530b247825 */ /* 0x000fe200078e00ff */
[----:B------:R-:W-:Y:S02]  /*04e0*/  LOP3.LUT R12, R21, R12, R13, 0x96, !PT ;  /* 0x0000000c150c7212 */ /* 0x000fe400078e960d */
[----:B------:R-:W-:Y:S01]  /*04f0*/  MOV R13, R16 ;  /* 0x00000010000d7202 */ /* 0x000fe20000000f00 */
[----:B------:R-:W-:-:S02]  /*0500*/  VIADD R11, R19, 0xdb3d7428 ;  /* 0xdb3d7428130b7836 */ /* 0x000fc40000000000 */
[----:B------:R-:W-:-:S03]  /*0510*/  IMAD.HI.U32 R21, R12, -0x2daee0ad, RZ ;  /* 0xd2511f530c157827 */ /* 0x000fc600078e00ff */
[----:B------:R-:W-:Y:S01]  /*0520*/  LOP3.LUT R38, R37, R38, R11, 0x96, !PT ;  /* 0x0000002625267212 */ /* 0x000fe200078e960b */
[----:B------:R-:W-:Y:S01]  /*0530*/  VIADD R37, R18, 0x8ff34781 ;  /* 0x8ff3478112257836 */ /* 0x000fe20000000000 */
[----:B------:R-:W-:-:S03]  /*0540*/  LOP3.LUT R36, R21, R36, R15, 0x96, !PT ;  /* 0x0000002415247212 */ /* 0x000fc600078e960f */
[----:B------:R-:W-:-:S05]  /*0550*/  IMAD.HI.U32 R22, R38, -0x326172a9, RZ ;  /* 0xcd9e8d5726167827 */ /* 0x000fca00078e00ff */
[----:B------:R-:W-:Y:S01]  /*0560*/  LOP3.LUT R37, R22, R20, R37, 0x96, !PT ;  /* 0x0000001416257212 */ /* 0x000fe200078e9625 */
[----:B------:R-:W-:Y:S06]  /*0570*/  @!P0 BRA `(.L_x_0) ;  /* 0x0000000000188947 */ /* 0x000fec0003800000 */
[----:B------:R-:W-:Y:S01]  /*0580*/  ULDC UR6, c[0x0][0xc] ;  /* 0x0000030000067ab9 */ /* 0x000fe20000000800 */
[----:B------:R-:W-:Y:S01]  /*0590*/  MOV R26, 0x5d0 ;  /* 0x000005d0001a7802 */ /* 0x000fe20000000f00 */
[----:B------:R-:W-:-:S05]  /*05a0*/  IMAD R27, R0, UR6, RZ ;  /* 0x00000006001b7c24 */ /* 0x000fca000f8e02ff */
[----:B------:R-:W-:-:S07]  /*05b0*/  SHF.L.U32 R27, R27, 0x2, RZ ;  /* 0x000000021b1b7819 */ /* 0x000fce00000006ff */
[----:B------:R-:W-:Y:S05]  /*05c0*/  CALL.REL.NOINC `($__internal_0_$__cuda_sm20_div_s64) ;  /* 0x0000004c00ac7944 */ /* 0x000fea0003c00000 */
[----:B------:R-:W-:Y:S05]  /*05d0*/  BRA `(.L_x_1) ;  /* 0x0000000000587947 */ /* 0x000fea0003800000 */
.L_x_0:
[----:B------:R-:W0:Y:S02]  /*05e0*/  LDC R21, c[0x0][0xc] ;  /* 0x00000300ff157b82 */ /* 0x000e240000000800 */
[----:B0-----:R-:W-:-:S04]  /*05f0*/  IMAD R20, R0, R21, RZ ;  /* 0x0000001500147224 */ /* 0x001fc800078e02ff */
[----:B------:R-:W-:-:S04]  /*0600*/  IMAD.SHL.U32 R22, R20, 0x4, RZ ;  /* 0x0000000414167824 */ /* 0x000fc800078e00ff */
[----:B------:R-:W0:Y:S01]  /*0610*/  I2F.U32.RP R23, R22 ;  /* 0x0000001600177306 */ /* 0x000e220000209000 */
[----:B------:R-:W-:Y:S01]  /*0620*/  IMAD.MOV R25, RZ, RZ, -R22 ;  /* 0x000000ffff197224 */ /* 0x000fe200078e0a16 */
[----:B------:R-:W-:-:S06]  /*0630*/  ISETP.NE.U32.AND P2, PT, R22, RZ, PT ;  /* 0x000000ff1600720c */ /* 0x000fcc0003f45070 */
[----:B0-----:R-:W0:Y:S02]  /*0640*/  MUFU.RCP R23, R23 ;  /* 0x0000001700177308 */ /* 0x001e240000001000 */
[----:B0-----:R-:W-:-:S06]  /*0650*/  IADD3 R20, R23, 0xffffffe, RZ ;  /* 0x0ffffffe17147810 */ /* 0x001fcc0007ffe0ff */
[----:B------:R0:W1:Y:S02]  /*0660*/  F2I.FTZ.U32.TRUNC.NTZ R21, R20 ;  /* 0x0000001400157305 */ /* 0x000064000021f000 */
[----:B0-----:R-:W-:Y:S01]  /*0670*/  MOV R20, RZ ;  /* 0x000000ff00147202 */ /* 0x001fe20000000f00 */
[----:B-1----:R-:W-:-:S04]  /*0680*/  IMAD R25, R25, R21, RZ ;  /* 0x0000001519197224 */ /* 0x002fc800078e02ff */
[----:B------:R-:W-:-:S06]  /*0690*/  IMAD.HI.U32 R21, R21, R25, R20 ;  /* 0x0000001915157227 */ /* 0x000fcc00078e0014 */
[----:B------:R-:W-:-:S04]  /*06a0*/  IMAD.HI.U32 R20, R21, UR4, RZ ;  /* 0x0000000415147c27 */ /* 0x000fc8000f8e00ff */
[----:B------:R-:W-:-:S04]  /*06b0*/  IMAD.MOV R21, RZ, RZ, -R20 ;  /* 0x000000ffff157224 */ /* 0x000fc800078e0a14 */
[----:B------:R-:W-:-:S05]  /*06c0*/  IMAD R21, R22, R21, UR4 ;  /* 0x0000000416157e24 */ /* 0x000fca000f8e0215 */
[----:B------:R-:W-:-:S13]  /*06d0*/  ISETP.GE.U32.AND P0, PT, R21, R22, PT ;  /* 0x000000161500720c */ /* 0x000fda0003f06070 */
[----:B------:R-:W-:Y:S01]  /*06e0*/  @P0 IADD3 R21, -R22, R21, RZ ;  /* 0x0000001516150210 */ /* 0x000fe20007ffe1ff */
[----:B------:R-:W-:-:S03]  /*06f0*/  @P0 VIADD R20, R20, 0x1 ;  /* 0x0000000114140836 */ /* 0x000fc60000000000 */
[----:B------:R-:W-:Y:S01]  /*0700*/  ISETP.GE.U32.AND P1, PT, R21, R22, PT ;  /* 0x000000161500720c */ /* 0x000fe20003f26070 */
[----:B------:R-:W-:-:S12]  /*0710*/  IMAD.MOV.U32 R21, RZ, RZ, RZ ;  /* 0x000000ffff157224 */ /* 0x000fd800078e00ff */
[----:B------:R-:W-:Y:S02]  /*0720*/  @P1 IADD3 R20, R20, 0x1, RZ ;  /* 0x0000000114141810 */ /* 0x000fe40007ffe0ff */
[----:B------:R-:W-:-:S07]  /*0730*/  @!P2 LOP3.LUT R20, RZ, R22, RZ, 0x33, !PT ;  /* 0x00000016ff14a212 */ /* 0x000fce00078e33ff */
.L_x_1:
[----:B------:R-:W-:Y:S01]  /*0740*/  ULDC UR4, c[0x0][0xc] ;  /* 0x0000030000047ab9 */ /* 0x000fe20000000800 */
[----:B------:R-:W-:Y:S01]  /*0750*/  IADD3 R25, P0, R20, 0x1, RZ ;  /* 0x0000000114197810 */ /* 0x000fe20007f1e0ff */
[----:B------:R-:W-:-:S03]  /*0760*/  IMAD.WIDE.U32 R22, R0, UR4, RZ ;  /* 0x0000000400167c25 */ /* 0x000fc6000f8e00ff */
[----:B------:R-:W-:Y:S01]  /*0770*/  IADD3.X R27, RZ, R21, RZ, P0, !PT ;  /* 0x00000015ff1b7210 */ /* 0x000fe200007fe4ff */
[-C--:B------:R-:W-:Y:S02]  /*0780*/  IMAD R23, R23, R25.reuse, RZ ;  /* 0x0000001917177224 */ /* 0x080fe400078e02ff */
[----:B------:R-:W-:-:S04]  /*0790*/  IMAD.WIDE.U32 R20, R22, R25, RZ ;  /* 0x0000001916147225 */ /* 0x000fc800078e00ff */
[----:B------:R-:W-:Y:S02]  /*07a0*/  IMAD R23, R22, R27, R23 ;  /* 0x0000001b16177224 */ /* 0x000fe400078e0217 */
[----:B------:R-:W-:-:S03]  /*07b0*/  IMAD.SHL.U32 R28, R20, 0x4, RZ ;  /* 0x00000004141c7824 */ /* 0x000fc600078e00ff */
[----:B------:R-:W-:Y:S02]  /*07c0*/  IADD3 R29, R21, R23, RZ ;  /* 0x00000017151d7210 */ /* 0x000fe40007ffe0ff */
[----:B------:R-:W-:Y:S02]  /*07d0*/  ISETP.GE.U32.AND P0, PT, R13, R28, PT ;  /* 0x0000001c0d00720c */ /* 0x000fe40003f06070 */
[----:B------:R-:W-:-:S04]  /*07e0*/  SHF.L.U64.HI R29, R20, 0x2, R29 ;  /* 0x00000002141d7819 */ /* 0x000fc8000001021d */
[----:B------:R-:W-:-:S13]  /*07f0*/  ISETP.GE.AND.EX P0, PT, R14, R29, PT, P0 ;  /* 0x0000001d0e00720c */ /* 0x000fda0003f06300 */
[----:B------:R-:W-:Y:S05]  /*0800*/  @P0 EXIT ;  /* 0x000000000000094d */ /* 0x000fea0003800000 */
[----:B------:R-:W0:Y:S01]  /*0810*/  LDC R31, c[0x0][0x238] ;  /* 0x00008e00ff1f7b82 */ /* 0x000e220000000800 */
[----:B------:R-:W-:Y:S01]  /*0820*/  IMAD R38, R38, -0x326172a9, RZ ;  /* 0xcd9e8d5726267824 */ /* 0x000fe200078e02ff */
[----:B------:R-:W-:Y:S01]  /*0830*/  LOP3.LUT R30, R30, 0x3, RZ, 0xc0, !PT ;  /* 0x000000031e1e7812 */ /* 0x000fe200078ec0ff */
[----:B------:R-:W-:Y:S01]  /*0840*/  ULDC UR57, c[0x0][0x23c] ;  /* 0x00008f0000397ab9 */ /* 0x000fe20000000800 */
[----:B------:R-:W-:Y:S01]  /*0850*/  ULDC UR56, c[0x0][0x368] ;  /* 0x0000da0000387ab9 */ /* 0x000fe20000000800 */
[----:B------:R-:W-:Y:S01]  /*0860*/  ULDC UR55, c[0x0][0x250] ;  /* 0x0000940000377ab9 */ /* 0x000fe20000000800 */
[----:B------:R-:W-:Y:S01]  /*0870*/  ULDC UR54, c[0x0][0x36c] ;  /* 0x0000db0000367ab9 */ /* 0x000fe20000000800 */
[----:B------:R-:W-:Y:S01]  /*0880*/  ULDC UR53, c[0x0][0x254] ;  /* 0x0000950000357ab9 */ /* 0x000fe20000000800 */
[----:B------:R-:W1:Y:S01]  /*0890*/  LDC.64 R20, c[0x0][0x3d8] ;  /* 0x0000f600ff147b82 */ /* 0x000e620000000a00 */
[----:B------:R-:W-:Y:S01]  /*08a0*/  ULDC UR52, c[0x0][0x370] ;  /* 0x0000dc0000347ab9 */ /* 0x000fe20000000800 */
[----:B------:R-:W-:Y:S01]  /*08b0*/  ULDC UR51, c[0x0][0x268] ;  /* 0x00009a0000337ab9 */ /* 0x000fe20000000800 */
[----:B------:R-:W-:Y:S01]  /*08c0*/  ULDC UR50, c[0x0][0x374] ;  /* 0x0000dd0000327ab9 */ /* 0x000fe20000000800 */
[----:B------:R-:W-:Y:S01]  /*08d0*/  ULDC UR49, c[0x0][0x26c] ;  /* 0x00009b0000317ab9 */ /* 0x000fe20000000800 */
[----:B------:R-:W-:Y:S01]  /*08e0*/  ULDC UR48, c[0x0][0x378] ;  /* 0x0000de0000307ab9 */ /* 0x000fe20000000800 */
[----:B------:R-:W-:Y:S01]  /*08f0*/  ULDC UR47, c[0x0][0x280] ;  /* 0x0000a000002f7ab9 */ /* 0x000fe20000000800 */
[----:B------:R-:W-:Y:S01]  /*0900*/  ULDC UR46, c[0x0][0x37c] ;  /* 0x0000df00002e7ab9 */ /* 0x000fe20000000800 */
[----:B------:R-:W2:Y:S01]  /*0910*/  LDC.64 R22, c[0x0][0x210] ;  /* 0x00008400ff167b82 */ /* 0x000ea20000000a00 */
[----:B------:R-:W-:Y:S01]  /*0920*/  ULDC UR45, c[0x0][0x284] ;  /* 0x0000a100002d7ab9 */ /* 0x000fe20000000800 */
        /* <DEDUP_REMOVED lines=37> */
[----:B0-----:R-:W-:-:S05]  /*0b80*/  ULDC.64 UR32, c[0x0][0x240] ;  /* 0x0000900000207ab9 */ /* 0x001fca0000000a00 */
.L_x_17:
[----:B------:R-:W-:Y:S01]  /*0b90*/  VIADD R2, R2, 0x1 ;  /* 0x0000000102027836 */ /* 0x000fe20000000000 */
[----:B------:R-:W-:Y:S03]  /*0ba0*/  BSSY B0, `(.L_x_2) ;  /* 0x000000c000007945 */ /* 0x000fe60003800000 */
[C---:B------:R-:W-:Y:S01]  /*0bb0*/  IMAD.HI.U32 R25, R2.reuse, -0x2daee0ad, RZ ;  /* 0xd2511f5302197827 */ /* 0x040fe200078e00ff */
[----:B------:R-:W-:-:S13]  /*0bc0*/  ISETP.NE.AND P0, PT, R2, RZ, PT ;  /* 0x000000ff0200720c */ /* 0x000fda0003f05270 */
[----:B0-----:R-:W-:Y:S05]  /*0bd0*/  @P0 BRA `(.L_x_3) ;  /* 0x0000000000200947 */ /* 0x001fea0003800000 */
[----:B------:R-:W-:-:S04]  /*0be0*/  IADD3 R3, R3, 0x1, RZ ;  /* 0x0000000103037810 */ /* 0x000fc80007ffe0ff */
[----:B------:R-:W-:-:S13]  /*0bf0*/  ISETP.NE.AND P0, PT, R3, RZ, PT ;  /* 0x000000ff0300720c */ /* 0x000fda0003f05270 */
[----:B------:R-:W-:Y:S01]  /*0c00*/  @!P0 VIADD R16, R16, 0x1 ;  /* 0x0000000110108836 */ /* 0x000fe20000000000 */
[----:B------:R-:W-:Y:S02]  /*0c10*/  @!P0 IADD3 R24, R17, 0x1, RZ ;  /* 0x0000000111188810 */ /* 0x000fe40007ffe0ff */
[----:B------:R-:W-:Y:S02]  /*0c20*/  @!P0 MOV R3, RZ ;  /* 0x000000ff00038202 */ /* 0x000fe40000000f00 */
[----:B------:R-:W-:-:S13]  /*0c30*/  ISETP.NE.AND P1, PT, R16, RZ, !P0 ;  /* 0x000000ff1000720c */ /* 0x000fda0004725270 */
[----:B------:R-:W-:-:S04]  /*0c40*/  @P1 IMAD.MOV R24, RZ, RZ, R17 ;  /* 0x000000ffff181224 */ /* 0x000fc800078e0211 */
[----:B------:R-:W-:-:S07]  /*0c50*/  @!P0 IMAD.MOV.U32 R17, RZ, RZ, R24 ;  /* 0x000000ffff118224 */ /* 0x000fce00078e0018 */
.L_x_3:
[----:B------:R-:W-:Y:S05]  /*0c60*/  BSYNC B0 ;  /* 0x0000000000007941 */ /* 0x000fea0003800000 */
.L_x_2:
[----:B------:R-:W-:Y:S01]  /*0c70*/  IMAD.HI.U32 R24, R16, -0x326172a9, RZ ;  /* 0xcd9e8d5710187827 */ /* 0x000fe200078e00ff */
[----:B------:R-:W-:Y:S02]  /*0c80*/  LOP3.LUT R25, R25, R17, R19, 0x96, !PT ;  /* 0x0000001119197212 */ /* 0x000fe400078e9613 */
[----:B------:R-:W-:Y:S01]  /*0c90*/  IADD3 R26, R18, -0x61c88647, RZ ;  /* 0x9e3779b9121a7810 */ /* 0x000fe20007ffe0ff */
[----:B------:R-:W-:Y:S01]  /*0ca0*/  IMAD R27, R16, -0x326172a9, RZ ;  /* 0xcd9e8d57101b7824 */ /* 0x000fe200078e02ff */
[----:B------:R-:W-:Y:S01]  /*0cb0*/  LOP3.LUT R34, R24, R3, R18, 0x96, !PT ;  /* 0x0000000318227212 */ /* 0x000fe200078e9612 */
[----:B------:R-:W-:Y:S01]  /*0cc0*/  IMAD.WIDE.U32 R24, R25, -0x326172a9, RZ ;  /* 0xcd9e8d5719187825 */ /* 0x000fe200078e00ff */
[----:B------:R-:W-:Y:S02]  /*0cd0*/  ISETP.NE.AND P0, PT, R30, 0x1, PT ;  /* 0x000000011e00780c */ /* 0x000fe40003f05270 */
[----:B------:R-:W-:Y:S01]  /*0ce0*/  MOV R39, R36 ;  /* 0x0000002400277202 */ /* 0x000fe20000000f00 */
[----:B------:R-:W-:Y:S01]  /*0cf0*/  IMAD R33, R2, -0x2daee0ad, RZ ;  /* 0xd2511f5302217824 */ /* 0x000fe200078e02ff */
[----:B------:R-:W-:Y:S01]  /*0d00*/  LOP3.LUT R27, R25, R27, R26, 0x96, !PT ;  /* 0x0000001b191b7212 */ /* 0x000fe200078e961a */
[----:B------:R-:W-:-:S05]  /*0d10*/  IMAD.WIDE.U32 R34, R34, -0x2daee0ad, RZ ;  /* 0xd2511f5322227825 */ /* 0x000fca00078e00ff */
[----:B------:R-:W-:Y:S01]  /*0d20*/  LOP3.LUT R26, R35, R33, R4, 0x96, !PT ;  /* 0x00000021231a7212 */ /* 0x000fe200078e9604 */
[----:B------:R-:W-:-:S04]  /*0d30*/  IMAD.WIDE.U32 R32, R27, -0x2daee0ad, RZ ;  /* 0xd2511f531b207825 */ /* 0x000fc800078e00ff */
[----:B------:R-:W-:Y:S01]  /*0d40*/  IMAD.WIDE.U32 R26, R26, -0x326172a9, RZ ;  /* 0xcd9e8d571a1a7825 */ /* 0x000fe200078e00ff */
[----:B------:R-:W-:Y:S02]  /*0d50*/  LOP3.LUT R25, R33, R34, R5, 0x96, !PT ;  /* 0x0000002221197212 */ /* 0x000fe400078e9605 */
[C---:B------:R-:W-:Y:S01]  /*0d60*/  IADD3 R33, R18.reuse, -0x255992d5, RZ ;  /* 0xdaa66d2b12217810 */ /* 0x040fe20007ffe0ff */
[----:B------:R-:W-:-:S05]  /*0d70*/  VIADD R35, R18, 0x3c6ef372 ;  /* 0x3c6ef37212237836 */ /* 0x000fca0000000000 */
[----:B------:R-:W-:Y:S01]  /*0d80*/  LOP3.LUT R34, R27, R24, R35, 0x96, !PT ;  /* 0x000000181b227212 */ /* 0x000fe200078e9623 */
[----:B------:R-:W-:-:S04]  /*0d90*/  IMAD.WIDE.U32 R24, R25, -0x326172a9, RZ ;  /* 0xcd9e8d5719187825 */ /* 0x000fc800078e00ff */
[----:B------:R-:W-:Y:S01]  /*0da0*/  IMAD.WIDE.U32 R34, R34, -0x2daee0ad, RZ ;  /* 0xd2511f5322227825 */ /* 0x000fe200078e00ff */
[----:B------:R-:W-:-:S04]  /*0db0*/  LOP3.LUT R33, R25, R26, R33, 0x96, !PT ;  /* 0x0000001a19217212 */ /* 0x000fc800078e9621 */
[----:B------:R-:W-:Y:S01]  /*0dc0*/  LOP3.LUT R26, R35, R32, R6, 0x96, !PT ;  /* 0x00000020231a7212 */ /* 0x000fe200078e9606 */
[----:B------:R-:W-:-:S04]  /*0dd0*/  IMAD.WIDE.U32 R32, R33, -0x2daee0ad, RZ ;  /* 0xd2511f5321207825 */ /* 0x000fc800078e00ff */
[----:B------:R-:W-:Y:S01]  /*0de0*/  IMAD.WIDE.U32 R26, R26, -0x326172a9, RZ ;  /* 0xcd9e8d571a1a7825 */ /* 0x000fe200078e00ff */
[----:B------:R-:W-:Y:S02]  /*0df0*/  LOP3.LUT R25, R33, R34, R7, 0x96, !PT ;  /* 0x0000002221197212 */ /* 0x000fe400078e9607 */
[C---:B------:R-:W-:Y:S01]  /*0e00*/  IADD3 R33, R18.reuse, 0x1715609d, RZ ;  /* 0x1715609d12217810 */ /* 0x040fe20007ffe0ff */
        /* <DEDUP_REMOVED lines=8> */
[----:B------:R-:W-:-:S03]  /*0e90*/  LOP3.LUT R25, R33, R34, R9, 0x96, !PT ;  /* 0x0000002221197212 */ /* 0x000fc600078e9609 */
[----:B------:R-:W-:-:S05]  /*0ea0*/  VIADD R35, R18, 0xb54cda56 ;  /* 0xb54cda5612237836 */ /* 0x000fca0000000000 */
[----:B------:R-:W-:Y:S01]  /*0eb0*/  LOP3.LUT R34, R27, R24, R35, 0x96, !PT ;  /* 0x000000181b227212 */ /* 0x000fe200078e9623 */
[----:B------:R-:W-:Y:S01]  /*0ec0*/  IMAD.WIDE.U32 R24, R25, -0x326172a9, RZ ;  /* 0xcd9e8d5719187825 */ /* 0x000fe200078e00ff */
[----:B------:R-:W-:-:S03]  /*0ed0*/  IADD3 R27, R18, 0x5384540f, RZ ;  /* 0x5384540f121b7810 */ /* 0x000fc60007ffe0ff */
[----:B------:R-:W-:Y:S01]  /*0ee0*/  IMAD.WIDE.U32 R34, R34, -0x2daee0ad, RZ ;  /* 0xd2511f5322227825 */ /* 0x000fe200078e00ff */
[----:B------:R-:W-:-:S04]  /*0ef0*/  LOP3.LUT R26, R25, R26, R27, 0x96, !PT ;  /* 0x0000001a191a7212 */ /* 0x000fc800078e961b */
[----:B------:R-:W-:Y:S01]  /*0f00*/  LOP3.LUT R32, R35, R32, R10, 0x96, !PT ;  /* 0x0000002023207212 */ /* 0x000fe200078e960a */
[----:B------:R-:W-:-:S04]  /*0f10*/  IMAD.WIDE.U32 R26, R26, -0x2daee0ad, RZ ;  /* 0xd2511f531a1a7825 */ /* 0x000fc800078e00ff */
[----:B------:R-:W-:Y:S01]  /*0f20*/  IMAD.WIDE.U32 R32, R32, -0x326172a9, RZ ;  /* 0xcd9e8d5720207825 */ /* 0x000fe200078e00ff */
[----:B------:R-:W-:-:S03]  /*0f30*/  LOP3.LUT R25, R27, R34, R11, 0x96, !PT ;  /* 0x000000221b197212 */ /* 0x000fc600078e960b */
[----:B------:R-:W-:Y:S02]  /*0f40*/  VIADD R35, R18, 0xf1bbcdc8 ;  /* 0xf1bbcdc812237836 */ /* 0x000fe40000000000 */
[----:B------:R-:W-:Y:S02]  /*0f50*/  IMAD R27, R12, -0x2daee0ad, RZ ;  /* 0xd2511f530c1b7824 */ /* 0x000fe400078e02ff */
[----:B------:R-:W-:Y:S01]  /*0f60*/  IMAD.MOV.U32 R34, RZ, RZ, R38 ;  /* 0x000000ffff227224 */ /* 0x000fe200078e0026 */
[----:B------:R-:W-:Y:S01]  /*0f70*/  LOP3.LUT R12, R33, R24, R35, 0x96, !PT ;  /* 0x00000018210c7212 */ /* 0x000fe200078e9623 */
[----:B------:R-:W-:Y:S01]  /*0f80*/  IMAD.WIDE.U32 R24, R25, -0x326172a9, RZ ;  /* 0xcd9e8d5719187825 */ /* 0x000fe200078e00ff */
[----:B------:R-:W-:-:S03]  /*0f90*/  IADD3 R35, R18, -0x700cb87f, RZ ;  /* 0x8ff3478112237810 */ /* 0x000fc60007ffe0ff */
[----:B------:R-:W-:Y:S01]  /*0fa0*/  IMAD.HI.U32 R33, R12, -0x2daee0ad, RZ ;  /* 0xd2511f530c217827 */ /* 0x000fe200078e00ff */
[----:B------:R-:W-:-:S04]  /*0fb0*/  LOP3.LUT R32, R25, R32, R35, 0x96, !PT ;  /* 0x0000002019207212 */ /* 0x000fc800078e9623 */
[----:B------:R-:W-:Y:S01]  /*0fc0*/  LOP3.LUT R33, R33, R26, R15, 0x96, !PT ;  /* 0x0000001a21217212 */ /* 0x000fe200078e960f */
[----:B------:R-:W-:Y:S01]  /*0fd0*/  IMAD.MOV.U32 R26, RZ, RZ, R27 ;  /* 0x000000ffff1a7224 */ /* 0x000fe200078e001b */
[----:B------:R-:W-:Y:S01]  /*0fe0*/  MOV R35, R32 ;  /* 0x0000002000237202 */ /* 0x000fe20000000f00 */
[----:B------:R-:W-:Y:S06]  /*0ff0*/  @!P0 BRA `(.L_x_4) ;  /* 0x0000000000408947 */ /* 0x000fec0003800000 */
[----:B------:R-:W-:-:S13]  /*1000*/  ISETP.NE.AND P0, PT, R30, 0x2, PT ;  /* 0x000000021e00780c */ /* 0x000fda0003f05270 */
[----:B------:R-:W-:Y:S05]  /*1010*/  @!P0 BRA `(.L_x_5) ;  /* 0x0000000000288947 */ /* 0x000fea0003800000 */
[----:B------:R-:W-:Y:S01]  /*1020*/  ISETP.NE.AND P0, PT, R30, 0x3, PT ;  /* 0x000000031e00780c */ /* 0x000fe20003f05270 */
[----:B------:R-:W-:Y:S01]  /*1030*/  IMAD.MOV.U32 R34, RZ, RZ, R27 ;  /* 0x000000ffff227224 */ /* 0x000fe200078e001b */
[----:B------:R-:W-:Y:S01]  /*1040*/  MOV R39, R32 ;  /* 0x0000002000277202 */ /* 0x000fe20000000f00 */
[----:B------:R-:W-:Y:S01]  /*1050*/  IMAD.MOV.U32 R26, RZ, RZ, R24 ;  /* 0x000000ffff1a7224 */ /* 0x000fe200078e0018 */
[----:B------:R-:W-:-:S09]  /*1060*/  MOV R35, R33 ;  /* 0x0000002100237202 */ /* 0x000fd20000000f00 */
[----:B------:R-:W-:Y:S01]  /*1070*/  @P0 IMAD.MOV.U32 R34, RZ, RZ, R37 ;  /* 0x000000ffff220224 */ /* 0x000fe200078e0025 */
[----:B------:R-:W-:Y:S01]  /*1080*/  @P0 MOV R39, R38 ;  /* 0x0000002600270202 */ /* 0x000fe20000000f00 */
[----:B------:R-:W-:Y:S01]  /*1090*/  @P0 IMAD.MOV.U32 R26, RZ, RZ, R36 ;  /* 0x000000ffff1a0224 */ /* 0x000fe200078e0024 */
[----:B------:R-:W-:Y:S01]  /*10a0*/  @P0 MOV R35, R27 ;  /* 0x0000001b00230202 */ /* 0x000fe20000000f00 */
[----:B------:R-:W-:Y:S06]  /*10b0*/  BRA `(.L_x_4) ;  /* 0x0000000000107947 */ /* 0x000fec0003800000 */
.L_x_5:
[----:B------:R-:W-:Y:S01]  /*10c0*/  IMAD.MOV.U32 R34, RZ, RZ, R36 ;  /* 0x000000ffff227224 */ /* 0x000fe200078e0024 */
[----:B------:R-:W-:Y:S01]  /*10d0*/  MOV R39, R27 ;  /* 0x0000001b00277202 */ /* 0x000fe20000000f00 */
[----:B------:R-:W-:Y:S01]  /*10e0*/  IMAD.MOV.U32 R26, RZ, RZ, R32 ;  /* 0x000000ffff1a7224 */ /* 0x000fe200078e0020 */
[----:B------:R-:W-:-:S07]  /*10f0*/  MOV R35, R24 ;  /* 0x0000001800237202 */ /* 0x000fce0000000f00 */
.L_x_4:
[----:B------:R-:W-:Y:S01]  /*1100*/  I2FP.F32.U32 R34, R34 ;  /* 0x0000002200227245 */ /* 0x000fe20000201000 */
[----:B------:R-:W-:Y:S01]  /*1110*/  IMAD.MOV.U32 R41, RZ, RZ, 0x2f800000 ;  /* 0x2f800000ff297424 */ /* 0x000fe200078e00ff */
[----:B--2---:R-:W-:Y:S01]  /*1120*/  ISETP.GE.U32.AND P0, PT, R13, R22, PT ;  /* 0x000000160d00720c */ /* 0x004fe20003f06070 */
[----:B------:R-:W-:Y:S01]  /*1130*/  HFMA2.MMA R38, -RZ, RZ, 0.1495361328125, 0.0004794597625732421875 ;  /* 0x30c90fdbff267435 */ /* 0x000fe200000001ff */
[----:B------:R-:W-:Y:S01]  /*1140*/  I2FP.F32.U32 R36, R39 ;  /* 0x0000002700247245 */ /* 0x000fe20000201000 */
[----:B------:R-:W-:Y:S01]  /*1150*/  FFMA.FTZ R27, R34, R41, 1.1641532182693481445e-10 ;  /* 0x2f000000221b7423 */ /* 0x000fe20000010029 */
[----:B------:R-:W-:Y:S01]  /*1160*/  ISETP.GE.AND.EX P0, PT, R14, R23, PT, P0 ;  /* 0x000000170e00720c */ /* 0x000fe20003f06300 */
[----:B------:R-:W-:Y:S01]  /*1170*/  BSSY B0, `(.L_x_6) ;  /* 0x0000103000007945 */ /* 0x000fe20003800000 */
[----:B------:R-:W-:Y:S02]  /*1180*/  I2FP.F32.U32 R26, R26 ;  /* 0x0000001a001a7245 */ /* 0x000fe40000201000 */
[----:B------:R-:W-:Y:S01]  /*1190*/  I2FP.F32.U32 R37, R35 ;  /* 0x0000002300257245 */ /* 0x000fe20000201000 */
[----:B------:R-:W0:Y:S02]  /*11a0*/  MUFU.LG2 R27, R27 ;  /* 0x0000001b001b7308 */ /* 0x000e240000000c00 */
[----:B------:R-:W-:Y:S01]  /*11b0*/  FFMA.FTZ R35, R26, R41, 1.1641532182693481445e-10 ;  /* 0x2f0000001a237423 */ /* 0x000fe20000010029 */
[-C--:B------:R-:W-:Y:S01]  /*11c0*/  FFMA.FTZ R36, R36, R38.reuse, 7.314590599882819788e-10 ;  /* 0x30490fdb24247423 */ /* 0x080fe20000010026 */
[----:B------:R-:W-:Y:S01]  /*11d0*/  FFMA.FTZ R37, R37, R38, 7.314590599882819788e-10 ;  /* 0x30490fdb25257423 */ /* 0x000fe20000010026 */
[----:B0-----:R-:W-:-:S04]  /*11e0*/  FMUL.FTZ R34, R27, 0.69314718246459960938 ;  /* 0x3f3172181b227820 */ /* 0x001fc80000410000 */
[----:B------:R-:W-:-:S06]  /*11f0*/  FMUL.FTZ R34, R34, -2 ;  /* 0xc000000022227820 */ /* 0x000fcc0000410000 */
[----:B------:R-:W0:Y:S01]  /*1200*/  MUFU.SQRT R34, R34 ;  /* 0x0000002200227308 */ /* 0x000e220000002000 */
[----:B------:R-:W-:Y:S05]  /*1210*/  @P0 BRA `(.L_x_7) ;  /* 0x0000000c00e00947 */ /* 0x000fea0003800000 */
[----:B------:R-:W-:Y:S01]  /*1220*/  FMUL.RZ R26, R36, 0.15915493667125701904 ;  /* 0x3e22f983241a7820 */ /* 0x000fe2000040c000 */
[----:B------:R-:W-:Y:S01]  /*1230*/  ISETP.NE.AND P0, PT, R31, RZ, PT ;  /* 0x000000ff1f00720c */ /* 0x000fe20003f05270 */
[----:B------:R-:W-:Y:S02]  /*1240*/  IMAD.MOV.U32 R38, RZ, RZ, RZ ;  /* 0x000000ffff267224 */ /* 0x000fe400078e00ff */
[----:B------:R-:W0:Y:S02]  /*1250*/  MUFU.SIN R39, R26 ;  /* 0x0000001a00277308 */ /* 0x000e240000000400 */
[----:B0-----:R-:W-:-:S08]  /*1260*/  FMUL.FTZ R39, R34, R39 ;  /* 0x0000002722277220 */ /* 0x001fd00000410000 */
[----:B------:R-:W-:Y:S05]  /*1270*/  @!P0 BRA `(.L_x_8) ;  /* 0x0000000c00b08947 */ /* 0x000fea0003800000 */
[----:B------:R-:W-:Y:S01]  /*1280*/  MOV R26, RZ ;  /* 0x000000ff001a7202 */ /* 0x000fe20000000f00 */
[----:B------:R-:W-:Y:S01]  /*1290*/  IMAD.MOV.U32 R27, RZ, RZ, R13 ;  /* 0x000000ffff1b7224 */ /* 0x000fe200078e000d */
[----:B------:R-:W-:-:S03]  /*12a0*/  ISETP.NE.AND P0, PT, R31, 0x1, PT ;  /* 0x000000011f00780c */ /* 0x000fc60003f05270 */
[----:B------:R-:W-:-:S05]  /*12b0*/  IMAD.HI.U32 R26, R13, UR32, R26 ;  /* 0x000000200d1a7c27 */ /* 0x000fca000f8e001a */
[----:B------:R-:W-:-:S04]  /*12c0*/  SHF.R.U32.HI R40, RZ, UR33, R26 ;  /* 0x00000021ff287c19 */ /* 0x000fc8000801161a */
[----:B------:R-:W-:-:S05]  /*12d0*/  IADD3 R38, -R40, RZ, RZ ;  /* 0x000000ff28267210 */ /* 0x000fca0007ffe1ff */
[----:B------:R-:W-:-:S04]  /*12e0*/  IMAD R38, R38, UR57, R13 ;  /* 0x0000003926267c24 */ /* 0x000fc8000f8e020d */
[----:B------:R-:W-:Y:S01]  /*12f0*/  IMAD R38, R38, UR56, RZ ;  /* 0x0000003826267c24 */ /* 0x000fe2000f8e02ff */
[----:B------:R-:W-:Y:S06]  /*1300*/  @!P0 BRA `(.L_x_8) ;  /* 0x0000000c008c8947 */ /* 0x000fec0003800000 */
[----:B------:R-:W-:Y:S01]  /*1310*/  MOV R27, R40 ;  /* 0x00000028001b7202 */ /* 0x000fe20000000f00 */
[----:B------:R-:W-:Y:S01]  /*1320*/  IMAD.MOV.U32 R26, RZ, RZ, RZ ;  /* 0x000000ffff1a7224 */ /* 0x000fe200078e00ff */
[----:B------:R-:W-:Y:S01]  /*1330*/  ULDC.64 UR34, c[0x0][0x248] ;  /* 0x0000920000227ab9 */ /* 0x000fe20000000a00 */
[----:B------:R-:W-:Y:S02]  /*1340*/  ISETP.NE.AND P0, PT, R31, 0x2, PT ;  /* 0x000000021f00780c */ /* 0x000fe40003f05270 */
[----:B------:R-:W-:-:S05]  /*1350*/  IMAD.HI.U32 R41, R40, UR35, R26 ;  /* 0x0000002328297c27 */ /* 0x000fca000f8e001a */
[----:B------:R-:W-:-:S05]  /*1360*/  SHF.R.U32.HI R41, RZ, UR55, R41 ;  /* 0x00000037ff297c19 */ /* 0x000fca0008011629 */
[----:B------:R-:W-:-:S04]  /*1370*/  IMAD.MOV R27, RZ, RZ, -R41 ;  /* 0x000000ffff1b7224 */ /* 0x000fc800078e0a29 */
[----:B------:R-:W-:-:S04]  /*1380*/  IMAD R27, R27, UR34, R40 ;  /* 0x000000221b1b7c24 */ /* 0x000fc8000f8e0228 */
[----:B------:R-:W-:Y:S01]  /*1390*/  IMAD R38, R27, UR54, R38 ;  /* 0x000000361b267c24 */ /* 0x000fe2000f8e0226 */
[----:B------:R-:W-:Y:S06]  /*13a0*/  @!P0 BRA `(.L_x_8) ;  /* 0x0000000c00648947 */ /* 0x000fec0003800000 */
[----:B------:R-:W-:Y:S01]  /*13b0*/  HFMA2.MMA R26, -RZ, RZ, 0, 0 ;  /* 0x00000000ff1a7435 */ /* 0x000fe200000001ff */
[----:B------:R-:W-:Y:S01]  /*13c0*/  IMAD.MOV.U32 R27, RZ, RZ, R41 ;  /* 0x000000ffff1b7224 */ /* 0x000fe200078e0029 */
[----:B------:R-:W-:Y:S01]  /*13d0*/  ULDC.64 UR34, c[0x0][0x258] ;  /* 0x0000960000227ab9 */ /* 0x000fe20000000a00 */
[----:B------:R-:W-:-:S07]  /*13e0*/  ISETP.NE.AND P0, PT, R31, 0x3, PT ;  /* 0x000000031f00780c */ /* 0x000fce0003f05270 */
[----:B------:R-:W-:-:S05]  /*13f0*/  IMAD.HI.U32 R27, R41, UR34, R26 ;  /* 0x00000022291b7c27 */ /* 0x000fca000f8e001a */
[----:B------:R-:W-:-:S04]  /*1400*/  SHF.R.U32.HI R27, RZ, UR35, R27 ;  /* 0x00000023ff1b7c19 */ /* 0x000fc8000801161b */
[----:B------:R-:W-:-:S05]  /*1410*/  IADD3 R26, -R27, RZ, RZ ;  /* 0x000000ff1b1a7210 */ /* 0x000fca0007ffe1ff */
[----:B------:R-:W-:-:S04]  /*1420*/  IMAD R41, R26, UR53, R41 ;  /* 0x000000351a297c24 */ /* 0x000fc8000f8e0229 */
[----:B------:R-:W-:Y:S01]  /*1430*/  IMAD R38, R41, UR52, R38 ;  /* 0x0000003429267c24 */ /* 0x000fe2000f8e0226 */
[----:B------:R-:W-:Y:S06]  /*1440*/  @!P0 BRA `(.L_x_8) ;  /* 0x0000000c003c8947 */ /* 0x000fec0003800000 */
[----:B------:R-:W-:Y:S01]  /*1450*/  IMAD.MOV.U32 R26, RZ, RZ, RZ ;  /* 0x000000ffff1a7224 */ /* 0x000fe200078e00ff */
[----:B------:R-:W-:Y:S01]  /*1460*/  ULDC.64 UR34, c[0x0][0x260] ;  /* 0x0000980000227ab9 */ /* 0x000fe20000000a00 */
[----:B------:R-:W-:Y:S02]  /*1470*/  ISETP.NE.AND P0, PT, R31, 0x4, PT ;  /* 0x000000041f00780c */ /* 0x000fe40003f05270 */
[----:B------:R-:W-:-:S05]  /*1480*/  IMAD.HI.U32 R41, R27, UR35, R26 ;  /* 0x000000231b297c27 */ /* 0x000fca000f8e001a */
[----:B------:R-:W-:-:S04]  /*1490*/  SHF.R.U32.HI R41, RZ, UR51, R41 ;  /* 0x00000033ff297c19 */ /* 0x000fc80008011629 */
[----:B------:R-:W-:-:S05]  /*14a0*/  IADD3 R26, -R41, RZ, RZ ;  /* 0x000000ff291a7210 */ /* 0x000fca0007ffe1ff */
[----:B------:R-:W-:-:S04]  /*14b0*/  IMAD R27, R26, UR34, R27 ;  /* 0x000000221a1b7c24 */ /* 0x000fc8000f8e021b */
[----:B------:R-:W-:Y:S01]  /*14c0*/  IMAD R38, R27, UR50, R38 ;  /* 0x000000321b267c24 */ /* 0x000fe2000f8e0226 */
        /* <DEDUP_REMOVED lines=12> */
[----:B------:R-:W-:Y:S01]  /*1590*/  ULDC.64 UR34, c[0x0][0x278] ;  /* 0x00009e0000227ab9 */ /* 0x000fe20000000a00 */
[----:B------:R-:W-:-:S08]  /*15a0*/  ISETP.NE.AND P0, PT, R31, 0x6, PT ;  /* 0x000000061f00780c */ /* 0x000fd00003f05270 */
[----:B------:R-:W-:-:S05]  /*15b0*/  IMAD.HI.U32 R41, R27, UR35, R26 ;  /* 0x000000231b297c27 */ /* 0x000fca000f8e001a */
[----:B------:R-:W-:-:S05]  /*15c0*/  SHF.R.U32.HI R41, RZ, UR47, R41 ;  /* 0x0000002fff297c19 */ /* 0x000fca0008011629 */
[----:B------:R-:W-:-:S04]  /*15d0*/  IMAD.MOV R26, RZ, RZ, -R41 ;  /* 0x000000ffff1a7224 */ /* 0x000fc800078e0a29 */
[----:B------:R-:W-:-:S04]  /*15e0*/  IMAD R27, R26, UR34, R27 ;  /* 0x000000221a1b7c24 */ /* 0x000fc8000f8e021b */
[----:B------:R-:W-:Y:S01]  /*15f0*/  IMAD R38, R27, UR46, R38 ;  /* 0x0000002e1b267c24 */ /* 0x000fe2000f8e0226 */
[----:B------:R-:W-:Y:S06]  /*1600*/  @!P0 BRA `(.L_x_8) ;  /* 0x0000000800cc8947 */ /* 0x000fec0003800000 */
[----:B------:R-:W-:Y:S01]  /*1610*/  MOV R26, RZ ;  /* 0x000000ff001a7202 */ /* 0x000fe20000000f00 */
[----:B------:R-:W-:Y:S01]  /*1620*/  IMAD.MOV.U32 R27, RZ, RZ, R41 ;  /* 0x000000ffff1b7224 */ /* 0x000fe200078e0029 */
        /* <DEDUP_REMOVED lines=171> */
[----:B------:R-:W-:-:S03]  /*20e0*/  ULDC.64 UR34, c[0x0][0x360] ;  /* 0x0000d80000227ab9 */ /* 0x000fc60000000a00 */
[----:B------:R-:W-:-:S05]  /*20f0*/  IMAD.HI.U32 R26, R41, UR34, R26 ;  /* 0x00000022291a7c27 */ /* 0x000fca000f8e001a */
[----:B------:R-:W-:-:S05]  /*2100*/  SHF.R.U32.HI R26, RZ, UR35, R26 ;  /* 0x00000023ff1a7c19 */ /* 0x000fca000801161a */
[----:B------:R-:W-:-:S04]  /*2110*/  IMAD.MOV R26, RZ, RZ, -R26 ;  /* 0x000000ffff1a7224 */ /* 0x000fc800078e0a1a */
[----:B------:R-:W-:-:S04]  /*2120*/  IMAD R41, R26, UR29, R41 ;  /* 0x0000001d1a297c24 */ /* 0x000fc8000f8e0229 */
[----:B------:R-:W-:-:S07]  /*2130*/  IMAD R38, R41, UR30, R38 ;  /* 0x0000001e29267c24 */ /* 0x000fce000f8e0226 */
.L_x_8:
[----:B-1----:R-:W-:Y:S01]  /*2140*/  FFMA.FTZ R39, R39, R21, R20 ;  /* 0x0000001527277223 */ /* 0x002fe20000010014 */
[----:B------:R-:W-:Y:S02]  /*2150*/  ULDC.64 UR34, c[0x0][0x3d0] ;  /* 0x0000f40000227ab9 */ /* 0x000fe40000000a00 */
[----:B------:R-:W-:Y:S02]  /*2160*/  IADD3 R38, P0, R38, UR34, RZ ;  /* 0x0000002226267c10 */ /* 0x000fe4000ff1e0ff */
[----:B------:R-:W-:Y:S02]  /*2170*/  F2FP.BF16.F32.PACK_AB R26, RZ, R39 ;  /* 0x00000027ff1a723e */ /* 0x000fe400000010ff */
[----:B------:R-:W-:-:S05]  /*2180*/  IADD3.X R39, RZ, UR35, RZ, P0, !PT ;  /* 0x00000023ff277c10 */ /* 0x000fca00087fe4ff */
[----:B------:R2:W-:Y:S04]  /*2190*/  STG.E.U16 desc[UR58][R38.64], R26 ;  /* 0x0000001a26007986 */ /* 0x0005e8000c10153a */
.L_x_7:
[----:B------:R-:W-:Y:S05]  /*21a0*/  BSYNC B0 ;  /* 0x0000000000007941 */ /* 0x000fea0003800000 */
.L_x_6:
[----:B------:R-:W-:Y:S01]  /*21b0*/  ULDC UR34, c[0x0][0xc] ;  /* 0x0000030000227ab9 */ /* 0x000fe20000000800 */
[----:B--2---:R-:W-:Y:S01]  /*21c0*/  FMUL.RZ R38, R36, 0.15915493667125701904 ;  /* 0x3e22f98324267820 */ /* 0x004fe2000040c000 */
[----:B------:R-:W-:Y:S01]  /*21d0*/  IMAD R36, R0, UR34, RZ ;  /* 0x0000002200247c24 */ /* 0x000fe2000f8e02ff */
[----:B------:R-:W-:Y:S02]  /*21e0*/  BSSY B0, `(.L_x_9) ;  /* 0x0000109000007945 */ /* 0x000fe40003800000 */
[----:B------:R-:W0:Y:S02]  /*21f0*/  MUFU.COS R39, R38 ;  /* 0x0000002600277308 */ /* 0x000e240000000000 */
[----:B------:R-:W-:-:S04]  /*2200*/  IADD3 R27, P1, R36, R13, RZ ;  /* 0x0000000d241b7210 */ /* 0x000fc80007f3e0ff */
[----:B------:R-:W-:Y:S01]  /*2210*/  ISETP.GE.U32.AND P0, PT, R27, R22, PT ;  /* 0x000000161b00720c */ /* 0x000fe20003f06070 */
[----:B------:R-:W-:-:S05]  /*2220*/  IMAD.X R26, RZ, RZ, R14, P1 ;  /* 0x000000ffff1a7224 */ /* 0x000fca00008e060e */
[----:B------:R-:W-:Y:S01]  /*2230*/  ISETP.GE.AND.EX P0, PT, R26, R23, PT, P0 ;  /* 0x000000171a00720c */ /* 0x000fe20003f06300 */
[----:B0-----:R-:W-:-:S12]  /*2240*/  FMUL.FTZ R39, R34, R39 ;  /* 0x0000002722277220 */ /* 0x001fd80000410000 */
[----:B------:R-:W-:Y:S05]  /*2250*/  @P0 BRA `(.L_x_10) ;  /* 0x0000001000040947 */ /* 0x000fea0003800000 */
[----:B------:R-:W-:Y:S01]  /*2260*/  ISETP.NE.AND P0, PT, R31, RZ, PT ;  /* 0x000000ff1f00720c */ /* 0x000fe20003f05270 */
[----:B------:R-:W-:-:S12]  /*2270*/  HFMA2.MMA R34, -RZ, RZ, 0, 0 ;  /* 0x00000000ff227435 */ /* 0x000fd800000001ff */
[----:B------:R-:W-:Y:S05]  /*2280*/  @!P0 BRA `(.L_x_11) ;  /* 0x0000000c00e08947 */ /* 0x000fea0003800000 */
[----:B------:R-:W-:Y:S01]  /*2290*/  ULDC UR34, c[0x0][0xc] ;  /* 0x0000030000227ab9 */ /* 0x000fe20000000800 */
[----:B------:R-:W-:Y:S01]  /*22a0*/  IMAD.MOV.U32 R26, RZ, RZ, RZ ;  /* 0x000000ffff1a7224 */ /* 0x000fe200078e00ff */
[----:B------:R-:W-:Y:S01]  /*22b0*/  ISETP.NE.AND P0, PT, R31, 0x1, PT ;  /* 0x000000011f00780c */ /* 0x000fe20003f05270 */
[----:B------:R-:W-:-:S04]  /*22c0*/  IMAD R27, R0, UR34, R13 ;  /* 0x00000022001b7c24 */ /* 0x000fc8000f8e020d */
        /* <DEDUP_REMOVED lines=57> */
[----:B------:R-:W-:Y:S01]  /*2660*/  MOV R27, R38 ;  /* 0x00000026001b7202 */ /* 0x000fe20000000f00 */
[----:B------:R-:W-:Y:S01]  /*2670*/  ULDC.64 UR34, c[0x0][0x288] ;  /* 0x0000a20000227ab9 */ /* 0x000fe20000000a00 */
[----:B------:R-:W-:-:S07]  /*2680*/  ISETP.NE.AND P0, PT, R31, 0x7, PT ;  /* 0x000000071f00780c */ /* 0x000fce0003f05270 */
[----:B------:R-:W-:-:S05]  /*2690*/  IMAD.HI.U32 R26, R38, UR34, R26 ;  /* 0x00000022261a7c27 */ /* 0x000fca000f8e001a */
[----:B------:R-:W-:-:S05]  /*26a0*/  SHF.R.U32.HI R40, RZ, UR35, R26 ;  /* 0x00000023ff287c19 */ /* 0x000fca000801161a */
[----:B------:R-:W-:-:S04]  /*26b0*/  IMAD.MOV R27, RZ, RZ, -R40 ;  /* 0x000000ffff1b7224 */ /* 0x000fc800078e0a28 */
[----:B------:R-:W-:-:S04]  /*26c0*/  IMAD R27, R27, UR45, R38 ;  /* 0x0000002d1b1b7c24 */ /* 0x000fc8000f8e0226 */
[----:B------:R-:W-:Y:S01]  /*26d0*/  IMAD R34, R27, UR44, R34 ;  /* 0x0000002c1b227c24 */ /* 0x000fe2000f8e0222 */
[----:B------:R-:W-:Y:S06]  /*26e0*/  @!P0 BRA `(.L_x_11) ;  /* 0x0000000800c88947 */ /* 0x000fec0003800000 */
[----:B------:R-:W-:Y:S01]  /*26f0*/  MOV R26, RZ ;  /* 0x000000ff001a7202 */ /* 0x000fe20000000f00 */
[----:B------:R-:W-:Y:S01]  /*2700*/  ULDC.64 UR34, c[0x0][0x290] ;  /* 0x0000a40000227ab9 */ /* 0x000fe20000000a00 */
[----:B------:R-:W-:Y:S02]  /*2710*/  MOV R27, R40 ;  /* 0x00000028001b7202 */ /* 0x000fe40000000f00 */
[----:B------:R-:W-:Y:S01]  /*2720*/  ISETP.NE.AND P0, PT, R31, 0x8, PT ;  /* 0x000000081f00780c */ /* 0x000fe20003f05270 */
        /* <DEDUP_REMOVED lines=168> */
[----:B------:R-:W-:-:S08]  /*31b0*/  ULDC.64 UR34, c[0x0][0x360] ;  /* 0x0000d80000227ab9 */ /* 0x000fd00000000a00 */
[----:B------:R-:W-:-:S05]  /*31c0*/  IMAD.HI.U32 R26, R41, UR34, R26 ;  /* 0x00000022291a7c27 */ /* 0x000fca000f8e001a */
[----:B------:R-:W-:-:S05]  /*31d0*/  SHF.R.U32.HI R26, RZ, UR35, R26 ;  /* 0x00000023ff1a7c19 */ /* 0x000fca000801161a */
[----:B------:R-:W-:-:S04]  /*31e0*/  IMAD.MOV R26, RZ, RZ, -R26 ;  /* 0x000000ffff1a7224 */ /* 0x000fc800078e0a1a */
[----:B------:R-:W-:-:S04]  /*31f0*/  IMAD R27, R26, UR29, R41 ;  /* 0x0000001d1a1b7c24 */ /* 0x000fc8000f8e0229 */
[----:B------:R-:W-:-:S07]  /*3200*/  IMAD R34, R27, UR30, R34 ;  /* 0x0000001e1b227c24 */ /* 0x000fce000f8e0222 */
.L_x_11:
[----:B------:R-:W-:Y:S01]  /*3210*/  ULDC.64 UR34, c[0x0][0x3d0] ;  /* 0x0000f40000227ab9 */ /* 0x000fe20000000a00 */
[----:B-1----:R-:W-:Y:S01]  /*3220*/  FFMA.FTZ R39, R39, R21, R20 ;  /* 0x0000001527277223 */ /* 0x002fe20000010014 */
[----:B------:R-:W-:-:S04]  /*3230*/  IADD3 R26, P0, R34, UR34, RZ ;  /* 0x00000022221a7c10 */ /* 0x000fc8000ff1e0ff */
[----:B------:R-:W-:Y:S02]  /*3240*/  F2FP.BF16.F32.PACK_AB R39, RZ, R39 ;  /* 0x00000027ff27723e */ /* 0x000fe400000010ff */
[----:B------:R-:W-:-:S05]  /*3250*/  IADD3.X R27, RZ, UR35, RZ, P0, !PT ;  /* 0x00000023ff1b7c10 */ /* 0x000fca00087fe4ff */
[----:B------:R0:W-:Y:S02]  /*3260*/  STG.E.U16 desc[UR58][R26.64], R39 ;  /* 0x000000271a007986 */ /* 0x0001e4000c10153a */
.L_x_10:
[----:B------:R-:W-:Y:S05]  /*3270*/  BSYNC B0 ;  /* 0x0000000000007941 */ /* 0x000fea0003800000 */
.L_x_9:
[----:B------:R-:W2:Y:S01]  /*3280*/  MUFU.LG2 R35, R35 ;  /* 0x0000002300237308 */ /* 0x000ea20000000c00 */
[----:B0-----:R-:W-:Y:S01]  /*3290*/  LEA R27, P1, R36, R13, 0x1 ;  /* 0x0000000d241b7211 */ /* 0x001fe200078208ff */
[----:B------:R-:W-:Y:S03]  /*32a0*/  BSSY B0, `(.L_x_12) ;  /* 0x000010a000007945 */ /* 0x000fe60003800000 */
[----:B------:R-:W-:Y:S02]  /*32b0*/  ISETP.GE.U32.AND P0, PT, R27, R22, PT ;  /* 0x000000161b00720c */ /* 0x000fe40003f06070 */
[----:B------:R-:W-:-:S04]  /*32c0*/  IADD3.X R38, RZ, R14, RZ, P1, !PT ;  /* 0x0000000eff267210 */ /* 0x000fc80000ffe4ff */
[----:B------:R-:W-:Y:S01]  /*32d0*/  ISETP.GE.AND.EX P0, PT, R38, R23, PT, P0 ;  /* 0x000000172600720c */ /* 0x000fe20003f06300 */
[----:B--2---:R-:W-:-:S04]  /*32e0*/  FMUL.FTZ R26, R35, 0.69314718246459960938 ;  /* 0x3f317218231a7820 */ /* 0x004fc80000410000 */
[----:B------:R-:W-:-:S04]  /*32f0*/  FMUL.FTZ R26, R26, -2 ;  /* 0xc00000001a1a7820 */ /* 0x000fc80000410000 */
[----:B------:R0:W2:Y:S04]  /*3300*/  MUFU.SQRT R34, R26 ;  /* 0x0000001a00227308 */ /* 0x0000a80000002000 */
[----:B------:R-:W-:Y:S05]  /*3310*/  @P0 BRA `(.L_x_13) ;  /* 0x0000001000080947 */ /* 0x000fea0003800000 */
[----:B0-----:R-:W-:Y:S01]  /*3320*/  FMUL.RZ R26, R37, 0.15915493667125701904 ;  /* 0x3e22f983251a7820 */ /* 0x001fe2000040c000 */
[----:B------:R-:W-:Y:S01]  /*3330*/  ISETP.NE.AND P0, PT, R31, RZ, PT ;  /* 0x000000ff1f00720c */ /* 0x000fe20003f05270 */
[----:B------:R-:W-:Y:S02]  /*3340*/  IMAD.MOV.U32 R38, RZ, RZ, RZ ;  /* 0x000000ffff267224 */ /* 0x000fe400078e00ff */
[----:B------:R-:W2:Y:S02]  /*3350*/  MUFU.SIN R35, R26 ;  /* 0x0000001a00237308 */ /* 0x000ea40000000400 */
[----:B--2---:R-:W-:-:S08]  /*3360*/  FMUL.FTZ R35, R34, R35 ;  /* 0x0000002322237220 */ /* 0x004fd00000410000 */
[----:B------:R-:W-:Y:S05]  /*3370*/  @!P0 BRA `(.L_x_14) ;  /* 0x0000000c00d88947 */ /* 0x000fea0003800000 */
[----:B------:R-:W-:Y:S01]  /*3380*/  HFMA2.MMA R26, -RZ, RZ, 0, 0 ;  /* 0x00000000ff1a7435 */ /* 0x000fe200000001ff */
[----:B------:R-:W-:-:S09]  /*3390*/  ISETP.NE.AND P0, PT, R31, 0x1, PT ;  /* 0x000000011f00780c */ /* 0x000fd20003f05270 */
        /* <DEDUP_REMOVED lines=240> */
[----:B------:R-:W-:-:S04]  /*42a0*/  SHF.R.U32.HI R26, RZ, UR35, R26 ;  /* 0x00000023ff1a7c19 */ /* 0x000fc8000801161a */
[----:B------:R-:W-:-:S05]  /*42b0*/  IADD3 R26, -R26, RZ, RZ ;  /* 0x000000ff1a1a7210 */ /* 0x000fca0007ffe1ff */
[----:B------:R-:W-:-:S04]  /*42c0*/  IMAD R27, R26, UR29, R41 ;  /* 0x0000001d1a1b7c24 */ /* 0x000fc8000f8e0229 */
[----:B------:R-:W-:-:S07]  /*42d0*/  IMAD R38, R27, UR30, R38 ;  /* 0x0000001e1b267c24 */ /* 0x000fce000f8e0226 */
.L_x_14:
[----:B------:R-:W-:Y:S01]  /*42e0*/  ULDC.64 UR34, c[0x0][0x3d0] ;  /* 0x0000f40000227ab9 */ /* 0x000fe20000000a00 */
[----:B-1----:R-:W-:Y:S01]  /*42f0*/  FFMA.FTZ R35, R35, R21, R20 ;  /* 0x0000001523237223 */ /* 0x002fe20000010014 */
[----:B------:R-:W-:-:S04]  /*4300*/  IADD3 R38, P0, R38, UR34, RZ ;  /* 0x0000002226267c10 */ /* 0x000fc8000ff1e0ff */
[----:B------:R-:W-:Y:S01]  /*4310*/  F2FP.BF16.F32.PACK_AB R35, RZ, R35 ;  /* 0x00000023ff23723e */ /* 0x000fe200000010ff */
[----:B------:R-:W-:-:S05]  /*4320*/  IMAD.X R39, RZ, RZ, UR35, P0 ;  /* 0x00000023ff277e24 */ /* 0x000fca00080e06ff */
[----:B------:R3:W-:Y:S03]  /*4330*/  STG.E.U16 desc[UR58][R38.64], R35 ;  /* 0x0000002326007986 */ /* 0x0007e6000c10153a */
.L_x_13:
[----:B------:R-:W-:Y:S05]  /*4340*/  BSYNC B0 ;  /* 0x0000000000007941 */ /* 0x000fea0003800000 */
.L_x_12:
[----:B0-----:R-:W-:Y:S02]  /*4350*/  IMAD R26, R36, 0x3, RZ ;  /* 0x00000003241a7824 */ /* 0x001fe400078e02ff */
[----:B------:R-:W-:-:S03]  /*4360*/  FMUL.RZ R37, R37, 0.15915493667125701904 ;  /* 0x3e22f98325257820 */ /* 0x000fc6000040c000 */
[----:B------:R-:W-:Y:S01]  /*4370*/  IADD3 R27, P1, R26, R13, RZ ;  /* 0x0000000d1a1b7210 */ /* 0x000fe20007f3e0ff */
[----:B---3--:R-:W2:Y:S03]  /*4380*/  MUFU.COS R35, R37 ;  /* 0x0000002500237308 */ /* 0x008ea60000000000 */
[----:B------:R-:W-:Y:S02]  /*4390*/  ISETP.GE.U32.AND P0, PT, R27, R22, PT ;  /* 0x000000161b00720c */ /* 0x000fe40003f06070 */
[----:B------:R-:W-:-:S04]  /*43a0*/  IADD3.X R26, RZ, R14, RZ, P1, !PT ;  /* 0x0000000eff1a7210 */ /* 0x000fc80000ffe4ff */
[----:B------:R-:W-:Y:S01]  /*43b0*/  ISETP.GE.AND.EX P0, PT, R26, R23, PT, P0 ;  /* 0x000000171a00720c */ /* 0x000fe20003f06300 */
[----:B--2---:R-:W-:-:S12]  /*43c0*/  FMUL.FTZ R35, R34, R35 ;  /* 0x0000002322237220 */ /* 0x004fd80000410000 */
[----:B------:R-:W-:Y:S05]  /*43d0*/  @P0 BRA `(.L_x_15) ;  /* 0x0000000c00fc0947 */ /* 0x000fea0003800000 */
[----:B------:R-:W-:Y:S01]  /*43e0*/  ISETP.NE.AND P0, PT, R31, RZ, PT ;  /* 0x000000ff1f00720c */ /* 0x000fe20003f05270 */
[----:B------:R-:W-:-:S12]  /*43f0*/  HFMA2.MMA R34, -RZ, RZ, 0, 0 ;  /* 0x00000000ff227435 */ /* 0x000fd800000001ff */
[----:B------:R-:W-:Y:S05]  /*4400*/  @!P0 BRA `(.L_x_16) ;  /* 0x0000000c00d88947 */ /* 0x000fea0003800000 */
[----:B------:R-:W-:Y:S01]  /*4410*/  IMAD.MOV.U32 R26, RZ, RZ, RZ ;  /* 0x000000ffff1a7224 */ /* 0x000fe200078e00ff */
[----:B------:R-:W-:-:S03]  /*4420*/  ISETP.NE.AND P0, PT, R31, 0x1, PT ;  /* 0x000000011f00780c */ /* 0x000fc60003f05270 */
[----:B------:R-:W-:-:S05]  /*4430*/  IMAD.HI.U32 R26, R27, UR32, R26 ;  /* 0x000000201b1a7c27 */ /* 0x000fca000f8e001a */
[----:B------:R-:W-:-:S04]  /*4440*/  SHF.R.U32.HI R37, RZ, UR33, R26 ;  /* 0x00000021ff257c19 */ /* 0x000fc8000801161a */
[----:B------:R-:W-:-:S05]  /*4450*/  IADD3 R34, -R37, RZ, RZ ;  /* 0x000000ff25227210 */ /* 0x000fca0007ffe1ff */
[----:B------:R-:W-:-:S04]  /*4460*/  IMAD R34, R34, UR57, R27 ;  /* 0x0000003922227c24 */ /* 0x000fc8000f8e021b */
[----:B------:R-:W-:Y:S01]  /*4470*/  IMAD R34, R34, UR56, RZ ;  /* 0x0000003822227c24 */ /* 0x000fe2000f8e02ff */
        /* <DEDUP_REMOVED lines=233> */
[----:B------:R-:W-:-:S03]  /*5310*/  ULDC.64 UR34, c[0x0][0x360] ;  /* 0x0000d80000227ab9 */ /* 0x000fc60000000a00 */
[----:B------:R-:W-:-:S05]  /*5320*/  IMAD.HI.U32 R26, R39, UR34, R26 ;  /* 0x00000022271a7c27 */ /* 0x000fca000f8e001a */
[----:B------:R-:W-:-:S04]  /*5330*/  SHF.R.U32.HI R26, RZ, UR35, R26 ;  /* 0x00000023ff1a7c19 */ /* 0x000fc8000801161a */
[----:B------:R-:W-:-:S05]  /*5340*/  IADD3 R26, -R26, RZ, RZ ;  /* 0x000000ff1a1a7210 */ /* 0x000fca0007ffe1ff */
[----:B------:R-:W-:-:S04]  /*5350*/  IMAD R27, R26, UR29, R39 ;  /* 0x0000001d1a1b7c24 */ /* 0x000fc8000f8e0227 */
[----:B------:R-:W-:-:S07]  /*5360*/  IMAD R34, R27, UR30, R34 ;  /* 0x0000001e1b227c24 */ /* 0x000fce000f8e0222 */
.L_x_16:
[----:B-1----:R-:W-:Y:S01]  /*5370*/  FFMA.FTZ R35, R35, R21, R20 ;  /* 0x0000001523237223 */ /* 0x002fe20000010014 */
[----:B------:R-:W-:Y:S02]  /*5380*/  ULDC.64 UR34, c[0x0][0x3d0] ;  /* 0x0000f40000227ab9 */ /* 0x000fe40000000a00 */
[----:B------:R-:W-:Y:S02]  /*5390*/  IADD3 R34, P0, R34, UR34, RZ ;  /* 0x0000002222227c10 */ /* 0x000fe4000ff1e0ff */
[----:B------:R-:W-:Y:S02]  /*53a0*/  F2FP.BF16.F32.PACK_AB R26, RZ, R35 ;  /* 0x00000023ff1a723e */ /* 0x000fe400000010ff */
[----:B------:R-:W-:-:S05]  /*53b0*/  IADD3.X R35, RZ, UR35, RZ, P0, !PT ;  /* 0x00000023ff237c10 */ /* 0x000fca00087fe4ff */
[----:B------:R0:W-:Y:S04]  /*53c0*/  STG.E.U16 desc[UR58][R34.64], R26 ;  /* 0x0000001a22007986 */ /* 0x0001e8000c10153a */
.L_x_15:
[----:B------:R-:W-:Y:S01]  /*53d0*/  LEA R13, P0, R36, R13, 0x2 ;  /* 0x0000000d240d7211 */ /* 0x000fe200078010ff */
[----:B------:R-:W-:Y:S05]  /*53e0*/  WARPSYNC.ALL ;  /* 0x0000000000007948 */ /* 0x000fea0003800000 */
[----:B------:R-:W-:Y:S01]  /*53f0*/  IMAD.X R14, RZ, RZ, R14, P0 ;  /* 0x000000ffff0e7224 */ /* 0x000fe200000e060e */
[----:B------:R-:W-:Y:S01]  /*5400*/  BAR.SYNC.DEFER_BLOCKING 0x0 ;  /* 0x0000000000007b1d */ /* 0x000fe20000010000 */
[----:B------:R-:W-:Y:S01]  /*5410*/  ISETP.GE.U32.AND P0, PT, R13, R28, PT ;  /* 0x0000001c0d00720c */ /* 0x000fe20003f06070 */
[----:B------:R-:W-:Y:S01]  /*5420*/  IMAD.MOV.U32 R36, RZ, RZ, R33 ;  /* 0x000000ffff247224 */ /* 0x000fe200078e0021 */
[----:B------:R-:W-:-:S02]  /*5430*/  MOV R38, R24 ;  /* 0x0000001800267202 */ /* 0x000fc40000000f00 */
[----:B------:R-:W-:Y:S02]  /*5440*/  ISETP.GE.AND.EX P0, PT, R14, R29, PT, P0 ;  /* 0x0000001d0e00720c */ /* 0x000fe40003f06300 */
[----:B------:R-:W-:-:S11]  /*5450*/  MOV R37, R32 ;  /* 0x0000002000257202 */ /* 0x000fd60000000f00 */
[----:B------:R-:W-:Y:S05]  /*5460*/  @!P0 BRA `(.L_x_17) ;  /* 0xffffffb400c88947 */ /* 0x000fea000383ffff */
[----:B------:R-:W-:Y:S05]  /*5470*/  EXIT ;  /* 0x000000000000794d */ /* 0x000fea0003800000 */
        .weak           $__internal_0_$__cuda_sm20_div_s64
        .type           $__internal_0_$__cuda_sm20_div_s64,@function
        .size           $__internal_0_$__cuda_sm20_div_s64,(.L_x_307 - $__internal_0_$__cuda_sm20_div_s64)
$__internal_0_$__cuda_sm20_div_s64:
[----:B------:R-:W-:Y:S01]  /*5480*/  MOV R24, R27 ;  /* 0x0000001b00187202 */ /* 0x000fe20000000f00 */
[----:B------:R-:W-:-:S06]  /*5490*/  HFMA2.MMA R25, -RZ, RZ, 0, 0 ;  /* 0x00000000ff197435 */ /* 0x000fcc00000001ff */
[----:B------:R-:W0:Y:S08]  /*54a0*/  I2F.U64.RP R24, R24 ;  /* 0x0000001800187312 */ /* 0x000e300000309000 */
[----:B0-----:R-:W0:Y:S02]  /*54b0*/  MUFU.RCP R20, R24 ;  /* 0x0000001800147308 */ /* 0x001e240000001000 */
[----:B0-----:R-:W-:-:S06]  /*54c0*/  VIADD R20, R20, 0x1ffffffe ;  /* 0x1ffffffe14147836 */ /* 0x001fcc0000000000 */
[----:B------:R-:W0:Y:S02]  /*54d0*/  F2I.U64.TRUNC R20, R20 ;  /* 0x0000001400147311 */ /* 0x000e24000020d800 */
[----:B0-----:R-:W-:-:S04]  /*54e0*/  IMAD.WIDE.U32 R22, R20, R27, RZ ;  /* 0x0000001b14167225 */ /* 0x001fc800078e00ff */
[----:B------:R-:W-:Y:S01]  /*54f0*/  IMAD R23, R27, R21, R23 ;  /* 0x000000151b177224 */ /* 0x000fe200078e0217 */
[----:B------:R-:W-:-:S04]  /*5500*/  IADD3 R29, P0, RZ, -R22, RZ ;  /* 0x80000016ff1d7210 */ /* 0x000fc80007f1e0ff */
[----:B------:R-:W-:Y:S01]  /*5510*/  IADD3.X R31, RZ, ~R23, RZ, P0, !PT ;  /* 0x80000017ff1f7210 */ /* 0x000fe200007fe4ff */
[----:B------:R-:W-:Y:S01]  /*5520*/  IMAD.HI.U32 R22, R20, R29, RZ ;  /* 0x0000001d14167227 */ /* 0x000fe200078e00ff */
[----:B------:R-:W-:-:S03]  /*5530*/  MOV R23, R20 ;  /* 0x0000001400177202 */ /* 0x000fc60000000f00 */
[-C--:B------:R-:W-:Y:S02]  /*5540*/  IMAD R25, R21, R31.reuse, RZ ;  /* 0x0000001f15197224 */ /* 0x080fe400078e02ff */
[----:B------:R-:W-:-:S04]  /*5550*/  IMAD.WIDE.U32 R22, P0, R20, R31, R22 ;  /* 0x0000001f14167225 */ /* 0x000fc80007800016 */
[----:B------:R-:W-:-:S04]  /*5560*/  IMAD.HI.U32 R31, R21, R31, RZ ;  /* 0x0000001f151f7227 */ /* 0x000fc800078e00ff */
[----:B------:R-:W-:-:S05]  /*5570*/  IMAD.HI.U32 R22, P1, R21, R29, R22 ;  /* 0x0000001d15167227 */ /* 0x000fca0007820016 */
[----:B------:R-:W-:Y:S01]  /*5580*/  IADD3 R23, P2, R25, R22, RZ ;  /* 0x0000001619177210 */ /* 0x000fe20007f5e0ff */
[----:B------:R-:W-:-:S04]  /*5590*/  IMAD.X R22, R31, 0x1, R21, P0 ;  /* 0x000000011f167824 */ /* 0x000fc800000e0615 */
[----:B------:R-:W-:Y:S01]  /*55a0*/  IMAD.WIDE.U32 R20, R23, R27, RZ ;  /* 0x0000001b17147225 */ /* 0x000fe200078e00ff */
[----:B------:R-:W-:Y:S02]  /*55b0*/  IADD3.X R25, RZ, RZ, R22, P2, P1 ;  /* 0x000000ffff197210 */ /* 0x000fe400017e2416 */
[----:B------:R-:W-:Y:S02]  /*55c0*/  ISETP.LE.AND P1, PT, RZ, UR5, PT ;  /* 0x00000005ff007c0c */ /* 0x000fe4000bf23270 */
[----:B------:R-:W-:Y:S01]  /*55d0*/  IADD3 R29, P0, RZ, -R20, RZ ;  /* 0x80000014ff1d7210 */ /* 0x000fe20007f1e0ff */
[----:B------:R-:W-:-:S04]  /*55e0*/  IMAD R20, R27, R25, R21 ;  /* 0x000000191b147224 */ /* 0x000fc800078e0215 */
[----:B------:R-:W-:Y:S01]  /*55f0*/  IMAD.HI.U32 R22, R23, R29, RZ ;  /* 0x0000001d17167227 */ /* 0x000fe200078e00ff */
[----:B------:R-:W-:Y:S02]  /*5600*/  IADD3.X R24, RZ, ~R20, RZ, P0, !PT ;  /* 0x80000014ff187210 */ /* 0x000fe400007fe4ff */
[----:B------:R-:W-:-:S03]  /*5610*/  IADD3 R20, P4, RZ, -UR4, RZ ;  /* 0x80000004ff147c10 */ /* 0x000fc6000ff9e0ff */
[----:B------:R-:W-:Y:S01]  /*5620*/  IMAD.WIDE.U32 R22, P0, R23, R24, R22 ;  /* 0x0000001817167225 */ /* 0x000fe20007800016 */
[----:B------:R-:W-:-:S03]  /*5630*/  IADD3.X R32, RZ, ~UR5, RZ, P4, !PT ;  /* 0x80000005ff207c10 */ /* 0x000fc6000a7fe4ff */
[C---:B------:R-:W-:Y:S01]  /*5640*/  IMAD R21, R25.reuse, R24, RZ ;  /* 0x0000001819157224 */ /* 0x040fe200078e02ff */
[----:B------:R-:W-:Y:S01]  /*5650*/  SEL R32, R32, UR5, !P1 ;  /* 0x0000000520207c07 */ /* 0x000fe2000c800000 */
[----:B------:R-:W-:Y:S01]  /*5660*/  IMAD.HI.U32 R22, P2, R25, R29, R22 ;  /* 0x0000001d19167227 */ /* 0x000fe20007840016 */
[----:B------:R-:W-:-:S03]  /*5670*/  SEL R23, R20, UR4, !P1 ;  /* 0x0000000414177c07 */ /* 0x000fc6000c800000 */
[----:B------:R-:W-:Y:S01]  /*5680*/  IMAD.HI.U32 R24, R25, R24, RZ ;  /* 0x0000001819187227 */ /* 0x000fe200078e00ff */
[----:B------:R-:W-:Y:S01]  /*5690*/  IADD3 R22, P3, R21, R22, RZ ;  /* 0x0000001615167210 */ /* 0x000fe20007f7e0ff */
[----:B------:R-:W-:Y:S02]  /*56a0*/  HFMA2.MMA R21, -RZ, RZ, 0, 0 ;  /* 0x00000000ff157435 */ /* 0x000fe400000001ff */
[----:B------:R-:W-:Y:S02]  /*56b0*/  IMAD.X R25, R24, 0x1, R25, P0 ;  /* 0x0000000118197824 */ /* 0x000fe400000e0619 */
[----:B------:R-:W-:-:S03]  /*56c0*/  IMAD.HI.U32 R20, R22, R23, RZ ;  /* 0x0000001716147227 */ /* 0x000fc600078e00ff */
[----:B------:R-:W-:Y:S01]  /*56d0*/  IADD3.X R25, RZ, RZ, R25, P3, P2 ;  /* 0x000000ffff197210 */ /* 0x000fe20001fe4419 */
[----:B------:R-:W-:-:S04]  /*56e0*/  IMAD.WIDE.U32 R20, R22, R32, R20 ;  /* 0x0000002016147225 */ /* 0x000fc800078e0014 */
[C---:B------:R-:W-:Y:S02]  /*56f0*/  IMAD R29, R25.reuse, R32, RZ ;  /* 0x00000020191d7224 */ /* 0x040fe400078e02ff */
[----:B------:R-:W-:-:S04]  /*5700*/  IMAD.HI.U32 R20, P0, R25, R23, R20 ;  /* 0x0000001719147227 */ /* 0x000fc80007800014 */
[----:B------:R-:W-:Y:S01]  /*5710*/  IMAD.HI.U32 R25, R25, R32, RZ ;  /* 0x0000002019197227 */ /* 0x000fe200078e00ff */
[----:B------:R-:W-:-:S04]  /*5720*/  IADD3 R22, P2, R29, R20, RZ ;  /* 0x000000141d167210 */ /* 0x000fc80007f5e0ff */
[----:B------:R-:W-:-:S05]  /*5730*/  IADD3.X R20, R25, RZ, RZ, P0, !PT ;  /* 0x000000ff19147210 */ /* 0x000fca00007fe4ff */
[----:B------:R-:W-:Y:S02]  /*5740*/  IMAD.X R24, RZ, RZ, R20, P2 ;  /* 0x000000ffff187224 */ /* 0x000fe400010e0614 */
[----:B------:R-:W-:-:S04]  /*5750*/  IMAD.WIDE.U32 R20, R22, R27, RZ ;  /* 0x0000001b16147225 */ /* 0x000fc800078e00ff */
[----:B------:R-:W-:Y:S01]  /*5760*/  IMAD R21, R27, R24, R21 ;  /* 0x000000181b157224 */ /* 0x000fe200078e0215 */
[----:B------:R-:W-:Y:S02]  /*5770*/  IADD3 R28, P0, -R20, R23, RZ ;  /* 0x00000017141c7210 */ /* 0x000fe40007f1e1ff */
[----:B------:R-:W-:Y:S02]  /*5780*/  IADD3 R23, P3, R22, 0x1, RZ ;  /* 0x0000000116177810 */ /* 0x000fe40007f7e0ff */
[----:B------:R-:W-:Y:S02]  /*5790*/  IADD3.X R32, ~R21, R32, RZ, P0, !PT ;  /* 0x0000002015207210 */ /* 0x000fe400007fe5ff */
[----:B------:R-:W-:Y:S02]  /*57a0*/  ISETP.GE.U32.AND P0, PT, R28, R27, PT ;  /* 0x0000001b1c00720c */ /* 0x000fe40003f06070 */
[----:B------:R-:W-:Y:S02]  /*57b0*/  IADD3 R20, P2, -R27, R28, RZ ;  /* 0x0000001c1b147210 */ /* 0x000fe40007f5e1ff */
[----:B------:R-:W-:-:S02]  /*57c0*/  ISETP.GE.U32.AND.EX P0, PT, R32, RZ, PT, P0 ;  /* 0x000000ff2000720c */ /* 0x000fc40003f06100 */
[----:B------:R-:W-:Y:S02]  /*57d0*/  IADD3.X R25, R32, -0x1, RZ, P2, !PT ;  /* 0xffffffff20197810 */ /* 0x000fe400017fe4ff */
[----:B------:R-:W-:Y:S02]  /*57e0*/  SEL R20, R20, R28, P0 ;  /* 0x0000001c14147207 */ /* 0x000fe40000000000 */
[----:B------:R-:W-:Y:S02]  /*57f0*/  IADD3.X R21, RZ, R24, RZ, P3, !PT ;  /* 0x00000018ff157210 */ /* 0x000fe40001ffe4ff */
[----:B------:R-:W-:Y:S02]  /*5800*/  SEL R23, R23, R22, P0 ;  /* 0x0000001617177207 */ /* 0x000fe40000000000 */
[----:B------:R-:W-:Y:S02]  /*5810*/  SEL R25, R25, R32, P0 ;  /* 0x0000002019197207 */ /* 0x000fe40000000000 */
[----:B------:R-:W-:-:S02]  /*5820*/  ISETP.GE.U32.AND P2, PT, R20, R27, PT ;  /* 0x0000001b1400720c */ /* 0x000fc40003f46070 */
[----:B------:R-:W-:Y:S02]  /*5830*/  SEL R24, R21, R24, P0 ;  /* 0x0000001815187207 */ /* 0x000fe40000000000 */
[----:B------:R-:W-:Y:S02]  /*5840*/  IADD3 R20, P3, R23, 0x1, RZ ;  /* 0x0000000117147810 */ /* 0x000fe40007f7e0ff */
[----:B------:R-:W-:-:S03]  /*5850*/  ISETP.GE.U32.AND.EX P0, PT, R25, RZ, PT, P2 ;  /* 0x000000ff1900720c */ /* 0x000fc60003f06120 */
[----:B------:R-:W-:Y:S01]  /*5860*/  IMAD.X R21, RZ, RZ, R24, P3 ;  /* 0x000000ffff157224 */ /* 0x000fe200018e0618 */
[----:B------:R-:W-:-:S04]  /*5870*/  SEL R20, R20, R23, P0 ;  /* 0x0000001714147207 */ /* 0x000fc80000000000 */
[----:B------:R-:W-:Y:S02]  /*5880*/  SEL R21, R21, R24, P0 ;  /* 0x0000001815157207 */ /* 0x000fe40000000000 */
[----:B------:R-:W-:Y:S02]  /*5890*/  IADD3 R23, P2, RZ, -R20, RZ ;  /* 0x80000014ff177210 */ /* 0x000fe40007f5e0ff */
[----:B------:R-:W-:Y:S02]  /*58a0*/  ISETP.NE.U32.AND P0, PT, R27, RZ, PT ;  /* 0x000000ff1b00720c */ /* 0x000fe40003f05070 */
[----:B------:R-:W-:Y:S02]  /*58b0*/  IADD3.X R22, RZ, ~R21, RZ, P2, !PT ;  /* 0x80000015ff167210 */ /* 0x000fe400017fe4ff */
[----:B------:R-:W-:Y:S02]  /*58c0*/  MOV R27, 0x0 ;  /* 0x00000000001b7802 */ /* 0x000fe40000000f00 */
[----:B------:R-:W-:-:S02]  /*58d0*/  ISETP.NE.AND.EX P0, PT, RZ, RZ, PT, P0 ;  /* 0x000000ffff00720c */ /* 0x000fc40003f05300 */
[----:B------:R-:W-:Y:S02]  /*58e0*/  SEL R20, R23, R20, !P1 ;  /* 0x0000001417147207 */ /* 0x000fe40004800000 */
[----:B------:R-:W-:Y:S02]  /*58f0*/  SEL R21, R22, R21, !P1 ;  /* 0x0000001516157207 */ /* 0x000fe40004800000 */
[----:B------:R-:W-:Y:S02]  /*5900*/  SEL R20, R20, 0xffffffff, P0 ;  /* 0xffffffff14147807 */ /* 0x000fe40000000000 */
[----:B------:R-:W-:Y:S01]  /*5910*/  SEL R21, R21, 0xffffffff, P0 ;  /* 0xffffffff15157807 */ /* 0x000fe20000000000 */
[----:B------:R-:W-:Y:S06]  /*5920*/  RET.REL.NODEC R26 `(_ZN2at6native54_GLOBAL__N__3a6f1fcb_21_DistributionNormal_cu_0c5b6e8543distribution_elementwise_grid_stride_kernelIfLi4EZNS0_9templates4cuda20normal_and_transformIN3c108BFloat16EfPNS_17CUDAGeneratorImplEZZZNS4_13normal_kernelIS9_EEvRKNS_10TensorBaseEddT_ENKUlvE_clEvENKUlvE2_clEvEUlfE_EEvRNS_18TensorIteratorBaseET1_T2_EUlP24curandStatePhilox4_32_10E0_ZNS1_27distribution_nullary_kernelIS7_f6float4S9_SO_SH_EEvSJ_SL_RKT3_T4_EUlifE0_EEvlNS_15PhiloxCudaStateESK_SL_) ;  /* 0xffffffa41ab47950 */ /* 0x000fec0003c3ffff */
.L_x_18:
[----:B------:R-:W-:-:S00]  /*5930*/  BRA `(.L_x_18) ;  /* 0xfffffffc00fc7947 */ /* 0x000fc0000383ffff */
[----:B------:R-:W-:-:S00]  /*5940*/  NOP ;  /* 0x0000000000007918 */ /* 0x000fc00000000000 */
        /* <DEDUP_REMOVED lines=11> */
.L_x_307:


//--------------------- .text._ZN2at6native54_GLOBAL__N__3a6f1fcb_21_DistributionNormal_cu_0c5b6e8543distribution_elementwise_grid_stride_kernelIfLi4EZNS0_9templates4cuda20normal_and_transformIN3c108BFloat16EfPNS_17CUDAGeneratorImplEZZZNS4_13normal_kernelIS9_EEvRKNS_10TensorBaseEddT_ENKUlvE_clEvENKUlvE2_clEvEUlfE_EEvRNS_18TensorIteratorBaseET1_T2_EUlP24curandStatePhilox4_32_10E0_ZNS1_27distribution_nullary_kernelIS7_f6float4S9_SO_SH_EEvSJ_SL_RKT3_T4_EUlifE_EEvlNS_15PhiloxCudaStateESK_SL_ --------------------------
	.section	.text._ZN2at6native54_GLOBAL__N__3a6f1fcb_21_DistributionNormal_cu_0c5b6e8543distribution_elementwise_grid_stride_kernelIfLi4EZNS0_9templates4cuda20normal_and_transformIN3c108BFloat16EfPNS_17CUDAGeneratorImplEZZZNS4_13normal_kernelIS9_EEvRKNS_10TensorBaseEddT_ENKUlvE_clEvENKUlvE2_clEvEUlfE_EEvRNS_18TensorIteratorBaseET1_T2_EUlP24curandStatePhilox4_32_10E0_ZNS1_27distribution_nullary_kernelIS7_f6float4S9_SO_SH_EEvSJ_SL_RKT3_T4_EUlifE_EEvlNS_15PhiloxCudaStateESK_SL_,"ax",@progbits
	.align	128
.text._ZN2at6native54_GLOBAL__N__3a6f1fcb_21_DistributionNormal_cu_0c5b6e8543distribution_elementwise_grid_stride_kernelIfLi4EZNS0_9templates4cuda20normal_and_transformIN3c108BFloat16EfPNS_17CUDAGeneratorImplEZZZNS4_13normal_kernelIS9_EEvRKNS_10TensorBaseEddT_ENKUlvE_clEvENKUlvE2_clEvEUlfE_EEvRNS_18TensorIteratorBaseET1_T2_EUlP24curandStatePhilox4_32_10E0_ZNS1_27distribution_nullary_kernelIS7_f6float4S9_SO_SH_EEvSJ_SL_RKT3_T4_EUlifE_EEvlNS_15PhiloxCudaStateESK_SL_:
        .type           _ZN2at6native54_GLOBAL__N__3a6f1fcb_21_DistributionNormal_cu_0c5b6e8543distribution_elementwise_grid_stride_kernelIfLi4EZNS0_9templates4cuda20normal_and_transformIN3c108BFloat16EfPNS_17CUDAGeneratorImplEZZZNS4_13normal_kernelIS9_EEvRKNS_10TensorBaseEddT_ENKUlvE_clEvENKUlvE2_clEvEUlfE_EEvRNS_18TensorIteratorBaseET1_T2_EUlP24curandStatePhilox4_32_10E0_ZNS1_27distribution_nullary_kernelIS7_f6float4S9_SO_SH_EEvSJ_SL_RKT3_T4_EUlifE_EEvlNS_15PhiloxCudaStateESK_SL_,@function
        .size           _ZN2at6native54_GLOBAL__N__3a6f1fcb_21_DistributionNormal_cu_0c5b6e8543distribution_elementwise_grid_stride_kernelIfLi4EZNS0_9templates4cuda20normal_and_transformIN3c108BFloat16EfPNS_17CUDAGeneratorImplEZZZNS4_13normal_kernelIS9_EEvRKNS_10TensorBaseEddT_ENKUlvE_clEvENKUlvE2_clEvEUlfE_EEvRNS_18TensorIteratorBaseET1_T2_EUlP24curandStatePhilox4_32_10E0_ZNS1_27distribution_nullary_kernelIS7_f6float4S9_SO_SH_EEvSJ_SL_RKT3_T4_EUlifE_EEvlNS_15PhiloxCudaStateESK_SL_,(.L_x_309 - _ZN2at6native54_GLOBAL__N__3a6f1fcb_21_DistributionNormal_cu_0c5b6e8543distribution_elementwise_grid_stride_kernelIfLi4EZNS0_9templates4cuda20normal_and_transformIN3c108BFloat16EfPNS_17CUDAGeneratorImplEZZZNS4_13normal_kernelIS9_EEvRKNS_10TensorBaseEddT_ENKUlvE_clEvENKUlvE2_clEvEUlfE_EEvRNS_18TensorIteratorBaseET1_T2_EUlP24curandStatePhilox4_32_10E0_ZNS1_27distribution_nullary_kernelIS7_f6float4S9_SO_SH_EEvSJ_SL_RKT3_T4_EUlifE_EEvlNS_15PhiloxCudaStateESK_SL_)
        .other          _ZN2at6native54_GLOBAL__N__3a6f1fcb_21_DistributionNormal_cu_0c5b6e8543distribution_elementwise_grid_stride_kernelIfLi4EZNS0_9templates4cuda20normal_and_transformIN3c108BFloat16EfPNS_17CUDAGeneratorImplEZZZNS4_13normal_kernelIS9_EEvRKNS_10TensorBaseEddT_ENKUlvE_clEvENKUlvE2_clEvEUlfE_EEvRNS_18TensorIteratorBaseET1_T2_EUlP24curandStatePhilox4_32_10E0_ZNS1_27distribution_nullary_kernelIS7_f6float4S9_SO_SH_EEvSJ_SL_RKT3_T4_EUlifE_EEvlNS_15PhiloxCudaStateESK_SL_,@"STO_CUDA_ENTRY STV_DEFAULT"
_ZN2at6native54_GLOBAL__N__3a6f1fcb_21_DistributionNormal_cu_0c5b6e8543distribution_elementwise_grid_stride_kernelIfLi4EZNS0_9templates4cuda20normal_and_transformIN3c108BFloat16EfPNS_17CUDAGeneratorImplEZZZNS4_13normal_kernelIS9_EEvRKNS_10TensorBaseEddT_ENKUlvE_clEvENKUlvE2_clEvEUlfE_EEvRNS_18TensorIteratorBaseET1_T2_EUlP24curandStatePhilox4_32_10E0_ZNS1_27distribution_nullary_kernelIS7_f6float4S9_SO_SH_EEvSJ_SL_RKT3_T4_EUlifE_EEvlNS_15PhiloxCudaStateESK_SL_:
[----:B------:R-:W-:Y:S08]  /*0000*/  LDC R1, c[0x0][0x28] ;  /* 0x00000a00ff017b82 */ /* 0x000ff00000000800 */
[----:B------:R-:W0:Y:S01]  /*0010*/  LDC R28, c[0x0][0x220] ;  /* 0x00008800ff1c7b82 */ /* 0x000e220000000800 */
[----:B------:R-:W-:Y:S01]  /*0020*/  ULDC.U8 UR4, c[0x0][0x22c] ;  /* 0x00008b0000047ab9 */ /* 0x000fe20000000000 */
[----:B------:R-:W-:Y:S01]  /*0030*/  ULDC.64 UR6, c[0x0][0x208] ;  /* 0x0000820000067ab9 */ /* 0x000fe20000000a00 */
[----:B------:R-:W-:-:S05]  /*0040*/  ISETP.NE.AND P0, PT, RZ, UR4, PT ;  /* 0x00000004ff007c0c */ /* 0x000fca000bf05270 */
[----:B------:R-:W0:Y:S01]  /*0050*/  LDC R29, c[0x0][0x224] ;  /* 0x00008900ff1d7b82 */ /* 0x000e220000000800 */
[----:B------:R-:W-:Y:S02]  /*0060*/  ULDC.64 UR4, c[0x0][0x218] ;  /* 0x0000860000047ab9 */ /* 0x000fe40000000a00 */
[----:B------:R-:W-:Y:S02]  /*0070*/  IMAD.U32 R22, RZ, RZ, UR4 ;  /* 0x00000004ff167e24 */ /* 0x000fe4000f8e00ff */
[----:B------:R-:W-:Y:S01]  /*0080*/  IMAD.U32 R23, RZ, RZ, UR5 ;  /* 0x00000005ff177e24 */ /* 0x000fe2000f8e00ff */
[----:B------:R-:W1:Y:S02]  /*0090*/  S2R R20, SR_TID.X ;  /* 0x0000000000147919 */ /* 0x000e640000002100 */
[----:B------:R-:W2:Y:S03]  /*00a0*/  @P0 LDC R5, c[0x0][0x228] ;  /* 0x00008a00ff050b82 */ /* 0x000ea60000000800 */
[----:B------:R-:W3:Y:S04]  /*00b0*/  @P0 LDG.E.64 R22, desc[UR6][R22.64] ;  /* 0x0000000616160981 */ /* 0x000ee8000c1e1b00 */
[----:B0-----:R-:W2:Y:S01]  /*00c0*/  @P0 LDG.E.64 R2, desc[UR6][R28.64] ;  /* 0x000000061c020981 */ /* 0x001ea2000c1e1b00 */
[----:B------:R-:W1:Y:S08]  /*00d0*/  S2UR UR4, SR_CTAID.X ;  /* 0x00000000000479c3 */ /* 0x000e700000002500 */
[----:B------:R-:W1:Y:S01]  /*00e0*/  LDC R34, c[0x0][RZ] ;  /* 0x00000000ff227b82 */ /* 0x000e620000000800 */
[----:B------:R-:W-:-:S08]  /*00f0*/  HFMA2.MMA R21, -RZ, RZ, 0, 0 ;  /* 0x00000000ff157435 */ /* 0x000fd000000001ff */
[----:B-1----:R-:W-:Y:S01]  /*0100*/  IMAD.WIDE.U32 R20, R34, UR4, R20 ;  /* 0x0000000422147c25 */ /* 0x002fe2000f8e0014 */
[----:B------:R-:W-:-:S03]  /*0110*/  ULDC.64 UR4, c[0x0][0x210] ;  /* 0x0000840000047ab9 */ /* 0x000fc60000000a00 */
[----:B------:R-:W-:Y:S01]  /*0120*/  IMAD.WIDE.U32 R6, R20, -0x326172a9, RZ ;  /* 0xcd9e8d5714067825 */ /* 0x000fe200078e00ff */
[----:B------:R-:W-:-:S04]  /*0130*/  UIADD3 UR4, UP0, UR4, -0x1, URZ ;  /* 0xffffffff04047890 */ /* 0x000fc8000ff1e03f */
[----:B------:R-:W-:Y:S01]  /*0140*/  UIADD3.X UR5, UR5, -0x1, URZ, UP0, !UPT ;  /* 0xffffffff05057890 */ /* 0x000fe200087fe43f */
[----:B--2---:R-:W-:-:S05]  /*0150*/  @P0 IADD3 R28, P1, R2, R5, RZ ;  /* 0x00000005021c0210 */ /* 0x004fca0007f3e0ff */
[----:B------:R-:W-:-:S05]  /*0160*/  @P0 IMAD.X R29, RZ, RZ, R3, P1 ;  /* 0x000000ffff1d0224 */ /* 0x000fca00008e0603 */
[--C-:B------:R-:W-:Y:S02]  /*0170*/  SHF.R.U64 R4, R28, 0x2, R29.reuse ;  /* 0x000000021c047819 */ /* 0x100fe4000000121d */
[----:B------:R-:W-:-:S03]  /*0180*/  SHF.R.U32.HI R0, RZ, 0x2, R29 ;  /* 0x00000002ff007819 */ /* 0x000fc6000001161d */
[----:B------:R-:W-:Y:S01]  /*0190*/  IMAD.WIDE.U32 R4, R4, -0x2daee0ad, RZ ;  /* 0xd2511f5304047825 */ /* 0x000fe200078e00ff */
[----:B---3--:R-:W-:-:S04]  /*01a0*/  LOP3.LUT R8, R7, R0, R22, 0x96, !PT ;  /* 0x0000000007087212 */ /* 0x008fc800078e9616 */
[----:B------:R-:W-:Y:S01]  /*01b0*/  LOP3.LUT R10, R23, R5, R21, 0x96, !PT ;  /* 0x00000005170a7212 */ /* 0x000fe200078e9615 */
[----:B------:R-:W-:Y:S01]  /*01c0*/  IMAD.WIDE.U32 R8, R8, -0x2daee0ad, RZ ;  /* 0xd2511f5308087825 */ /* 0x000fe200078e00ff */
[----:B------:R-:W-:-:S03]  /*01d0*/  IADD3 R3, R22, -0x61c88647, RZ ;  /* 0x9e3779b916037810 */ /* 0x000fc60007ffe0ff */
[----:B------:R-:W-:Y:S02]  /*01e0*/  VIADD R2, R23, 0xbb67ae85 ;  /* 0xbb67ae8517027836 */ /* 0x000fe40000000000 */
[----:B------:R-:W-:-:S03]  /*01f0*/  IMAD.WIDE.U32 R10, R10, -0x326172a9, RZ ;  /* 0xcd9e8d570a0a7825 */ /* 0x000fc600078e00ff */
[----:B------:R-:W-:Y:S02]  /*0200*/  LOP3.LUT R14, R9, R4, R2, 0x96, !PT ;  /* 0x00000004090e7212 */ /* 0x000fe400078e9602 */
[----:B------:R-:W-:Y:S01]  /*0210*/  LOP3.LUT R12, R11, R3, R6, 0x96, !PT ;  /* 0x000000030b0c7212 */ /* 0x000fe200078e9606 */
[----:B------:R-:W-:Y:S02]  /*0220*/  VIADD R4, R22, 0x3c6ef372 ;  /* 0x3c6ef37216047836 */ /* 0x000fe40000000000 */
[----:B------:R-:W-:-:S04]  /*0230*/  IMAD.WIDE.U32 R14, R14, -0x326172a9, RZ ;  /* 0xcd9e8d570e0e7825 */ /* 0x000fc800078e00ff */
[----:B------:R-:W-:-:S04]  /*0240*/  IMAD.WIDE.U32 R12, R12, -0x2daee0ad, RZ ;  /* 0xd2511f530c0c7825 */ /* 0x000fc800078e00ff */
[----:B------:R-:W-:Y:S01]  /*0250*/  VIADD R5, R23, 0x76cf5d0a ;  /* 0x76cf5d0a17057836 */ /* 0x000fe20000000000 */
[----:B------:R-:W-:-:S04]  /*0260*/  LOP3.LUT R10, R15, R10, R4, 0x96, !PT ;  /* 0x0000000a0f0a7212 */ /* 0x000fc800078e9604 */
[----:B------:R-:W-:Y:S01]  /*0270*/  LOP3.LUT R16, R13, R8, R5, 0x96, !PT ;  /* 0x000000080d107212 */ /* 0x000fe200078e9605 */
[----:B------:R-:W-:Y:S01]  /*0280*/  IMAD.WIDE.U32 R10, R10, -0x2daee0ad, RZ ;  /* 0xd2511f530a0a7825 */ /* 0x000fe200078e00ff */
[----:B------:R-:W-:-:S03]  /*0290*/  IADD3 R6, R23, 0x32370b8f, RZ ;  /* 0x32370b8f17067810 */ /* 0x000fc60007ffe0ff */
[----:B------:R-:W-:-:S04]  /*02a0*/  IMAD.WIDE.U32 R16, R16, -0x326172a9, RZ ;  /* 0xcd9e8d5710107825 */ /* 0x000fc800078e00ff */
[----:B------:R-:W-:Y:S01]  /*02b0*/  VIADD R7, R22, 0xdaa66d2b ;  /* 0xdaa66d2b16077836 */ /* 0x000fe20000000000 */
[----:B------:R-:W-:-:S04]  /*02c0*/  LOP3.LUT R18, R11, R12, R6, 0x96, !PT ;  /* 0x0000000c0b127212 */ /* 0x000fc800078e9606 */
        /* <DEDUP_REMOVED lines=14> */
[----:B------:R-:W-:-:S03]  /*03b0*/  IADD3 R12, R22, -0x4ab325aa, RZ ;  /* 0xb54cda56160c7810 */ /* 0x000fc60007ffe0ff */
[----:B------:R-:W-:-:S04]  /*03c0*/  IMAD.WIDE.U32 R18, R18, -0x2daee0ad, RZ ;  /* 0xd2511f5312127825 */ /* 0x000fc800078e00ff */
[----:B------:R-:W-:Y:S01]  /*03d0*/  VIADD R13, R23, 0x646e171e ;  /* 0x646e171e170d7836 */ /* 0x000fe20000000000 */
[----:B------:R-:W-:-:S04]  /*03e0*/  LOP3.LUT R32, R17, R24, R12, 0x96, !PT ;  /* 0x0000001811207212 */ /* 0x000fc800078e960c */
[----:B------:R-:W-:Y:S01]  /*03f0*/  LOP3.LUT R44, R19, R14, R13, 0x96, !PT ;  /* 0x0000000e132c7212 */ /* 0x000fe200078e960d */
[----:B------:R-:W-:Y:S01]  /*0400*/  IMAD.WIDE.U32 R32, R32, -0x2daee0ad, RZ ;  /* 0xd2511f5320207825 */ /* 0x000fe200078e00ff */
[----:B------:R-:W-:Y:S02]  /*0410*/  ISETP.NE.U32.AND P0, PT, RZ, UR5, PT ;  /* 0x00000005ff007c0c */ /* 0x000fe4000bf05070 */
[----:B------:R-:W-:Y:S01]  /*0420*/  IADD3 R15, R22, 0x5384540f, RZ ;  /* 0x5384540f160f7810 */ /* 0x000fe20007ffe0ff */
[----:B------:R-:W-:Y:S02]  /*0430*/  VIADD R14, R23, 0x1fd5c5a3 ;  /* 0x1fd5c5a3170e7836 */ /* 0x000fe40000000000 */
[----:B------:R-:W-:-:S03]  /*0440*/  IMAD.WIDE.U32 R44, R44, -0x326172a9, RZ ;  /* 0xcd9e8d572c2c7825 */ /* 0x000fc600078e00ff */
[----:B------:R-:W-:Y:S02]  /*0450*/  LOP3.LUT R33, R33, R18, R14, 0x96, !PT ;  /* 0x0000001221217212 */ /* 0x000fe400078e960e */
[----:B------:R-:W-:Y:S01]  /*0460*/  LOP3.LUT R37, R45, R16, R15, 0x96, !PT ;  /* 0x000000102d257212 */ /* 0x000fe200078e960f */
[----:B------:R-:W-:Y:S01]  /*0470*/  VIADD R19, R23, 0xdb3d7428 ;  /* 0xdb3d742817137836 */ /* 0x000fe20000000000 */
[----:B------:R-:W-:Y:S01]  /*0480*/  IADD3 R18, R22, -0xe443238, RZ ;  /* 0xf1bbcdc816127810 */ /* 0x000fe20007ffe0ff */
[----:B------:R-:W-:-:S04]  /*0490*/  IMAD.HI.U32 R25, R33, -0x326172a9, RZ ;  /* 0xcd9e8d5721197827 */ /* 0x000fc800078e00ff */
[----:B------:R-:W-:Y:S01]  /*04a0*/  IMAD.HI.U32 R24, R37, -0x2daee0ad, RZ ;  /* 0xd2511f5325187827 */ /* 0x000fe200078e00ff */
[----:B------:R-:W-:-:S03]  /*04b0*/  LOP3.LUT R44, R25, R44, R18, 0x96, !PT ;  /* 0x0000002c192c7212 */ /* 0x000fc600078e9612 */
[----:B------:R-:W-:Y:S01]  /*04c0*/  IMAD.MOV.U32 R16, RZ, RZ, R20 ;  /* 0x000000ffff107224 */ /* 0x000fe200078e0014 */
[----:B------:R-:W-:Y:S01]  /*04d0*/  LOP3.LUT R32, R24, R32, R19, 0x96, !PT ;  /* 0x0000002018207212 */ /* 0x000fe200078e9613 */
[----:B------:R-:W-:Y:S01]  /*04e0*/  IMAD.MOV.U32 R17, RZ, RZ, R21 ;  /* 0x000000ffff117224 */ /* 0x000fe200078e0015 */
[----:B------:R-:W-:Y:S06]  /*04f0*/  @!P0 BRA `(.L_x_19) ;  /* 0x0000000000208947 */ /* 0x000fec0003800000 */
[----:B------:R-:W-:Y:S01]  /*0500*/  ULDC UR8, c[0x0][0xc] ;  /* 0x0000030000087ab9 */ /* 0x000fe20000000800 */
[----:B------:R-:W-:Y:S01]  /*0510*/  MOV R36, 0x550 ;  /* 0x0000055000247802 */ /* 0x000fe20000000f00 */
[----:B------:R-:W-:-:S04]  /*0520*/  IMAD R35, R34, UR8, RZ ;  /* 0x0000000822237c24 */ /* 0x000fc8000f8e02ff */
[----:B------:R-:W-:-:S07]  /*0530*/  IMAD.SHL.U32 R35, R35, 0x4, RZ ;  /* 0x0000000423237824 */ /* 0x000fce00078e00ff */
[----:B------:R-:W-:Y:S05]  /*0540*/  CALL.REL.NOINC `($__internal_1_$__cuda_sm20_div_s64) ;  /* 0x0000000c00887944 */ /* 0x000fea0003c00000 */
[----:B------:R-:W-:Y:S01]  /*0550*/  MOV R24, R26 ;  /* 0x0000001a00187202 */ /* 0x000fe20000000f00 */
[----:B------:R-:W-:Y:S01]  /*0560*/  IMAD.MOV.U32 R25, RZ, RZ, R27 ;  /* 0x000000ffff197224 */ /* 0x000fe200078e001b */
[----:B------:R-:W-:Y:S06]  /*0570*/  BRA `(.L_x_20) ;  /* 0x0000000000587947 */ /* 0x000fec0003800000 */
.L_x_19:
        /* <DEDUP_REMOVED lines=9> */
[----:B0-----:R-:W-:Y:S02]  /*0610*/  IMAD.MOV.U32 R24, RZ, RZ, RZ ;  /* 0x000000ffff187224 */ /* 0x001fe400078e00ff */
[----:B-1----:R-:W-:-:S04]  /*0620*/  IMAD R31, R31, R25, RZ ;  /* 0x000000191f1f7224 */ /* 0x002fc800078e02ff */
[----:B------:R-:W-:-:S06]  /*0630*/  IMAD.HI.U32 R25, R25, R31, R24 ;  /* 0x0000001f19197227 */ /* 0x000fcc00078e0018 */
[----:B------:R-:W-:-:S05]  /*0640*/  IMAD.HI.U32 R24, R25, UR4, RZ ;  /* 0x0000000419187c27 */ /* 0x000fca000f8e00ff */
[----:B------:R-:W-:-:S05]  /*0650*/  IADD3 R25, -R24, RZ, RZ ;  /* 0x000000ff18197210 */ /* 0x000fca0007ffe1ff */
[----:B------:R-:W-:-:S05]  /*0660*/  IMAD R25, R26, R25, UR4 ;  /* 0x000000041a197e24 */ /* 0x000fca000f8e0219 */
[----:B------:R-:W-:-:S13]  /*0670*/  ISETP.GE.U32.AND P0, PT, R25, R26, PT ;  /* 0x0000001a1900720c */ /* 0x000fda0003f06070 */
[----:B------:R-:W-:Y:S02]  /*0680*/  @P0 IMAD.IADD R25, R25, 0x1, -R26 ;  /* 0x0000000119190824 */ /* 0x000fe400078e0a1a */
[----:B------:R-:W-:-:S03]  /*0690*/  @P0 VIADD R24, R24, 0x1 ;  /* 0x0000000118180836 */ /* 0x000fc60000000000 */
[----:B------:R-:W-:Y:S01]  /*06a0*/  ISETP.GE.U32.AND P1, PT, R25, R26, PT ;  /* 0x0000001a1900720c */ /* 0x000fe20003f26070 */
[----:B------:R-:W-:-:S12]  /*06b0*/  IMAD.MOV.U32 R25, RZ, RZ, RZ ;  /* 0x000000ffff197224 */ /* 0x000fd800078e00ff */
[----:B------:R-:W-:Y:S02]  /*06c0*/  @P1 IADD3 R24, R24, 0x1, RZ ;  /* 0x0000000118181810 */ /* 0x000fe40007ffe0ff */
[----:B------:R-:W-:-:S07]  /*06d0*/  @!P2 LOP3.LUT R24, RZ, R26, RZ, 0x33, !PT ;  /* 0x0000001aff18a212 */ /* 0x000fce00078e33ff */
.L_x_20:
[----:B------:R-:W-:Y:S01]  /*06e0*/  ULDC UR4, c[0x0][0xc] ;  /* 0x0000030000047ab9 */ /* 0x000fe20000000800 */
[----:B------:R-:W-:Y:S01]  /*06f0*/  IADD3 R27, P0, R24, 0x1, RZ ;  /* 0x00000001181b7810 */ /* 0x000fe20007f1e0ff */
[----:B------:R-:W-:-:S04]  /*0700*/  IMAD.WIDE.U32 R34, R34, UR4, RZ ;  /* 0x0000000422227c25 */ /* 0x000fc8000f8e00ff */
[----:B------:R-:W-:Y:S02]  /*0710*/  IMAD.X R31, RZ, RZ, R25, P0 ;  /* 0x000000ffff1f7224 */ /* 0x000fe400000e0619 */
[-C--:B------:R-:W-:Y:S02]  /*0720*/  IMAD R26, R35, R27.reuse, RZ ;  /* 0x0000001b231a7224 */ /* 0x080fe400078e02ff */
[----:B------:R-:W-:-:S04]  /*0730*/  IMAD.WIDE.U32 R24, R34, R27, RZ ;  /* 0x0000001b22187225 */ /* 0x000fc800078e00ff */
[----:B------:R-:W-:Y:S01]  /*0740*/  IMAD R31, R34, R31, R26 ;  /* 0x0000001f221f7224 */ /* 0x000fe200078e021a */
[----:B------:R-:W-:-:S03]  /*0750*/  SHF.L.U32 R35, R24, 0x2, RZ ;  /* 0x0000000218237819 */ /* 0x000fc600000006ff */
[----:B------:R-:W-:Y:S01]  /*0760*/  IMAD.IADD R25, R25, 0x1, R31 ;  /* 0x0000000119197824 */ /* 0x000fe200078e021f */
[----:B------:R-:W-:-:S04]  /*0770*/  ISETP.GE.U32.AND P0, PT, R16, R35, PT ;  /* 0x000000231000720c */ /* 0x000fc80003f06070 */
[----:B------:R-:W-:-:S04]  /*0780*/  SHF.L.U64.HI R34, R24, 0x2, R25 ;  /* 0x0000000218227819 */ /* 0x000fc80000010219 */
[----:B------:R-:W-:-:S13]  /*0790*/  ISETP.GE.AND.EX P0, PT, R17, R34, PT, P0 ;  /* 0x000000221100720c */ /* 0x000fda0003f06300 */
[----:B------:R-:W-:Y:S05]  /*07a0*/  @P0 EXIT ;  /* 0x000000000000094d */ /* 0x000fea0003800000 */
[----:B------:R-:W0:Y:S01]  /*07b0*/  LDC R36, c[0x0][0x248] ;  /* 0x00009200ff247b82 */ /* 0x000e220000000800 */
[----:B------:R-:W-:Y:S01]  /*07c0*/  IMAD R30, R37, -0x2daee0ad, RZ ;  /* 0xd2511f53251e7824 */ /* 0x000fe200078e02ff */
[----:B------:R-:W-:Y:S01]  /*07d0*/  IADD3 R39, R23, -0x695add53, RZ ;  /* 0x96a522ad17277810 */ /* 0x000fe20007ffe0ff */
[----:B------:R-:W-:Y:S01]  /*07e0*/  IMAD R38, R33, -0x326172a9, RZ ;  /* 0xcd9e8d5721267824 */ /* 0x000fe200078e02ff */
[----:B------:R-:W-:Y:S01]  /*07f0*/  SHF.R.U64 R42, R28, 0x2, R29 ;  /* 0x000000021c2a7819 */ /* 0x000fe2000000121d */
[----:B------:R-:W-:Y:S01]  /*0800*/  VIADD R37, R22, 0x8ff34781 ;  /* 0x8ff3478116257836 */ /* 0x000fe20000000000 */
[----:B------:R-:W-:Y:S01]  /*0810*/  LOP3.LUT R30, R30, R39, RZ, 0x3c, !PT ;  /* 0x000000271e1e7212 */ /* 0x000fe200078e3cff */
[----:B------:R-:W-:Y:S01]  /*0820*/  IMAD.WIDE.U32 R26, R32, -0x326172a9, RZ ;  /* 0xcd9e8d57201a7825 */ /* 0x000fe200078e00ff */
[----:B------:R-:W1:Y:S01]  /*0830*/  LDC.64 R24, c[0x0][0x210] ;  /* 0x00008400ff187b82 */ /* 0x000e620000000a00 */
[----:B------:R-:W-:Y:S01]  /*0840*/  LOP3.LUT R43, R28, 0x3, RZ, 0xc0, !PT ;  /* 0x000000031c2b7812 */ /* 0x000fe200078ec0ff */
[----:B------:R-:W-:Y:S01]  /*0850*/  ULDC.64 UR8, c[0x0][0x240] ;  /* 0x0000900000087ab9 */ /* 0x000fe20000000a00 */
[----:B------:R-:W-:Y:S01]  /*0860*/  IMAD.HI.U32 R41, R44, -0x2daee0ad, RZ ;  /* 0xd2511f532c297827 */ /* 0x000fe200078e00ff */
[----:B------:R-:W-:Y:S01]  /*0870*/  LOP3.LUT R31, R38, R37, RZ, 0x3c, !PT ;  /* 0x00000025261f7212 */ /* 0x000fe200078e3cff */
[----:B------:R-:W-:-:S02]  /*0880*/  ULDC.64 UR10, c[0x0][0x238] ;  /* 0x00008e00000a7ab9 */ /* 0x000fc40000000a00 */
[----:B------:R-:W-:Y:S01]  /*0890*/  IMAD.MOV.U32 R38, RZ, RZ, R26 ;  /* 0x000000ffff267224 */ /* 0x000fe200078e001a */
[----:B------:R-:W-:Y:S02]  /*08a0*/  LOP3.LUT R40, R31, R27, RZ, 0x3c, !PT ;  /* 0x0000001b1f287212 */ /* 0x000fe400078e3cff */
[----:B------:R-:W-:-:S07]  /*08b0*/  LOP3.LUT R41, R30, R41, RZ, 0x3c, !PT ;  /* 0x000000291e297212 */ /* 0x000fce00078e3cff */
.L_x_32:
[----:B------:R-:W-:Y:S01]  /*08c0*/  VIADD R42, R42, 0x1 ;  /* 0x000000012a2a7836 */ /* 0x000fe20000000000 */
[----:B------:R-:W-:Y:S03]  /*08d0*/  BSSY B0, `(.L_x_21) ;  /* 0x000000c000007945 */ /* 0x000fe60003800000 */
[C---:B-1----:R-:W-:Y:S01]  /*08e0*/  IMAD.HI.U32 R26, R42.reuse, -0x2daee0ad, RZ ;  /* 0xd2511f532a1a7827 */ /* 0x042fe200078e00ff */
[----:B------:R-:W-:-:S13]  /*08f0*/  ISETP.NE.AND P0, PT, R42, RZ, PT ;  /* 0x000000ff2a00720c */ /* 0x000fda0003f05270 */
[----:B------:R-:W-:Y:S05]  /*0900*/  @P0 BRA `(.L_x_22) ;  /* 0x0000000000200947 */ /* 0x000fea0003800000 */
[----:B------:R-:W-:-:S04]  /*0910*/  IADD3 R0, R0, 0x1, RZ ;  /* 0x0000000100007810 */ /* 0x000fc80007ffe0ff */
[----:B------:R-:W-:-:S13]  /*0920*/  ISETP.NE.AND P0, PT, R0, RZ, PT ;  /* 0x000000ff0000720c */ /* 0x000fda0003f05270 */
[----:B------:R-:W-:Y:S02]  /*0930*/  @!P0 VIADD R20, R20, 0x1 ;  /* 0x0000000114148836 */ /* 0x000fe40000000000 */
[----:B------:R-:W-:Y:S02]  /*0940*/  @!P0 VIADD R27, R21, 0x1 ;  /* 0x00000001151b8836 */ /* 0x000fe40000000000 */
[----:B------:R-:W-:Y:S01]  /*0950*/  @!P0 IMAD.MOV.U32 R0, RZ, RZ, RZ ;  /* 0x000000ffff008224 */ /* 0x000fe200078e00ff */
[----:B------:R-:W-:-:S13]  /*0960*/  ISETP.NE.AND P1, PT, R20, RZ, !P0 ;  /* 0x000000ff1400720c */ /* 0x000fda0004725270 */
[----:B------:R-:W-:-:S05]  /*0970*/  @P1 IADD3 R27, R21, RZ, RZ ;  /* 0x000000ff151b1210 */ /* 0x000fca0007ffe0ff */
[----:B------:R-:W-:-:S07]  /*0980*/  @!P0 IMAD.MOV.U32 R21, RZ, RZ, R27 ;  /* 0x000000ffff158224 */ /* 0x000fce00078e001b */
.L_x_22:
[----:B------:R-:W-:Y:S05]  /*0990*/  BSYNC B0 ;  /* 0x0000000000007941 */ /* 0x000fea0003800000 */
.L_x_21:
[----:B------:R-:W-:Y:S01]  /*09a0*/  IMAD.HI.U32 R27, R20, -0x326172a9, RZ ;  /* 0xcd9e8d57141b7827 */ /* 0x000fe200078e00ff */
[----:B------:R-:W-:Y:S02]  /*09b0*/  LOP3.LUT R26, R26, R21, R23, 0x96, !PT ;  /* 0x000000151a1a7212 */ /* 0x000fe400078e9617 */
[----:B------:R-:W-:Y:S01]  /*09c0*/  ISETP.NE.AND P0, PT, R43, 0x1, PT ;  /* 0x000000012b00780c */ /* 0x000fe20003f05270 */
[----:B------:R-:W-:Y:S01]  /*09d0*/  IMAD R28, R20, -0x326172a9, RZ ;  /* 0xcd9e8d57141c7824 */ /* 0x000fe200078e02ff */
[----:B------:R-:W-:Y:S01]  /*09e0*/  LOP3.LUT R27, R27, R0, R22, 0x96, !PT ;  /* 0x000000001b1b7212 */ /* 0x000fe200078e9616 */
[----:B------:R-:W-:-:S04]  /*09f0*/  IMAD.WIDE.U32 R30, R26, -0x326172a9, RZ ;  /* 0xcd9e8d571a1e7825 */ /* 0x000fc800078e00ff */
[----:B------:R-:W-:Y:S01]  /*0a00*/  IMAD R29, R42, -0x2daee0ad, RZ ;  /* 0xd2511f532a1d7824 */ /* 0x000fe200078e02ff */
[----:B------:R-:W-:Y:S01]  /*0a10*/  LOP3.LUT R28, R31, R28, R3, 0x96, !PT ;  /* 0x0000001c1f1c7212 */ /* 0x000fe200078e9603 */
[----:B------:R-:W-:-:S05]  /*0a20*/  IMAD.WIDE.U32 R32, R27, -0x2daee0ad, RZ ;  /* 0xd2511f531b207825 */ /* 0x000fca00078e00ff */
[----:B------:R-:W-:Y:S01]  /*0a30*/  LOP3.LUT R26, R33, R29, R2, 0x96, !PT ;  /* 0x0000001d211a7212 */ /* 0x000fe200078e9602 */
[----:B------:R-:W-:-:S04]  /*0a40*/  IMAD.WIDE.U32 R28, R28, -0x2daee0ad, RZ ;  /* 0xd2511f531c1c7825 */ /* 0x000fc800078e00ff */
[----:B------:R-:W-:Y:S01]  /*0a50*/  IMAD.WIDE.U32 R26, R26, -0x326172a9, RZ ;  /* 0xcd9e8d571a1a7825 */ /* 0x000fe200078e00ff */
[----:B------:R-:W-:-:S04]  /*0a60*/  LOP3.LUT R31, R29, R32, R5, 0x96, !PT ;  /* 0x000000201d1f7212 */ /* 0x000fc800078e9605 */
        /* <DEDUP_REMOVED lines=24> */
[----:B------:R-:W-:Y:S01]  /*0bf0*/  IMAD R33, R44, -0x2daee0ad, RZ ;  /* 0xd2511f532c217824 */ /* 0x000fe200078e02ff */
[----:B------:R-:W-:Y:S01]  /*0c00*/  LOP3.LUT R44, R29, R30, R18, 0x96, !PT ;  /* 0x0000001e1d2c7212 */ /* 0x000fe200078e9612 */
[----:B------:R-:W-:-:S04]  /*0c10*/  IMAD.WIDE.U32 R30, R31, -0x326172a9, RZ ;  /* 0xcd9e8d571f1e7825 */ /* 0x000fc800078e00ff */
[----:B------:R-:W-:Y:S01]  /*0c20*/  IMAD.HI.U32 R29, R44, -0x2daee0ad, RZ ;  /* 0xd2511f532c1d7827 */ /* 0x000fe200078e00ff */
[----:B------:R-:W-:-:S03]  /*0c30*/  LOP3.LUT R28, R31, R28, R37, 0x96, !PT ;  /* 0x0000001c1f1c7212 */ /* 0x000fc600078e9625 */
[----:B------:R-:W-:Y:S01]  /*0c40*/  IMAD.MOV.U32 R27, RZ, RZ, R41 ;  /* 0x000000ffff1b7224 */ /* 0x000fe200078e0029 */
[----:B------:R-:W-:Y:S01]  /*0c50*/  LOP3.LUT R29, R29, R26, R39, 0x96, !PT ;  /* 0x0000001a1d1d7212 */ /* 0x000fe200078e9627 */
[----:B------:R-:W-:Y:S01]  /*0c60*/  IMAD.MOV.U32 R45, RZ, RZ, R33 ;  /* 0x000000ffff2d7224 */ /* 0x000fe200078e0021 */
[----:B------:R-:W-:Y:S02]  /*0c70*/  MOV R26, R38 ;  /* 0x00000026001a7202 */ /* 0x000fe40000000f00 */
[----:B------:R-:W-:Y:S01]  /*0c80*/  MOV R32, R28 ;  /* 0x0000001c00207202 */ /* 0x000fe20000000f00 */
[----:B------:R-:W-:Y:S06]  /*0c90*/  @!P0 BRA `(.L_x_23) ;  /* 0x0000000000408947 */ /* 0x000fec0003800000 */
[----:B------:R-:W-:-:S13]  /*0ca0*/  ISETP.NE.AND P0, PT, R43, 0x2, PT ;  /* 0x000000022b00780c */ /* 0x000fda0003f05270 */
[----:B------:R-:W-:Y:S05]  /*0cb0*/  @!P0 BRA `(.L_x_24) ;  /* 0x0000000000288947 */ /* 0x000fea0003800000 */
[----:B------:R-:W-:Y:S01]  /*0cc0*/  ISETP.NE.AND P0, PT, R43, 0x3, PT ;  /* 0x000000032b00780c */ /* 0x000fe20003f05270 */
[----:B------:R-:W-:Y:S01]  /*0cd0*/  IMAD.MOV.U32 R26, RZ, RZ, R33 ;  /* 0x000000ffff1a7224 */ /* 0x000fe200078e0021 */
[----:B------:R-:W-:Y:S01]  /*0ce0*/  MOV R45, R30 ;  /* 0x0000001e002d7202 */ /* 0x000fe20000000f00 */
[----:B------:R-:W-:Y:S02]  /*0cf0*/  IMAD.MOV.U32 R27, RZ, RZ, R28 ;  /* 0x000000ffff1b7224 */ /* 0x000fe400078e001c */
[----:B------:R-:W-:-:S08]  /*0d00*/  IMAD.MOV.U32 R32, RZ, RZ, R29 ;  /* 0x000000ffff207224 */ /* 0x000fd000078e001d */
[----:B------:R-:W-:Y:S01]  /*0d10*/  @P0 IMAD.MOV.U32 R26, RZ, RZ, R40 ;  /* 0x000000ffff1a0224 */ /* 0x000fe200078e0028 */
[----:B------:R-:W-:Y:S01]  /*0d20*/  @P0 MOV R27, R38 ;  /* 0x00000026001b0202 */ /* 0x000fe20000000f00 */
[----:B------:R-:W-:Y:S02]  /*0d30*/  @P0 IMAD.MOV.U32 R45, RZ, RZ, R41 ;  /* 0x000000ffff2d0224 */ /* 0x000fe400078e0029 */
[----:B------:R-:W-:Y:S01]  /*0d40*/  @P0 IMAD.MOV.U32 R32, RZ, RZ, R33 ;  /* 0x000000ffff200224 */ /* 0x000fe200078e0021 */
[----:B------:R-:W-:Y:S06]  /*0d50*/  BRA `(.L_x_23) ;  /* 0x0000000000107947 */ /* 0x000fec0003800000 */
.L_x_24:
[----:B------:R-:W-:Y:S01]  /*0d60*/  MOV R26, R41 ;  /* 0x00000029001a7202 */ /* 0x000fe20000000f00 */
[----:B------:R-:W-:Y:S01]  /*0d70*/  IMAD.MOV.U32 R27, RZ, RZ, R33 ;  /* 0x000000ffff1b7224 */ /* 0x000fe200078e0021 */
[----:B------:R-:W-:Y:S01]  /*0d80*/  MOV R32, R30 ;  /* 0x0000001e00207202 */ /* 0x000fe20000000f00 */
[----:B------:R-:W-:-:S07]  /*0d90*/  IMAD.MOV.U32 R45, RZ, RZ, R28 ;  /* 0x000000ffff2d7224 */ /* 0x000fce00078e001c */
.L_x_23:
[----:B------:R-:W-:Y:S01]  /*0da0*/  I2FP.F32.U32 R26, R26 ;  /* 0x0000001a001a7245 */ /* 0x000fe20000201000 */
[----:B------:R-:W-:Y:S01]  /*0db0*/  IMAD.MOV.U32 R33, RZ, RZ, 0x2f800000 ;  /* 0x2f800000ff217424 */ /* 0x000fe200078e00ff */
[----:B-1----:R-:W-:Y:S01]  /*0dc0*/  ISETP.GE.U32.AND P0, PT, R16, R24, PT ;  /* 0x000000181000720c */ /* 0x002fe20003f06070 */
[----:B------:R-:W-:Y:S01]  /*0dd0*/  IMAD.MOV.U32 R40, RZ, RZ, 0x30c90fdb ;  /* 0x30c90fdbff287424 */ /* 0x000fe200078e00ff */
[----:B------:R-:W-:Y:S01]  /*0de0*/  I2FP.F32.U32 R41, R27 ;  /* 0x0000001b00297245 */ /* 0x000fe20000201000 */
[----:B------:R-:W-:Y:S01]  /*0df0*/  FFMA.FTZ R26, R26, R33, 1.1641532182693481445e-10 ;  /* 0x2f0000001a1a7423 */ /* 0x000fe20000010021 */
[----:B------:R-:W-:Y:S01]  /*0e00*/  ISETP.GE.AND.EX P0, PT, R17, R25, PT, P0 ;  /* 0x000000191100720c */ /* 0x000fe20003f06300 */
[----:B------:R-:W-:Y:S01]  /*0e10*/  BSSY B0, `(.L_x_25) ;  /* 0x0000011000007945 */ /* 0x000fe20003800000 */
[----:B------:R-:W-:Y:S01]  /*0e20*/  I2FP.F32.U32 R46, R45 ;  /* 0x0000002d002e7245 */ /* 0x000fe20000201000 */
[----:B------:R-:W-:Y:S02]  /*0e30*/  FFMA.FTZ R41, R41, R40, 7.314590599882819788e-10 ;  /* 0x30490fdb29297423 */ /* 0x000fe40000010028 */
[----:B------:R-:W1:Y:S02]  /*0e40*/  MUFU.LG2 R26, R26 ;  /* 0x0000001a001a7308 */ /* 0x000e640000000c00 */
[----:B-1----:R-:W-:-:S04]  /*0e50*/  FMUL.FTZ R38, R26, 0.69314718246459960938 ;  /* 0x3f3172181a267820 */ /* 0x002fc80000410000 */
[----:B------:R-:W-:-:S06]  /*0e60*/  FMUL.FTZ R38, R38, -2 ;  /* 0xc000000026267820 */ /* 0x000fcc0000410000 */
[----:B------:R-:W1:Y:S01]  /*0e70*/  MUFU.SQRT R38, R38 ;  /* 0x0000002600267308 */ /* 0x000e620000002000 */
[----:B------:R-:W-:Y:S05]  /*0e80*/  @P0 BRA `(.L_x_26) ;  /* 0x0000000000240947 */ /* 0x000fea0003800000 */
[----:B------:R-:W-:-:S04]  /*0e90*/  FMUL.RZ R47, R41, 0.15915493667125701904 ;  /* 0x3e22f983292f7820 */ /* 0x000fc8000040c000 */
[----:B------:R-:W1:Y:S02]  /*0ea0*/  MUFU.SIN R27, R47 ;  /* 0x0000002f001b7308 */ /* 0x000e640000000400 */
[----:B-1----:R-:W-:Y:S01]  /*0eb0*/  FMUL.FTZ R45, R38, R27 ;  /* 0x0000001b262d7220 */ /* 0x002fe20000410000 */
[----:B------:R-:W-:-:S03]  /*0ec0*/  IMAD R27, R16, UR8, RZ ;  /* 0x00000008101b7c24 */ /* 0x000fc6000f8e02ff */
[----:B0-----:R-:W-:Y:S02]  /*0ed0*/  FFMA.FTZ R45, R45, R36, UR9 ;  /* 0x000000092d2d7e23 */ /* 0x001fe40008010024 */
[----:B------:R-:W-:-:S03]  /*0ee0*/  IADD3 R26, P0, R27, UR10, RZ ;  /* 0x0000000a1b1a7c10 */ /* 0x000fc6000ff1e0ff */
[----:B------:R-:W-:Y:S02]  /*0ef0*/  F2FP.BF16.F32.PACK_AB R45, RZ, R45 ;  /* 0x0000002dff2d723e */ /* 0x000fe400000010ff */
[----:B------:R-:W-:-:S05]  /*0f00*/  LEA.HI.X.SX32 R27, R27, UR11, 0x1, P0 ;  /* 0x0000000b1b1b7c11 */ /* 0x000fca00080f0eff */
[----:B------:R2:W-:Y:S03]  /*0f10*/  STG.E.U16 desc[UR6][R26.64], R45 ;  /* 0x0000002d1a007986 */ /* 0x0005e6000c101506 */
.L_x_26:
[----:B------:R-:W-:Y:S05]  /*0f20*/  BSYNC B0 ;  /* 0x0000000000007941 */ /* 0x000fea0003800000 */
.L_x_25:
[----:B------:R-:W-:Y:S01]  /*0f30*/  ULDC UR4, c[0x0][0xc] ;  /* 0x0000030000047ab9 */ /* 0x000fe20000000800 */
[----:B--2---:R-:W2:Y:S01]  /*0f40*/  LDC R45, c[0x0][RZ] ;  /* 0x00000000ff2d7b82 */ /* 0x004ea20000000800 */
[----:B------:R-:W-:Y:S01]  /*0f50*/  FFMA.FTZ R46, R46, R33, 1.1641532182693481445e-10 ;  /* 0x2f0000002e2e7423 */ /* 0x000fe20000010021 */
[----:B------:R-:W-:Y:S01]  /*0f60*/  I2FP.F32.U32 R27, R32 ;  /* 0x00000020001b7245 */ /* 0x000fe20000201000 */
[----:B------:R-:W-:Y:S01]  /*0f70*/  FMUL.RZ R48, R41, 0.15915493667125701904 ;  /* 0x3e22f98329307820 */ /* 0x000fe2000040c000 */
[----:B------:R-:W-:Y:S01]  /*0f80*/  BSSY B0, `(.L_x_27) ;  /* 0x000001f000007945 */ /* 0x000fe20003800000 */
[----:B------:R-:W3:Y:S02]  /*0f90*/  MUFU.LG2 R26, R46 ;  /* 0x0000002e001a7308 */ /* 0x000ee40000000c00 */
[----:B------:R-:W-:-:S04]  /*0fa0*/  FFMA.FTZ R40, R27, R40, 7.314590599882819788e-10 ;  /* 0x30490fdb1b287423 */ /* 0x000fc80000010028 */
[----:B------:R-:W-:Y:S02]  /*0fb0*/  FMUL.RZ R32, R40, 0.15915493667125701904 ;  /* 0x3e22f98328207820 */ /* 0x000fe4000040c000 */
[----:B------:R-:W1:Y:S08]  /*0fc0*/  MUFU.COS R27, R48 ;  /* 0x00000030001b7308 */ /* 0x000e700000000000 */
[----:B------:R-:W4:Y:S01]  /*0fd0*/  MUFU.COS R32, R32 ;  /* 0x0000002000207308 */ /* 0x000f220000000000 */
[----:B---3--:R-:W-:Y:S01]  /*0fe0*/  FMUL.FTZ R26, R26, 0.69314718246459960938 ;  /* 0x3f3172181a1a7820 */ /* 0x008fe20000410000 */
[----:B--2---:R-:W-:-:S03]  /*0ff0*/  IMAD R33, R45, UR4, RZ ;  /* 0x000000042d217c24 */ /* 0x004fc6000f8e02ff */
[----:B------:R-:W-:Y:S01]  /*1000*/  FMUL.FTZ R26, R26, -2 ;  /* 0xc00000001a1a7820 */ /* 0x000fe20000410000 */
[C---:B------:R-:W-:Y:S01]  /*1010*/  IMAD R45, R33.reuse, 0x3, RZ ;  /* 0x00000003212d7824 */ /* 0x040fe200078e02ff */
[CC--:B------:R-:W-:Y:S02]  /*1020*/  IADD3 R49, P0, R33.reuse, R16.reuse, RZ ;  /* 0x0000001021317210 */ /* 0x0c0fe40007f1e0ff */
[----:B------:R2:W3:Y:S01]  /*1030*/  MUFU.SQRT R41, R26 ;  /* 0x0000001a00297308 */ /* 0x0004e20000002000 */
[----:B------:R-:W-:Y:S01]  /*1040*/  LEA R47, P4, R33, R16, 0x1 ;  /* 0x00000010212f7211 */ /* 0x000fe200078808ff */
[----:B-1----:R-:W-:Y:S01]  /*1050*/  FMUL.FTZ R51, R38, R27 ;  /* 0x0000001b26337220 */ /* 0x002fe20000410000 */
[----:B------:R-:W-:Y:S02]  /*1060*/  ISETP.GE.U32.AND P2, PT, R49, R24, PT ;  /* 0x000000183100720c */ /* 0x000fe40003f46070 */
[----:B------:R-:W-:Y:S01]  /*1070*/  IADD3.X R50, RZ, R17, RZ, P0, !PT ;  /* 0x00000011ff327210 */ /* 0x000fe200007fe4ff */
[----:B------:R-:W-:Y:S01]  /*1080*/  IMAD.X R48, RZ, RZ, R17, P4 ;  /* 0x000000ffff307224 */ /* 0x000fe200020e0611 */
[----:B------:R-:W-:-:S02]  /*1090*/  IADD3 R45, P3, R45, R16, RZ ;  /* 0x000000102d2d7210 */ /* 0x000fc40007f7e0ff */
[----:B------:R-:W-:Y:S02]  /*10a0*/  ISETP.GE.AND.EX P2, PT, R50, R25, PT, P2 ;  /* 0x000000193200720c */ /* 0x000fe40003f46320 */
[-C--:B------:R-:W-:Y:S02]  /*10b0*/  ISETP.GE.U32.AND P1, PT, R47, R24.reuse, PT ;  /* 0x000000182f00720c */ /* 0x080fe40003f26070 */
[----:B------:R-:W-:Y:S02]  /*10c0*/  ISETP.GE.U32.AND P0, PT, R45, R24, PT ;  /* 0x000000182d00720c */ /* 0x000fe40003f06070 */
[----:B------:R-:W-:Y:S02]  /*10d0*/  IADD3.X R46, RZ, R17, RZ, P3, !PT ;  /* 0x00000011ff2e7210 */ /* 0x000fe40001ffe4ff */
[-C--:B------:R-:W-:Y:S02]  /*10e0*/  ISETP.GE.AND.EX P1, PT, R48, R25.reuse, PT, P1 ;  /* 0x000000193000720c */ /* 0x080fe40003f26310 */
[----:B------:R-:W-:-:S03]  /*10f0*/  ISETP.GE.AND.EX P0, PT, R46, R25, PT, P0 ;  /* 0x000000192e00720c */ /* 0x000fc60003f06300 */
[----:B--234-:R-:W-:Y:S10]  /*1100*/  @P2 BRA `(.L_x_28) ;  /* 0x0000000000182947 */ /* 0x01cff40003800000 */
[----:B------:R-:W-:Y:S02]  /*1110*/  IMAD R27, R49, UR8, RZ ;  /* 0x00000008311b7c24 */ /* 0x000fe4000f8e02ff */
[----:B0-----:R-:W-:-:S03]  /*1120*/  FFMA.FTZ R38, R51, R36, UR9 ;  /* 0x0000000933267e23 */ /* 0x001fc60008010024 */
[C---:B------:R-:W-:Y:S02]  /*1130*/  IADD3 R26, P2, R27.reuse, UR10, RZ ;  /* 0x0000000a1b1a7c10 */ /* 0x040fe4000ff5e0ff */
[----:B------:R-:W-:Y:S02]  /*1140*/  F2FP.BF16.F32.PACK_AB R38, RZ, R38 ;  /* 0x00000026ff26723e */ /* 0x000fe400000010ff */
[----:B------:R-:W-:-:S05]  /*1150*/  LEA.HI.X.SX32 R27, R27, UR11, 0x1, P2 ;  /* 0x0000000b1b1b7c11 */ /* 0x000fca00090f0eff */
[----:B------:R1:W-:Y:S04]  /*1160*/  STG.E.U16 desc[UR6][R26.64], R38 ;  /* 0x000000261a007986 */ /* 0x0003e8000c101506 */
.L_x_28:
[----:B------:R-:W-:Y:S05]  /*1170*/  BSYNC B0 ;  /* 0x0000000000007941 */ /* 0x000fea0003800000 */
.L_x_27:
[----:B------:R-:W-:Y:S04]  /*1180*/  BSSY B0, `(.L_x_29) ;  /* 0x000000b000007945 */ /* 0x000fe80003800000 */
[----:B------:R-:W-:Y:S05]  /*1190*/  @P1 BRA `(.L_x_30) ;  /* 0x0000000000241947 */ /* 0x000fea0003800000 */
[----:B------:R-:W-:Y:S01]  /*11a0*/  FMUL.RZ R40, R40, 0.15915493667125701904 ;  /* 0x3e22f98328287820 */ /* 0x000fe2000040c000 */
[----:B------:R-:W-:-:S03]  /*11b0*/  IMAD R47, R47, UR8, RZ ;  /* 0x000000082f2f7c24 */ /* 0x000fc6000f8e02ff */
[----:B-1----:R-:W1:Y:S02]  /*11c0*/  MUFU.SIN R26, R40 ;  /* 0x00000028001a7308 */ /* 0x002e640000000400 */
[----:B-1----:R-:W-:Y:S01]  /*11d0*/  FMUL.FTZ R27, R41, R26 ;  /* 0x0000001a291b7220 */ /* 0x002fe20000410000 */
[----:B------:R-:W-:-:S03]  /*11e0*/  IADD3 R26, P1, R47, UR10, RZ ;  /* 0x0000000a2f1a7c10 */ /* 0x000fc6000ff3e0ff */
[----:B0-----:R-:W-:-:S05]  /*11f0*/  FFMA.FTZ R27, R27, R36, UR9 ;  /* 0x000000091b1b7e23 */ /* 0x001fca0008010024 */
[----:B------:R-:W-:Y:S02]  /*1200*/  F2FP.BF16.F32.PACK_AB R38, RZ, R27 ;  /* 0x0000001bff26723e */ /* 0x000fe400000010ff */
[----:B------:R-:W-:-:S05]  /*1210*/  LEA.HI.X.SX32 R27, R47, UR11, 0x1, P1 ;  /* 0x0000000b2f1b7c11 */ /* 0x000fca00088f0eff */
[----:B------:R2:W-:Y:S02]  /*1220*/  STG.E.U16 desc[UR6][R26.64], R38 ;  /* 0x000000261a007986 */ /* 0x0005e4000c101506 */
.L_x_30:
[----:B------:R-:W-:Y:S05]  /*1230*/  BSYNC B0 ;  /* 0x0000000000007941 */ /* 0x000fea0003800000 */
.L_x_29:
[----:B-12---:R-:W-:Y:S01]  /*1240*/  FMUL.FTZ R27, R41, R32 ;  /* 0x00000020291b7220 */ /* 0x006fe20000410000 */
[----:B------:R-:W-:Y:S06]  /*1250*/  @P0 BRA `(.L_x_31) ;  /* 0x0000000000180947 */ /* 0x000fec0003800000 */
[----:B------:R-:W-:Y:S02]  /*1260*/  IMAD R45, R45, UR8, RZ ;  /* 0x000000082d2d7c24 */ /* 0x000fe4000f8e02ff */
[----:B0-----:R-:W-:-:S03]  /*1270*/  FFMA.FTZ R27, R27, R36, UR9 ;  /* 0x000000091b1b7e23 */ /* 0x001fc60008010024 */
[C---:B------:R-:W-:Y:S02]  /*1280*/  IADD3 R26, P0, R45.reuse, UR10, RZ ;  /* 0x0000000a2d1a7c10 */ /* 0x040fe4000ff1e0ff */
[----:B------:R-:W-:Y:S02]  /*1290*/  F2FP.BF16.F32.PACK_AB R32, RZ, R27 ;  /* 0x0000001bff20723e */ /* 0x000fe400000010ff */
[----:B------:R-:W-:-:S05]  /*12a0*/  LEA.HI.X.SX32 R27, R45, UR11, 0x1, P0 ;  /* 0x0000000b2d1b7c11 */ /* 0x000fca00080f0eff */
[----:B------:R1:W-:Y:S04]  /*12b0*/  STG.E.U16 desc[UR6][R26.64], R32 ;  /* 0x000000201a007986 */ /* 0x0003e8000c101506 */
.L_x_31:
        /* <DEDUP_REMOVED lines=11> */
        .weak           $__internal_1_$__cuda_sm20_div_s64
        .type           $__internal_1_$__cuda_sm20_div_s64,@function
        .size           $__internal_1_$__cuda_sm20_div_s64,(.L_x_309 - $__internal_1_$__cuda_sm20_div_s64)
$__internal_1_$__cuda_sm20_div_s64:
[----:B------:R-:W-:Y:S01]  /*1370*/  IMAD.MOV.U32 R30, RZ, RZ, R35 ;  /* 0x000000ffff1e7224 */ /* 0x000fe200078e0023 */
        /* <DEDUP_REMOVED lines=9> */
[----:B------:R-:W-:-:S04]  /*1410*/  IMAD.HI.U32 R26, R24, R39, RZ ;  /* 0x00000027181a7227 */ /* 0x000fc800078e00ff */
[----:B------:R-:W-:Y:S02]  /*1420*/  IMAD.MOV.U32 R27, RZ, RZ, R24 ;  /* 0x000000ffff1b7224 */ /* 0x000fe400078e0018 */
[-C--:B------:R-:W-:Y:S02]  /*1430*/  IMAD R31, R25, R41.reuse, RZ ;  /* 0x00000029191f7224 */ /* 0x080fe400078e02ff */
[----:B------:R-:W-:-:S04]  /*1440*/  IMAD.WIDE.U32 R26, P0, R24, R41, R26 ;  /* 0x00000029181a7225 */ /* 0x000fc8000780001a */
[----:B------:R-:W-:-:S04]  /*1450*/  IMAD.HI.U32 R41, R25, R41, RZ ;  /* 0x0000002919297227 */ /* 0x000fc800078e00ff */
[----:B------:R-:W-:-:S05]  /*1460*/  IMAD.HI.U32 R26, P1, R25, R39, R26 ;  /* 0x00000027191a7227 */ /* 0x000fca000782001a */
[----:B------:R-:W-:Y:S02]  /*1470*/  IADD3 R27, P2, R31, R26, RZ ;  /* 0x0000001a1f1b7210 */ /* 0x000fe40007f5e0ff */
[----:B------:R-:W-:-:S03]  /*1480*/  IADD3.X R26, R41, R25, RZ, P0, !PT ;  /* 0x00000019291a7210 */ /* 0x000fc600007fe4ff */
[----:B------:R-:W-:Y:S01]  /*1490*/  IMAD.WIDE.U32 R24, R27, R35, RZ ;  /* 0x000000231b187225 */ /* 0x000fe200078e00ff */
[----:B------:R-:W-:Y:S02]  /*14a0*/  IADD3.X R31, RZ, RZ, R26, P2, P1 ;  /* 0x000000ffff1f7210 */ /* 0x000fe400017e241a */
[----:B------:R-:W-:Y:S02]  /*14b0*/  ISETP.LE.AND P1, PT, RZ, UR5, PT ;  /* 0x00000005ff007c0c */ /* 0x000fe4000bf23270 */
[----:B------:R-:W-:Y:S01]  /*14c0*/  IADD3 R39, P0, RZ, -R24, RZ ;  /* 0x80000018ff277210 */ /* 0x000fe20007f1e0ff */
[----:B------:R-:W-:-:S04]  /*14d0*/  IMAD R24, R35, R31, R25 ;  /* 0x0000001f23187224 */ /* 0x000fc800078e0219 */
[----:B------:R-:W-:-:S04]  /*14e0*/  IMAD.HI.U32 R26, R27, R39, RZ ;  /* 0x000000271b1a7227 */ /* 0x000fc800078e00ff */
[----:B------:R-:W-:Y:S01]  /*14f0*/  IMAD.X R30, RZ, RZ, ~R24, P0 ;  /* 0x000000ffff1e7224 */ /* 0x000fe200000e0e18 */
        /* <DEDUP_REMOVED lines=8> */
[----:B------:R-:W-:Y:S02]  /*1580*/  IADD3 R26, P3, R25, R26, RZ ;  /* 0x0000001a191a7210 */ /* 0x000fe40007f7e0ff */
[----:B------:R-:W-:Y:S01]  /*1590*/  MOV R25, RZ ;  /* 0x000000ff00197202 */ /* 0x000fe20000000f00 */
[----:B------:R-:W-:Y:S02]  /*15a0*/  IMAD.X R31, R30, 0x1, R31, P0 ;  /* 0x000000011e1f7824 */ /* 0x000fe400000e061f */
[----:B------:R-:W-:-:S03]  /*15b0*/  IMAD.HI.U32 R24, R26, R27, RZ ;  /* 0x0000001b1a187227 */ /* 0x000fc600078e00ff */
[----:B------:R-:W-:Y:S01]  /*15c0*/  IADD3.X R31, RZ, RZ, R31, P3, P2 ;  /* 0x000000ffff1f7210 */ /* 0x000fe20001fe441f */
[----:B------:R-:W-:-:S04]  /*15d0*/  IMAD.WIDE.U32 R24, R26, R40, R24 ;  /* 0x000000281a187225 */ /* 0x000fc800078e0018 */
[C---:B------:R-:W-:Y:S02]  /*15e0*/  IMAD R39, R31.reuse, R40, RZ ;  /* 0x000000281f277224 */ /* 0x040fe400078e02ff */
[----:B------:R-:W-:-:S04]  /*15f0*/  IMAD.HI.U32 R24, P0, R31, R27, R24 ;  /* 0x0000001b1f187227 */ /* 0x000fc80007800018 */
[----:B------:R-:W-:Y:S01]  /*1600*/  IMAD.HI.U32 R31, R31, R40, RZ ;  /* 0x000000281f1f7227 */ /* 0x000fe200078e00ff */
[----:B------:R-:W-:-:S03]  /*1610*/  IADD3 R26, P2, R39, R24, RZ ;  /* 0x00000018271a7210 */ /* 0x000fc60007f5e0ff */
[----:B------:R-:W-:-:S05]  /*1620*/  IMAD.X R24, RZ, RZ, R31, P0 ;  /* 0x000000ffff187224 */ /* 0x000fca00000e061f */
[----:B------:R-:W-:Y:S01]  /*1630*/  IADD3.X R30, RZ, R24, RZ, P2, !PT ;  /* 0x00000018ff1e7210 */ /* 0x000fe200017fe4ff */
[----:B------:R-:W-:-:S04]  /*1640*/  IMAD.WIDE.U32 R24, R26, R35, RZ ;  /* 0x000000231a187225 */ /* 0x000fc800078e00ff */
[----:B------:R-:W-:Y:S01]  /*1650*/  IMAD R25, R35, R30, R25 ;  /* 0x0000001e23197224 */ /* 0x000fe200078e0219 */
[----:B------:R-:W-:-:S04]  /*1660*/  IADD3 R38, P0, -R24, R27, RZ ;  /* 0x0000001b18267210 */ /* 0x000fc80007f1e1ff */
[-C--:B------:R-:W-:Y:S01]  /*1670*/  IADD3 R24, P2, -R35, R38.reuse, RZ ;  /* 0x0000002623187210 */ /* 0x080fe20007f5e1ff */
[----:B------:R-:W-:Y:S01]  /*1680*/  IMAD.X R40, R40, 0x1, ~R25, P0 ;  /* 0x0000000128287824 */ /* 0x000fe200000e0e19 */
[----:B------:R-:W-:Y:S02]  /*1690*/  ISETP.GE.U32.AND P0, PT, R38, R35, PT ;  /* 0x000000232600720c */ /* 0x000fe40003f06070 */
[----:B------:R-:W-:Y:S02]  /*16a0*/  IADD3 R25, P3, R26, 0x1, RZ ;  /* 0x000000011a197810 */ /* 0x000fe40007f7e0ff */
[C---:B------:R-:W-:Y:S02]  /*16b0*/  ISETP.GE.U32.AND.EX P0, PT, R40.reuse, RZ, PT, P0 ;  /* 0x000000ff2800720c */ /* 0x040fe40003f06100 */
[----:B------:R-:W-:Y:S02]  /*16c0*/  IADD3.X R31, R40, -0x1, RZ, P2, !PT ;  /* 0xffffffff281f7810 */ /* 0x000fe400017fe4ff */
[----:B------:R-:W-:-:S02]  /*16d0*/  SEL R24, R24, R38, P0 ;  /* 0x0000002618187207 */ /* 0x000fc40000000000 */
[----:B------:R-:W-:Y:S02]  /*16e0*/  IADD3.X R27, RZ, R30, RZ, P3, !PT ;  /* 0x0000001eff1b7210 */ /* 0x000fe40001ffe4ff */
[----:B------:R-:W-:Y:S02]  /*16f0*/  SEL R25, R25, R26, P0 ;  /* 0x0000001a19197207 */ /* 0x000fe40000000000 */
[----:B------:R-:W-:Y:S02]  /*1700*/  SEL R31, R31, R40, P0 ;  /* 0x000000281f1f7207 */ /* 0x000fe40000000000 */
[----:B------:R-:W-:Y:S02]  /*1710*/  ISETP.GE.U32.AND P2, PT, R24, R35, PT ;  /* 0x000000231800720c */ /* 0x000fe40003f46070 */
[----:B------:R-:W-:Y:S02]  /*1720*/  SEL R30, R27, R30, P0 ;  /* 0x0000001e1b1e7207 */ /* 0x000fe40000000000 */
[----:B------:R-:W-:-:S02]  /*1730*/  IADD3 R26, P3, R25, 0x1, RZ ;  /* 0x00000001191a7810 */ /* 0x000fc40007f7e0ff */
[----:B------:R-:W-:-:S03]  /*1740*/  ISETP.GE.U32.AND.EX P0, PT, R31, RZ, PT, P2 ;  /* 0x000000ff1f00720c */ /* 0x000fc60003f06120 */
[----:B------:R-:W-:Y:S01]  /*1750*/  IMAD.X R27, RZ, RZ, R30, P3 ;  /* 0x000000ffff1b7224 */ /* 0x000fe200018e061e */
[----:B------:R-:W-:-:S04]  /*1760*/  SEL R26, R26, R25, P0 ;  /* 0x000000191a1a7207 */ /* 0x000fc80000000000 */
[----:B------:R-:W-:Y:S02]  /*1770*/  SEL R27, R27, R30, P0 ;  /* 0x0000001e1b1b7207 */ /* 0x000fe40000000000 */
[-C--:B------:R-:W-:Y:S02]  /*1780*/  IADD3 R25, P2, RZ, -R26.reuse, RZ ;  /* 0x8000001aff197210 */ /* 0x080fe40007f5e0ff */
[----:B------:R-:W-:Y:S02]  /*1790*/  ISETP.NE.U32.AND P0, PT, R35, RZ, PT ;  /* 0x000000ff2300720c */ /* 0x000fe40003f05070 */
[-C--:B------:R-:W-:Y:S02]  /*17a0*/  IADD3.X R24, RZ, ~R27.reuse, RZ, P2, !PT ;  /* 0x8000001bff187210 */ /* 0x080fe400017fe4ff */
[----:B------:R-:W-:Y:S01]  /*17b0*/  SEL R26, R25, R26, !P1 ;  /* 0x0000001a191a7207 */ /* 0x000fe20004800000 */
[----:B------:R-:W-:Y:S01]  /*17c0*/  HFMA2.MMA R25, -RZ, RZ, 0, 0 ;  /* 0x00000000ff197435 */ /* 0x000fe200000001ff */
[----:B------:R-:W-:Y:S01]  /*17d0*/  SEL R27, R24, R27, !P1 ;  /* 0x0000001b181b7207 */ /* 0x000fe20004800000 */
[----:B------:R-:W-:Y:S01]  /*17e0*/  IMAD.MOV.U32 R24, RZ, RZ, R36 ;  /* 0x000000ffff187224 */ /* 0x000fe200078e0024 */
[----:B------:R-:W-:-:S04]  /*17f0*/  ISETP.NE.AND.EX P0, PT, RZ, RZ, PT, P0 ;  /* 0x000000ffff00720c */ /* 0x000fc80003f05300 */
[----:B------:R-:W-:Y:S02]  /*1800*/  SEL R26, R26, 0xffffffff, P0 ;  /* 0xffffffff1a1a7807 */ /* 0x000fe40000000000 */
[----:B------:R-:W-:Y:S01]  /*1810*/  SEL R27, R27, 0xffffffff, P0 ;  /* 0xffffffff1b1b7807 */ /* 0x000fe20000000000 */
[----:B------:R-:W-:Y:S06]  /*1820*/  RET.REL.NODEC R24 `(_ZN2at6native54_GLOBAL__N__3a6f1fcb_21_DistributionNormal_cu_0c5b6e8543distribution_elementwise_grid_stride_kernelIfLi4EZNS0_9templates4cuda20normal_and_transformIN3c108BFloat16EfPNS_17CUDAGeneratorImplEZZZNS4_13normal_kernelIS9_EEvRKNS_10TensorBaseEddT_ENKUlvE_clEvENKUlvE2_clEvEUlfE_EEvRNS_18TensorIteratorBaseET1_T2_EUlP24curandStatePhilox4_32_10E0_ZNS1_27distribution_nullary_kernelIS7_f6float4S9_SO_SH_EEvSJ_SL_RKT3_T4_EUlifE_EEvlNS_15PhiloxCudaStateESK_SL_) ;  /* 0xffffffe418f47950 */ /* 0x000fec0003c3ffff */
.L_x_33:
        /* <DEDUP_REMOVED lines=13> */
.L_x_309:


//--------------------- .text._ZN2at6native54_GLOBAL__N__3a6f1fcb_21_DistributionNormal_cu_0c5b6e8543distribution_elementwise_grid_stride_kernelIfLi4EZNS0_9templates4cuda20normal_and_transformIN3c108BFloat16EfPNS_17CUDAGeneratorImplEZZZNS4_13normal_kernelIS9_EEvRKNS_10TensorBaseEddT_ENKUlvE_clEvENKUlvE2_clEvEUlfE_EEvRNS_18TensorIteratorBaseET1_T2_EUlP24curandStatePhilox4_32_10E_ZNS1_27distribution_nullary_kernelIS7_f7double2S9_SO_SH_EEvSJ_SL_RKT3_T4_EUlifE0_EEvlNS_15PhiloxCudaStateESK_SL_ --------------------------
	.section	.text._ZN2at6native54_GLOBAL__N__3a6f1fcb_21_DistributionNormal_cu_0c5b6e8543distribution_elementwise_grid_stride_kernelIfLi4EZNS0_9templates4cuda20normal_and_transformIN3c108BFloat16EfPNS_17CUDAGeneratorImplEZZZNS4_13normal_kernelIS9_EEvRKNS_10TensorBaseEddT_ENKUlvE_clEvENKUlvE2_clEvEUlfE_EEvRNS_18TensorIteratorBaseET1_T2_EUlP24curandStatePhilox4_32_10E_ZNS1_27distribution_nullary_kernelIS7_f7double2S9_SO_SH_EEvSJ_SL_RKT3_T4_EUlifE0_EEvlNS_15PhiloxCudaStateESK_SL_,"ax",@progbits
	.align	128
.text._ZN2at6native54_GLOBAL__N__3a6f1fcb_21_DistributionNormal_cu_0c5b6e8543distribution_elementwise_grid_stride_kernelIfLi4EZNS0_9templates4cuda20normal_and_transformIN3c108BFloat16EfPNS_17CUDAGeneratorImplEZZZNS4_13normal_kernelIS9_EEvRKNS_10TensorBaseEddT_ENKUlvE_clEvENKUlvE2_clEvEUlfE_EEvRNS_18TensorIteratorBaseET1_T2_EUlP24curandStatePhilox4_32_10E_ZNS1_27distribution_nullary_kernelIS7_f7double2S9_SO_SH_EEvSJ_SL_RKT3_T4_EUlifE0_EEvlNS_15PhiloxCudaStateESK_SL_:
        .type           _ZN2at6native54_GLOBAL__N__3a6f1fcb_21_DistributionNormal_cu_0c5b6e8543distribution_elementwise_grid_stride_kernelIfLi4EZNS0_9templates4cuda20normal_and_transformIN3c108BFloat16EfPNS_17CUDAGeneratorImplEZZZNS4_13normal_kernelIS9_EEvRKNS_10TensorBaseEddT_ENKUlvE_clEvENKUlvE2_clEvEUlfE_EEvRNS_18TensorIteratorBaseET1_T2_EUlP24curandStatePhilox4_32_10E_ZNS1_27distribution_nullary_kernelIS7_f7double2S9_SO_SH_EEvSJ_SL_RKT3_T4_EUlifE0_EEvlNS_15PhiloxCudaStateESK_SL_,@function
        .size           _ZN2at6native54_GLOBAL__N__3a6f1fcb_21_DistributionNormal_cu_0c5b6e8543distribution_elementwise_grid_stride_kernelIfLi4EZNS0_9templates4cuda20normal_and_transformIN3c108BFloat16EfPNS_17CUDAGeneratorImplEZZZNS4_13normal_kernelIS9_EEvRKNS_10TensorBaseEddT_ENKUlvE_clEvENKUlvE2_clEvEUlfE_EEvRNS_18TensorIteratorBaseET1_T2_EUlP24curandStatePhilox4_32_10E_ZNS1_27distribution_nullary_kernelIS7_f7double2S9_SO_SH_EEvSJ_SL_RKT3_T4_EUlifE0_EEvlNS_15PhiloxCudaStateESK_SL_,(.L_x_311 - _ZN2at6native54_GLOBAL__N__3a6f1fcb_21_DistributionNormal_cu_0c5b6e8543distribution_elementwise_grid_stride_kernelIfLi4EZNS0_9templates4cuda20normal_and_transformIN3c108BFloat16EfPNS_17CUDAGeneratorImplEZZZNS4_13normal_kernelIS9_EEvRKNS_10TensorBaseEddT_ENKUlvE_clEvENKUlvE2_clEvEUlfE_EEvRNS_18TensorIteratorBaseET1_T2_EUlP24curandStatePhilox4_32_10E_ZNS1_27distribution_nullary_kernelIS7_f7double2S9_SO_SH_EEvSJ_SL_RKT3_T4_EUlifE0_EEvlNS_15PhiloxCudaStateESK_SL_)
        .other          _ZN2at6native54_GLOBAL__N__3a6f1fcb_21_DistributionNormal_cu_0c5b6e8543distribution_elementwise_grid_stride_kernelIfLi4EZNS0_9templates4cuda20normal_and_transformIN3c108BFloat16EfPNS_17CUDAGeneratorImplEZZZNS4_13normal_kernelIS9_EEvRKNS_10TensorBaseEddT_ENKUlvE_clEvENKUlvE2_clEvEUlfE_EEvRNS_18TensorIteratorBaseET1_T2_EUlP24curandStatePhilox4_32_10E_ZNS1_27distribution_nullary_kernelIS7_f7double2S9_SO_SH_EEvSJ_SL_RKT3_T4_EUlifE0_EEvlNS_15PhiloxCudaStateESK_SL_,@"STO_CUDA_ENTRY STV_DEFAULT"
_ZN2at6native54_GLOBAL__N__3a6f1fcb_21_DistributionNormal_cu_0c5b6e8543distribution_elementwise_grid_stride_kernelIfLi4EZNS0_9templates4cuda20normal_and_transformIN3c108BFloat16EfPNS_17CUDAGeneratorImplEZZZNS4_13normal_kernelIS9_EEvRKNS_10TensorBaseEddT_ENKUlvE_clEvENKUlvE2_clEvEUlfE_EEvRNS_18TensorIteratorBaseET1_T2_EUlP24curandStatePhilox4_32_10E_ZNS1_27distribution_nullary_kernelIS7_f7double2S9_SO_SH_EEvSJ_SL_RKT3_T4_EUlifE0_EEvlNS_15PhiloxCudaStateESK_SL_:
        /* <DEDUP_REMOVED lines=21> */
[----:B------:R-:W-:Y:S01]  /*0150*/  IMAD.MOV.U32 R42, RZ, RZ, R47 ;  /* 0x000000ffff2a7224 */ /* 0x000fe200078e002f */
[----:B------:R-:W-:Y:S02]  /*0160*/  MOV R43, R46 ;  /* 0x0000002e002b7202 */ /* 0x000fe40000000f00 */
[----:B------:R-:W-:Y:S01]  /*0170*/  UIADD3.X UR5, UR5, -0x1, URZ, UP0, !UPT ;  /* 0xffffffff05057890 */ /* 0x000fe200087fe43f */
[----:B------:R-:W-:-:S02]  /*0180*/  MOV R45, R47 ;  /* 0x0000002f002d7202 */ /* 0x000fc40000000f00 */
[----:B---3--:R-:W-:Y:S01]  /*0190*/  @P0 IADD3 R18, P1, R2, R7, RZ ;  /* 0x0000000702120210 */ /* 0x008fe20007f3e0ff */
[----:B------:R-:W-:-:S04]  /*01a0*/  IMAD.WIDE.U32 R6, R46, -0x326172a9, RZ ;  /* 0xcd9e8d572e067825 */ /* 0x000fc800078e00ff */
[----:B------:R-:W-:Y:S01]  /*01b0*/  @P0 IMAD.X R5, RZ, RZ, R3, P1 ;  /* 0x000000ffff050224 */ /* 0x000fe200008e0603 */
[----:B------:R-:W-:Y:S02]  /*01c0*/  ISETP.NE.U32.AND P0, PT, RZ, UR5, PT ;  /* 0x00000005ff007c0c */ /* 0x000fe4000bf05070 */
[C---:B----4-:R-:W-:Y:S02]  /*01d0*/  IADD3 R3, R13.reuse, -0x4498517b, RZ ;  /* 0xbb67ae850d037810 */ /* 0x050fe40007ffe0ff */
[--C-:B------:R-:W-:Y:S02]  /*01e0*/  SHF.R.U64 R0, R18, 0x2, R5.reuse ;  /* 0x0000000212007819 */ /* 0x100fe40000001205 */
[----:B------:R-:W-:Y:S02]  /*01f0*/  SHF.R.U32.HI R2, RZ, 0x2, R5 ;  /* 0x00000002ff027819 */ /* 0x000fe40000011605 */
[----:B------:R-:W-:Y:S01]  /*0200*/  IADD3 R44, R13, -0x695add53, RZ ;  /* 0x96a522ad0d2c7810 */ /* 0x000fe20007ffe0ff */
[----:B------:R-:W-:Y:S01]  /*0210*/  IMAD.WIDE.U32 R4, R0, -0x2daee0ad, RZ ;  /* 0xd2511f5300047825 */ /* 0x000fe200078e00ff */
[----:B------:R-:W-:-:S04]  /*0220*/  LOP3.LUT R8, R7, R2, R12, 0x96, !PT ;  /* 0x0000000207087212 */ /* 0x000fc800078e960c */
[----:B------:R-:W-:Y:S01]  /*0230*/  LOP3.LUT R10, R13, R5, R47, 0x96, !PT ;  /* 0x000000050d0a7212 */ /* 0x000fe200078e962f */
[----:B------:R-:W-:-:S04]  /*0240*/  IMAD.WIDE.U32 R8, R8, -0x2daee0ad, RZ ;  /* 0xd2511f5308087825 */ /* 0x000fc800078e00ff */
[----:B------:R-:W-:Y:S01]  /*0250*/  IMAD.WIDE.U32 R10, R10, -0x326172a9, RZ ;  /* 0xcd9e8d570a0a7825 */ /* 0x000fe200078e00ff */
[----:B------:R-:W-:-:S03]  /*0260*/  LOP3.LUT R14, R9, R4, R3, 0x96, !PT ;  /* 0x00000004090e7212 */ /* 0x000fc600078e9603 */
[----:B------:R-:W-:Y:S02]  /*0270*/  VIADD R5, R12, 0x9e3779b9 ;  /* 0x9e3779b90c057836 */ /* 0x000fe40000000000 */
[----:B------:R-:W-:-:S03]  /*0280*/  IMAD.WIDE.U32 R14, R14, -0x326172a9, RZ ;  /* 0xcd9e8d570e0e7825 */ /* 0x000fc600078e00ff */
[----:B------:R-:W-:Y:S01]  /*0290*/  LOP3.LUT R6, R11, R5, R6, 0x96, !PT ;  /* 0x000000050b067212 */ /* 0x000fe200078e9606 */
[----:B------:R-:W-:Y:S01]  /*02a0*/  VIADD R4, R13, 0x76cf5d0a ;  /* 0x76cf5d0a0d047836 */ /* 0x000fe20000000000 */
[----:B------:R-:W-:-:S03]  /*02b0*/  IADD3 R5, R12, 0x3c6ef372, RZ ;  /* 0x3c6ef3720c057810 */ /* 0x000fc60007ffe0ff */
[----:B------:R-:W-:Y:S01]  /*02c0*/  IMAD.WIDE.U32 R6, R6, -0x2daee0ad, RZ ;  /* 0xd2511f5306067825 */ /* 0x000fe200078e00ff */
[----:B------:R-:W-:-:S04]  /*02d0*/  LOP3.LUT R5, R15, R10, R5, 0x96, !PT ;  /* 0x0000000a0f057212 */ /* 0x000fc800078e9605 */
[----:B------:R-:W-:Y:S01]  /*02e0*/  LOP3.LUT R10, R7, R8, R4, 0x96, !PT ;  /* 0x00000008070a7212 */ /* 0x000fe200078e9604 */
[----:B------:R-:W-:Y:S01]  /*02f0*/  IMAD.WIDE.U32 R8, R5, -0x2daee0ad, RZ ;  /* 0xd2511f5305087825 */ /* 0x000fe200078e00ff */
[----:B------:R-:W-:-:S03]  /*0300*/  IADD3 R5, R13, 0x32370b8f, RZ ;  /* 0x32370b8f0d057810 */ /* 0x000fc60007ffe0ff */
[----:B------:R-:W-:Y:S01]  /*0310*/  IMAD.WIDE.U32 R10, R10, -0x326172a9, RZ ;  /* 0xcd9e8d570a0a7825 */ /* 0x000fe200078e00ff */
[----:B------:R-:W-:-:S03]  /*0320*/  LOP3.LUT R16, R9, R6, R5, 0x96, !PT ;  /* 0x0000000609107212 */ /* 0x000fc600078e9605 */
[----:B------:R-:W-:Y:S02]  /*0330*/  VIADD R7, R12, 0xdaa66d2b ;  /* 0xdaa66d2b0c077836 */ /* 0x000fe40000000000 */
[----:B------:R-:W-:-:S03]  /*0340*/  IMAD.WIDE.U32 R16, R16, -0x326172a9, RZ ;  /* 0xcd9e8d5710107825 */ /* 0x000fc600078e00ff */
[----:B------:R-:W-:Y:S01]  /*0350*/  LOP3.LUT R14, R11, R14, R7, 0x96, !PT ;  /* 0x0000000e0b0e7212 */ /* 0x000fe200078e9607 */
[----:B------:R-:W-:Y:S01]  /*0360*/  VIADD R6, R13, 0xed9eba14 ;  /* 0xed9eba140d067836 */ /* 0x000fe20000000000 */
[C---:B------:R-:W-:Y:S01]  /*0370*/  IADD3 R7, R12.reuse, 0x78dde6e4, RZ ;  /* 0x78dde6e40c077810 */ /* 0x040fe20007ffe0ff */
[----:B------:R-:W-:Y:S02]  /*0380*/  VIADD R9, R12, 0x1715609d ;  /* 0x1715609d0c097836 */ /* 0x000fe40000000000 */
[----:B------:R-:W-:Y:S01]  /*0390*/  IMAD.WIDE.U32 R14, R14, -0x2daee0ad, RZ ;  /* 0xd2511f530e0e7825 */ /* 0x000fe200078e00ff */
[----:B------:R-:W-:Y:S02]  /*03a0*/  LOP3.LUT R10, R17, R10, R7, 0x96, !PT ;  /* 0x0000000a110a7212 */ /* 0x000fe400078e9607 */
[----:B------:R-:W-:Y:S02]  /*03b0*/  IADD3 R7, R13, -0x56f99767, RZ ;  /* 0xa90668990d077810 */ /* 0x000fe40007ffe0ff */
[----:B------:R-:W-:Y:S01]  /*03c0*/  LOP3.LUT R20, R15, R8, R6, 0x96, !PT ;  /* 0x000000080f147212 */ /* 0x000fe200078e9606 */
[----:B------:R-:W-:-:S04]  /*03d0*/  IMAD.WIDE.U32 R10, R10, -0x2daee0ad, RZ ;  /* 0xd2511f530a0a7825 */ /* 0x000fc800078e00ff */
[----:B------:R-:W-:Y:S01]  /*03e0*/  IMAD.WIDE.U32 R20, R20, -0x326172a9, RZ ;  /* 0xcd9e8d5714147825 */ /* 0x000fe200078e00ff */
[----:B------:R-:W-:Y:S02]  /*03f0*/  LOP3.LUT R17, R11, R14, R7, 0x96, !PT ;  /* 0x0000000e0b117212 */ /* 0x000fe400078e9607 */
[----:B------:R-:W-:Y:S01]  /*0400*/  IADD3 R11, R12, -0x4ab325aa, RZ ;  /* 0xb54cda560c0b7810 */ /* 0x000fe20007ffe0ff */
[----:B------:R-:W-:Y:S01]  /*0410*/  VIADD R8, R13, 0x646e171e ;  /* 0x646e171e0d087836 */ /* 0x000fe20000000000 */
[----:B------:R-:W-:Y:S01]  /*0420*/  LOP3.LUT R9, R21, R16, R9, 0x96, !PT ;  /* 0x0000001015097212 */ /* 0x000fe200078e9609 */
[----:B------:R-:W-:-:S04]  /*0430*/  IMAD.WIDE.U32 R16, R17, -0x326172a9, RZ ;  /* 0xcd9e8d5711107825 */ /* 0x000fc800078e00ff */
[----:B------:R-:W-:Y:S01]  /*0440*/  IMAD.WIDE.U32 R14, R9, -0x2daee0ad, RZ ;  /* 0xd2511f53090e7825 */ /* 0x000fe200078e00ff */
[----:B------:R-:W-:Y:S02]  /*0450*/  LOP3.LUT R11, R17, R20, R11, 0x96, !PT ;  /* 0x00000014110b7212 */ /* 0x000fe400078e960b */
[----:B------:R-:W-:Y:S02]  /*0460*/  IADD3 R9, R13, 0x1fd5c5a3, RZ ;  /* 0x1fd5c5a30d097810 */ /* 0x000fe40007ffe0ff */
[----:B------:R-:W-:Y:S01]  /*0470*/  LOP3.LUT R20, R15, R10, R8, 0x96, !PT ;  /* 0x0000000a0f147212 */ /* 0x000fe200078e9608 */
[----:B------:R-:W-:Y:S01]  /*0480*/  IMAD.WIDE.U32 R28, R11, -0x2daee0ad, RZ ;  /* 0xd2511f530b1c7825 */ /* 0x000fe200078e00ff */
[----:B------:R-:W-:-:S03]  /*0490*/  IADD3 R17, R12, -0xe443238, RZ ;  /* 0xf1bbcdc80c117810 */ /* 0x000fc60007ffe0ff */
[----:B------:R-:W-:Y:S01]  /*04a0*/  IMAD.WIDE.U32 R20, R20, -0x326172a9, RZ ;  /* 0xcd9e8d5714147825 */ /* 0x000fe200078e00ff */
[----:B------:R-:W-:-:S03]  /*04b0*/  LOP3.LUT R14, R29, R14, R9, 0x96, !PT ;  /* 0x0000000e1d0e7212 */ /* 0x000fc600078e9609 */
[----:B------:R-:W-:Y:S02]  /*04c0*/  VIADD R11, R12, 0x5384540f ;  /* 0x5384540f0c0b7836 */ /* 0x000fe40000000000 */
[----:B------:R-:W-:-:S03]  /*04d0*/  IMAD.WIDE.U32 R14, R14, -0x326172a9, RZ ;  /* 0xcd9e8d570e0e7825 */ /* 0x000fc600078e00ff */
[----:B------:R-:W-:Y:S01]  /*04e0*/  LOP3.LUT R11, R21, R16, R11, 0x96, !PT ;  /* 0x00000010150b7212 */ /* 0x000fe200078e960b */
[----:B------:R-:W-:-:S04]  /*04f0*/  VIADD R10, R13, 0xdb3d7428 ;  /* 0xdb3d74280d0a7836 */ /* 0x000fc80000000000 */
[----:B------:R-:W-:Y:S01]  /*0500*/  IMAD.WIDE.U32 R26, R11, -0x2daee0ad, RZ ;  /* 0xd2511f530b1a7825 */ /* 0x000fe200078e00ff */
[----:B------:R-:W-:-:S04]  /*0510*/  LOP3.LUT R11, R15, R20, R17, 0x96, !PT ;  /* 0x000000140f0b7212 */ /* 0x000fc800078e9611 */
[----:B------:R-:W-:Y:S01]  /*0520*/  LOP3.LUT R28, R27, R28, R10, 0x96, !PT ;  /* 0x0000001c1b1c7212 */ /* 0x000fe200078e960a */
[----:B------:R-:W-:-:S04]  /*0530*/  IMAD.HI.U32 R15, R11, -0x2daee0ad, RZ ;  /* 0xd2511f530b0f7827 */ /* 0x000fc800078e00ff */
[----:B------:R-:W-:Y:S01]  /*0540*/  IMAD.HI.U32 R16, R28, -0x326172a9, RZ ;  /* 0xcd9e8d571c107827 */ /* 0x000fe200078e00ff */
[----:B------:R-:W-:-:S03]  /*0550*/  LOP3.LUT R26, R15, R26, R44, 0x96, !PT ;  /* 0x0000001a0f1a7212 */ /* 0x000fc600078e962c */
[----:B------:R-:W-:-:S05]  /*0560*/  VIADD R27, R12, 0x8ff34781 ;  /* 0x8ff347810c1b7836 */ /* 0x000fca0000000000 */
[----:B------:R-:W-:Y:S01]  /*0570*/  LOP3.LUT R27, R16, R14, R27, 0x96, !PT ;  /* 0x0000000e101b7212 */ /* 0x000fe200078e961b */
[----:B------:R-:W-:Y:S06]  /*0580*/  @!P0 BRA `(.L_x_34) ;  /* 0x0000000000188947 */ /* 0x000fec0003800000 */
[----:B------:R-:W-:Y:S01]  /*0590*/  ULDC UR6, c[0x0][0xc] ;  /* 0x0000030000067ab9 */ /* 0x000fe20000000800 */
[----:B------:R-:W-:Y:S01]  /*05a0*/  MOV R20, 0x5e0 ;  /* 0x000005e000147802 */ /* 0x000fe20000000f00 */
[----:B------:R-:W-:-:S04]  /*05b0*/  IMAD R21, R19, UR6, RZ ;  /* 0x0000000613157c24 */ /* 0x000fc8000f8e02ff */
[----:B------:R-:W-:-:S07]  /*05c0*/  IMAD.SHL.U32 R21, R21, 0x4, RZ ;  /* 0x0000000415157824 */ /* 0x000fce00078e00ff */
[----:B------:R-:W-:Y:S05]  /*05d0*/  CALL.REL.NOINC `($__internal_2_$__cuda_sm20_div_s64) ;  /* 0x0000005800587944 */ /* 0x000fea0003c00000 */
[----:B------:R-:W-:Y:S05]  /*05e0*/  BRA `(.L_x_35) ;  /* 0x00000000005c7947 */ /* 0x000fea0003800000 */
.L_x_34:
[----:B------:R-:W0:Y:S02]  /*05f0*/  LDC R14, c[0x0][0xc] ;  /* 0x00000300ff0e7b82 */ /* 0x000e240000000800 */
[----:B0-----:R-:W-:-:S05]  /*0600*/  IMAD R14, R19, R14, RZ ;  /* 0x0000000e130e7224 */ /* 0x001fca00078e02ff */
[----:B------:R-:W-:-:S04]  /*0610*/  SHF.L.U32 R16, R14, 0x2, RZ ;  /* 0x000000020e107819 */ /* 0x000fc800000006ff */
[----:B------:R-:W0:Y:S01]  /*0620*/  I2F.U32.RP R17, R16 ;  /* 0x0000001000117306 */ /* 0x000e220000209000 */
[----:B------:R-:W-:Y:S02]  /*0630*/  IADD3 R21, RZ, -R16, RZ ;  /* 0x80000010ff157210 */ /* 0x000fe40007ffe0ff */
[----:B------:R-:W-:-:S05]  /*0640*/  ISETP.NE.U32.AND P2, PT, R16, RZ, PT ;  /* 0x000000ff1000720c */ /* 0x000fca0003f45070 */
[----:B0-----:R-:W0:Y:S02]  /*0650*/  MUFU.RCP R17, R17 ;  /* 0x0000001100117308 */ /* 0x001e240000001000 */
[----:B0-----:R-:W-:Y:S02]  /*0660*/  VIADD R14, R17, 0xffffffe ;  /* 0x0ffffffe110e7836 */ /* 0x001fe40000000000 */
[----:B------:R-:W-:-:S04]  /*0670*/  IMAD.MOV.U32 R17, RZ, RZ, RZ ;  /* 0x000000ffff117224 */ /* 0x000fc800078e00ff */
        /* <DEDUP_REMOVED lines=8> */
[----:B------:R-:W-:Y:S01]  /*0700*/  @P0 IMAD.IADD R21, R21, 0x1, -R16 ;  /* 0x0000000115150824 */ /* 0x000fe200078e0a10 */
[----:B------:R-:W-:-:S04]  /*0710*/  @P0 IADD3 R15, R15, 0x1, RZ ;  /* 0x000000010f0f0810 */ /* 0x000fc80007ffe0ff */
[----:B------:R-:W-:-:S13]  /*0720*/  ISETP.GE.U32.AND P1, PT, R21, R16, PT ;  /* 0x000000101500720c */ /* 0x000fda0003f26070 */
[----:B------:R-:W-:Y:S01]  /*0730*/  @P1 VIADD R15, R15, 0x1 ;  /* 0x000000010f0f1836 */ /* 0x000fe20000000000 */
[----:B------:R-:W-:-:S04]  /*0740*/  @!P2 LOP3.LUT R15, RZ, R16, RZ, 0x33, !PT ;  /* 0x00000010ff0fa212 */ /* 0x000fc800078e33ff */
[----:B------:R-:W-:-:S07]  /*0750*/  MOV R16, R15 ;  /* 0x0000000f00107202 */ /* 0x000fce0000000f00 */
.L_x_35:
        /* <DEDUP_REMOVED lines=21> */
[----:B------:R-:W1:Y:S01]  /*08b0*/  LDC R51, c[0x0][0x3d8] ;  /* 0x0000f600ff337b82 */ /* 0x000e620000000800 */
        /* <DEDUP_REMOVED lines=15> */
[----:B------:R-:W3:Y:S01]  /*09b0*/  LDC.64 R16, c[0x0][0x3d8] ;  /* 0x0000f600ff107b82 */ /* 0x000ee20000000a00 */
        /* <DEDUP_REMOVED lines=31> */
[----:B01----:R-:W-:-:S05]  /*0bb0*/  ULDC.64 UR32, c[0x0][0x240] ;  /* 0x0000900000207ab9 */ /* 0x003fca0000000a00 */
.L_x_55:
        /* <DEDUP_REMOVED lines=13> */
.L_x_37:
[----:B------:R-:W-:Y:S05]  /*0c90*/  BSYNC B0 ;  /* 0x0000000000007941 */ /* 0x000fea0003800000 */
.L_x_36:
[----:B------:R-:W-:Y:S01]  /*0ca0*/  IMAD.HI.U32 R19, R46, -0x326172a9, RZ ;  /* 0xcd9e8d572e137827 */ /* 0x000fe200078e00ff */
[----:B------:R-:W-:Y:S02]  /*0cb0*/  LOP3.LUT R18, R18, R45, R13, 0x96, !PT ;  /* 0x0000002d12127212 */ /* 0x000fe400078e960d */
[----:B------:R-:W-:Y:S01]  /*0cc0*/  IADD3 R24, R12, -0x61c88647, RZ ;  /* 0x9e3779b90c187810 */ /* 0x000fe20007ffe0ff */
[----:B------:R-:W-:Y:S01]  /*0cd0*/  IMAD R21, R46, -0x326172a9, RZ ;  /* 0xcd9e8d572e157824 */ /* 0x000fe200078e02ff */
[----:B------:R-:W-:Y:S01]  /*0ce0*/  LOP3.LUT R22, R19, R2, R12, 0x96, !PT ;  /* 0x0000000213167212 */ /* 0x000fe200078e960c */
[----:B------:R-:W-:Y:S01]  /*0cf0*/  IMAD.WIDE.U32 R18, R18, -0x326172a9, RZ ;  /* 0xcd9e8d5712127825 */ /* 0x000fe200078e00ff */
[----:B------:R-:W-:-:S03]  /*0d00*/  ISETP.NE.AND P0, PT, R49, 0x1, PT ;  /* 0x000000013100780c */ /* 0x000fc60003f05270 */
[----:B------:R-:W-:Y:S01]  /*0d10*/  IMAD R20, R0, -0x2daee0ad, RZ ;  /* 0xd2511f5300147824 */ /* 0x000fe200078e02ff */
[----:B------:R-:W-:Y:S01]  /*0d20*/  LOP3.LUT R21, R19, R21, R24, 0x96, !PT ;  /* 0x0000001513157212 */ /* 0x000fe200078e9618 */
[----:B------:R-:W-:-:S04]  /*0d30*/  IMAD.WIDE.U32 R22, R22, -0x2daee0ad, RZ ;  /* 0xd2511f5316167825 */ /* 0x000fc800078e00ff */
        /* <DEDUP_REMOVED lines=24> */
[C---:B------:R-:W-:Y:S02]  /*0ec0*/  VIADD R23, R12.reuse, 0xb54cda56 ;  /* 0xb54cda560c177836 */ /* 0x040fe40000000000 */
[----:B------:R-:W-:-:S03]  /*0ed0*/  VIADD R25, R12, 0xf1bbcdc8 ;  /* 0xf1bbcdc80c197836 */ /* 0x000fc60000000000 */
        /* <DEDUP_REMOVED lines=8> */
[----:B------:R-:W-:Y:S02]  /*0f60*/  LOP3.LUT R19, R21, R22, R10, 0x96, !PT ;  /* 0x0000001615137212 */ /* 0x000fe400078e960a */
[----:B------:R-:W-:Y:S01]  /*0f70*/  IADD3 R21, R12, -0x700cb87f, RZ ;  /* 0x8ff347810c157810 */ /* 0x000fe20007ffe0ff */
        /* <DEDUP_REMOVED lines=18> */
[----:B------:R-:W-:Y:S05]  /*10a0*/  @!P0 BRA `(.L_x_38) ;  /* 0x0000000000248947 */ /* 0x000fea0003800000 */
[----:B------:R-:W-:Y:S01]  /*10b0*/  IMAD.MOV.U32 R21, RZ, RZ, R27 ;  /* 0x000000ffff157224 */ /* 0x000fe200078e001b */
[----:B------:R-:W-:Y:S01]  /*10c0*/  MOV R20, R28 ;  /* 0x0000001c00147202 */ /* 0x000fe20000000f00 */
[----:B------:R-:W-:Y:S01]  /*10d0*/  IMAD.MOV.U32 R25, RZ, RZ, R26 ;  /* 0x000000ffff197224 */ /* 0x000fe200078e001a */
[----:B------:R-:W-:Y:S01]  /*10e0*/  MOV R22, R23 ;  /* 0x0000001700167202 */ /* 0x000fe20000000f00 */
[----:B------:R-:W-:Y:S06]  /*10f0*/  BRA `(.L_x_38) ;  /* 0x0000000000107947 */ /* 0x000fec0003800000 */
.L_x_39:
[----:B------:R-:W-:Y:S01]  /*1100*/  IMAD.MOV.U32 R21, RZ, RZ, R26 ;  /* 0x000000ffff157224 */ /* 0x000fe200078e001a */
[----:B------:R-:W-:Y:S01]  /*1110*/  MOV R20, R23 ;  /* 0x0000001700147202 */ /* 0x000fe20000000f00 */
[----:B------:R-:W-:Y:S01]  /*1120*/  IMAD.MOV.U32 R25, RZ, RZ, R52 ;  /* 0x000000ffff197224 */ /* 0x000fe200078e0034 */
[----:B------:R-:W-:-:S07]  /*1130*/  MOV R22, R18 ;  /* 0x0000001200167202 */ /* 0x000fce0000000f00 */
.L_x_38:
[----:B------:R-:W-:Y:S01]  /*1140*/  IMAD.WIDE.U32 R26, R20, 0x200000, RZ ;  /* 0x00200000141a7825 */ /* 0x000fe200078e00ff */
[----:B------:R-:W-:Y:S03]  /*1150*/  BSSY B0, `(.L_x_40) ;  /* 0x0000063000007945 */ /* 0x000fe60003800000 */
[----:B------:R-:W-:Y:S01]  /*1160*/  IMAD.WIDE.U32 R22, R22, 0x200000, RZ ;  /* 0x0020000016167825 */ /* 0x000fe200078e00ff */
[----:B------:R-:W-:Y:S01]  /*1170*/  LOP3.LUT R26, R26, R21, RZ, 0x3c, !PT ;  /* 0x000000151a1a7212 */ /* 0x000fe200078e3cff */
[----:B------:R-:W-:Y:S02]  /*1180*/  HFMA2.MMA R21, -RZ, RZ, 1.15625, 0 ;  /* 0x3ca00000ff157435 */ /* 0x000fe400000001ff */
[----:B------:R-:W-:Y:S01]  /*1190*/  IMAD.MOV.U32 R20, RZ, RZ, 0x0 ;  /* 0x00000000ff147424 */ /* 0x000fe200078e00ff */
[----:B------:R-:W0:Y:S01]  /*11a0*/  I2F.F64.U64 R28, R26 ;  /* 0x0000001a001c7312 */ /* 0x000e220000301800 */
[----:B------:R-:W-:-:S07]  /*11b0*/  LOP3.LUT R22, R22, R25, RZ, 0x3c, !PT ;  /* 0x0000001916167212 */ /* 0x000fce00078e3cff */
[----:B------:R-:W1:Y:S01]  /*11c0*/  I2F.F64.U64 R22, R22 ;  /* 0x0000001600167312 */ /* 0x000e620000301800 */
[----:B0-----:R-:W-:Y:S02]  /*11d0*/  DFMA R28, R28, R20, 5.5511151231257827021e-17 ;  /* 0x3c9000001c1c742b */ /* 0x001fe40000000014 */
[----:B-1----:R-:W-:-:S08]  /*11e0*/  DFMA R20, R22, 2.2204460492503130808e-16, R20 ;  /* 0x3cb000001614782b */ /* 0x002fd00000000014 */
[----:B------:R-:W-:Y:S01]  /*11f0*/  ISETP.GT.AND P0, PT, R29, 0xfffff, PT ;  /* 0x000fffff1d00780c */ /* 0x000fe20003f04270 */
[----:B------:R-:W-:Y:S01]  /*1200*/  IMAD.MOV.U32 R24, RZ, RZ, R28 ;  /* 0x000000ffff187224 */ /* 0x000fe200078e001c */
[----:B------:R-:W-:Y:S01]  /*1210*/  MOV R25, R29 ;  /* 0x0000001d00197202 */ /* 0x000fe20000000f00 */
[----:B------:R-:W-:Y:S02]  /*1220*/  IMAD.SHL.U32 R30, R21, 0x2, RZ ;  /* 0x00000002151e7824 */ /* 0x000fe400078e00ff */
[----:B------:R-:W-:-:S03]  /*1230*/  IMAD.MOV.U32 R26, RZ, RZ, R21 ;  /* 0x000000ffff1a7224 */ /* 0x000fc600078e0015 */
[----:B------:R-:W-:-:S05]  /*1240*/  ISETP.GE.U32.AND P2, PT, R30, -0x797fffff, PT ;  /* 0x868000011e00780c */ /* 0x000fca0003f46070 */
[----:B------:R-:W-:-:S10]  /*1250*/  @!P0 DMUL R24, R24, 1.80143985094819840000e+16 ;  /* 0x4350000018188828 */ /* 0x000fd40000000000 */
[----:B------:R-:W-:Y:S01]  /*1260*/  @!P0 MOV R29, R25 ;  /* 0x00000019001d8202 */ /* 0x000fe20000000f00 */
[----:B------:R-:W-:-:S03]  /*1270*/  @P2 DMUL R20, RZ, R20 ;  /* 0x00000014ff142228 */ /* 0x000fc60000000000 */
[----:B------:R-:W-:-:S04]  /*1280*/  IADD3 R22, R29, -0x1, RZ ;  /* 0xffffffff1d167810 */ /* 0x000fc80007ffe0ff */
[----:B------:R-:W-:-:S03]  /*1290*/  ISETP.GE.U32.AND P1, PT, R22, 0x7fefffff, PT ;  /* 0x7fefffff1600780c */ /* 0x000fc60003f26070 */
[----:B------:R-:W-:Y:S02]  /*12a0*/  @P2 IMAD.MOV.U32 R26, RZ, RZ, R21 ;  /* 0x000000ffff1a2224 */ /* 0x000fe400078e0015 */
[----:B------:R-:W-:-:S03]  /*12b0*/  IMAD.MOV.U32 R30, RZ, RZ, R20 ;  /* 0x000000ffff1e7224 */ /* 0x000fc600078e0014 */
[----:B------:R-:W-:-:S04]  /*12c0*/  IADD3 R31, R26, 0x100000, RZ ;  /* 0x001000001a1f7810 */ /* 0x000fc80007ffe0ff */
[----:B------:R-:W0:Y:S01]  /*12d0*/  FRND.F64 R26, R30 ;  /* 0x0000001e001a7313 */ /* 0x000e220000301800 */
[----:B------:R-:W-:Y:S01]  /*12e0*/  @P1 IMAD.MOV.U32 R22, RZ, RZ, 0x0 ;  /* 0x00000000ff161424 */ /* 0x000fe200078e00ff */
[----:B------:R-:W-:Y:S02]  /*12f0*/  @P1 MOV R23, 0x7ff00000 ;  /* 0x7ff0000000171802 */ /* 0x000fe40000000f00 */
[----:B------:R-:W-:-:S04]  /*1300*/  @P1 FSETP.NEU.FTZ.AND P2, PT, R25, RZ, PT ;  /* 0x000000ff1900120b */ /* 0x000fc80003f5d000 */
[----:B------:R-:W-:Y:S01]  /*1310*/  @P1 DFMA R22, R24, R22, +INF ;  /* 0x7ff000001816142b */ /* 0x000fe20000000016 */
[----:B------:R-:W-:Y:S01]  /*1320*/  MOV R25, R28 ;  /* 0x0000001c00197202 */ /* 0x000fe20000000f00 */
[----:B------:R-:W-:Y:S01]  /*1330*/  IMAD.MOV.U32 R28, RZ, RZ, -0x3ff ;  /* 0xfffffc01ff1c7424 */ /* 0x000fe200078e00ff */
[----:B------:R-:W-:Y:S01]  /*1340*/  @!P0 MOV R25, R24 ;  /* 0x0000001800198202 */ /* 0x000fe20000000f00 */
[----:B------:R-:W-:Y:S01]  /*1350*/  @!P0 IMAD.MOV.U32 R28, RZ, RZ, -0x435 ;  /* 0xfffffbcbff1c8424 */ /* 0x000fe200078e00ff */
[----:B0-----:R-:W-:-:S05]  /*1360*/  DFMA R26, -R26, 0.5, R20 ;  /* 0x3fe000001a1a782b */ /* 0x001fca0000000114 */
[----:B------:R-:W-:Y:S02]  /*1370*/  @P1 FSEL R22, R22, RZ, P2 ;  /* 0x000000ff16161208 */ /* 0x000fe40001000000 */
[----:B------:R-:W-:Y:S01]  /*1380*/  @P1 FSEL R23, R23, -QNAN , P2 ;  /* 0xfff0000017171808 */ /* 0x000fe20001000000 */
[----:B------:R-:W-:Y:S06]  /*1390*/  @P1 BRA `(.L_x_41) ;  /* 0x0000000000f81947 */ /* 0x000fec0003800000 */
[----:B------:R-:W-:Y:S01]  /*13a0*/  LOP3.LUT R22, R29, 0x800fffff, RZ, 0xc0, !PT ;  /* 0x800fffff1d167812 */ /* 0x000fe200078ec0ff */
[----:B------:R-:W-:Y:S01]  /*13b0*/  IMAD.MOV.U32 R24, RZ, RZ, RZ ;  /* 0x000000ffff187224 */ /* 0x000fe200078e00ff */
[----:B------:R-:W-:Y:S01]  /*13c0*/  UMOV UR34, 0x3ae80f1e ;  /* 0x3ae80f1e00227882 */ /* 0x000fe20000000000 */
[----:B------:R-:W-:Y:S01]  /*13d0*/  UMOV UR35, 0x3eb1380b ;  /* 0x3eb1380b00237882 */ /* 0x000fe20000000000 */
[----:B------:R-:W-:Y:S01]  /*13e0*/  LOP3.LUT R23, R22, 0x3ff00000, RZ, 0xfc, !PT ;  /* 0x3ff0000016177812 */ /* 0x000fe200078efcff */
[----:B------:R-:W-:Y:S01]  /*13f0*/  UMOV UR60, 0x9999a3c4 ;  /* 0x9999a3c4003c7882 */ /* 0x000fe20000000000 */
[----:B------:R-:W-:Y:S01]  /*1400*/  MOV R22, R25 ;  /* 0x0000001900167202 */ /* 0x000fe20000000f00 */
[----:B------:R-:W-:Y:S01]  /*1410*/  UMOV UR61, 0x3f899999 ;  /* 0x3f899999003d7882 */ /* 0x000fe20000000000 */
[----:B------:R-:W-:Y:S02]  /*1420*/  ISETP.GE.AND P0, PT, R23, 0x3ff6a09f, PT ;  /* 0x3ff6a09f1700780c */ /* 0x000fe40003f06270 */
[----:B------:R-:W-:Y:S01]  /*1430*/  LEA.HI R28, R29, R28, RZ, 0xc ;  /* 0x0000001c1d1c7211 */ /* 0x000fe200078f60ff */
[----:B------:R-:W-:-:S10]  /*1440*/  IMAD.MOV.U32 R29, RZ, RZ, 0x43300000 ;  /* 0x43300000ff1d7424 */ /* 0x000fd400078e00ff */
[----:B------:R-:W-:Y:S01]  /*1450*/  @P0 VIADD R25, R23, 0xfff00000 ;  /* 0xfff0000017190836 */ /* 0x000fe20000000000 */
[----:B------:R-:W-:-:S04]  /*1460*/  @P0 IADD3 R28, R28, 0x1, RZ ;  /* 0x000000011c1c0810 */ /* 0x000fc80007ffe0ff */
[----:B------:R-:W-:Y:S02]  /*1470*/  @P0 MOV R23, R25 ;  /* 0x0000001900170202 */ /* 0x000fe40000000f00 */
[----:B------:R-:W-:-:S04]  /*1480*/  LOP3.LUT R28, R28, 0x80000000, RZ, 0x3c, !PT ;  /* 0x800000001c1c7812 */ /* 0x000fc800078e3cff */
[C---:B------:R-:W-:Y:S02]  /*1490*/  DADD R32, R22.reuse, 1 ;  /* 0x3ff0000016207429 */ /* 0x040fe40000000000 */
[----:B------:R-:W-:-:S04]  /*14a0*/  DADD R22, R22, -1 ;  /* 0xbff0000016167429 */ /* 0x000fc80000000000 */
[----:B------:R-:W0:Y:S02]  /*14b0*/  MUFU.RCP64H R25, R33 ;  /* 0x0000002100197308 */ /* 0x000e240000001800 */
[----:B0-----:R-:W-:-:S08]  /*14c0*/  DFMA R40, -R32, R24, 1 ;  /* 0x3ff000002028742b */ /* 0x001fd00000000118 */
[----:B------:R-:W-:-:S08]  /*14d0*/  DFMA R40, R40, R40, R40 ;  /* 0x000000282828722b */ /* 0x000fd00000000028 */
[----:B------:R-:W-:Y:S01]  /*14e0*/  DFMA R40, R24, R40, R24 ;  /* 0x000000281828722b */ /* 0x000fe20000000018 */
[----:B------:R-:W-:Y:S01]  /*14f0*/  MOV R24, 0x8b7a8b04 ;  /* 0x8b7a8b0400187802 */ /* 0x000fe20000000f00 */
[----:B------:R-:W-:-:S06]  /*1500*/  IMAD.MOV.U32 R25, RZ, RZ, 0x3ed0ee25 ;  /* 0x3ed0ee25ff197424 */ /* 0x000fcc00078e00ff */
[----:B------:R-:W-:-:S08]  /*1510*/  DMUL R38, R40, R22 ;  /* 0x0000001628267228 */ /* 0x000fd00000000000 */
[----:B------:R-:W-:-:S08]  /*1520*/  DFMA R38, R40, R22, R38 ;  /* 0x000000162826722b */ /* 0x000fd00000000026 */
[----:B------:R-:W-:Y:S02]  /*1530*/  DMUL R36, R38, R38 ;  /* 0x0000002626247228 */ /* 0x000fe40000000000 */
[----:B------:R-:W-:-:S06]  /*1540*/  DADD R32, R22, -R38 ;  /* 0x0000000016207229 */ /* 0x000fcc0000000826 */
[----:B------:R-:W-:Y:S01]  /*1550*/  DFMA R24, R36, UR34, R24 ;  /* 0x0000002224187c2b */ /* 0x000fe20008000018 */
[----:B------:R-:W-:Y:S01]  /*1560*/  UMOV UR34, 0x9f02676f ;  /* 0x9f02676f00227882 */ /* 0x000fe20000000000 */
[----:B------:R-:W-:Y:S01]  /*1570*/  UMOV UR35, 0x3ef3b266 ;  /* 0x3ef3b26600237882 */ /* 0x000fe20000000000 */
[----:B------:R-:W-:-:S05]  /*1580*/  DADD R32, R32, R32 ;  /* 0x0000000020207229 */ /* 0x000fca0000000020 */
[----:B------:R-:W-:Y:S01]  /*1590*/  DFMA R34, R36, R24, UR34 ;  /* 0x0000002224227e2b */ /* 0x000fe20008000018 */
[----:B------:R-:W-:Y:S01]  /*15a0*/  UMOV UR34, 0xa9ab0956 ;  /* 0xa9ab095600227882 */ /* 0x000fe20000000000 */
[----:B------:R-:W-:Y:S01]  /*15b0*/  UMOV UR35, 0x3f1745cb ;  /* 0x3f1745cb00237882 */ /* 0x000fe20000000000 */
[----:B------:R-:W-:-:S05]  /*15c0*/  DFMA R32, R22, -R38, R32 ;  /* 0x800000261620722b */ /* 0x000fca0000000020 */
[----:B------:R-:W-:Y:S01]  /*15d0*/  DFMA R34, R36, R34, UR34 ;  /* 0x0000002224227e2b */ /* 0x000fe20008000022 */
[----:B------:R-:W-:Y:S01]  /*15e0*/  UMOV UR34, 0x2d1b5154 ;  /* 0x2d1b515400227882 */ /* 0x000fe20000000000 */
[----:B------:R-:W-:Y:S01]  /*15f0*/  UMOV UR35, 0x3f3c71c7 ;  /* 0x3f3c71c700237882 */ /* 0x000fe20000000000 */
[----:B------:R-:W-:-:S05]  /*1600*/  DMUL R32, R40, R32 ;  /* 0x0000002028207228 */ /* 0x000fca0000000000 */
[----:B------:R-:W-:Y:S01]  /*1610*/  DFMA R34, R36, R34, UR34 ;  /* 0x0000002224227e2b */ /* 0x000fe20008000022 */
[----:B------:R-:W-:Y:S01]  /*1620*/  UMOV UR34, 0x923be72d ;  /* 0x923be72d00227882 */ /* 0x000fe20000000000 */
[----:B------:R-:W-:-:S06]  /*1630*/  UMOV UR35, 0x3f624924 ;  /* 0x3f62492400237882 */ /* 0x000fcc0000000000 */
[----:B------:R-:W-:Y:S01]  /*1640*/  DFMA R34, R36, R34, UR34 ;  /* 0x0000002224227e2b */ /* 0x000fe20008000022 */
[----:B------:R-:W-:Y:S01]  /*1650*/  UMOV UR34, 0x80000000 ;  /* 0x8000000000227882 */ /* 0x000fe20000000000 */
[----:B------:R-:W-:Y:S02]  /*1660*/  UMOV UR35, 0x43300000 ;  /* 0x4330000000237882 */ /* 0x000fe40000000000 */
[----:B------:R-:W-:Y:S01]  /*1670*/  DADD R28, R28, -UR34 ;  /* 0x800000221c1c7e29 */ /* 0x000fe20008000000 */
[----:B------:R-:W-:Y:S01]  /*1680*/  UMOV UR34, 0xfefa39ef ;  /* 0xfefa39ef00227882 */ /* 0x000fe20000000000 */
[----:B------:R-:W-:Y:S02]  /*1690*/  UMOV UR35, 0x3fe62e42 ;  /* 0x3fe62e4200237882 */ /* 0x000fe40000000000 */
[----:B------:R-:W-:Y:S01]  /*16a0*/  DFMA R34, R36, R34, UR60 ;  /* 0x0000003c24227e2b */ /* 0x000fe20008000022 */
[----:B------:R-:W-:Y:S01]  /*16b0*/  UMOV UR60, 0x55555554 ;  /* 0x55555554003c7882 */ /* 0x000fe20000000000 */
[----:B------:R-:W-:-:S02]  /*16c0*/  UMOV UR61, 0x3fb55555 ;  /* 0x3fb55555003d7882 */ /* 0x000fc40000000000 */
[----:B------:R-:W-:-:S04]  /*16d0*/  DFMA R24, R28, UR34, R38 ;  /* 0x000000221c187c2b */ /* 0x000fc80008000026 */
[----:B------:R-:W-:-:S04]  /*16e0*/  DFMA R34, R36, R34, UR60 ;  /* 0x0000003c24227e2b */ /* 0x000fc80008000022 */
[----:B------:R-:W-:Y:S01]  /*16f0*/  DFMA R22, -R28, UR34, R24 ;  /* 0x000000221c167c2b */ /* 0x000fe20008000118 */
[----:B------:R-:W-:Y:S01]  /*1700*/  UMOV UR34, 0x3b39803f ;  /* 0x3b39803f00227882 */ /* 0x000fe20000000000 */
[----:B------:R-:W-:Y:S02]  /*1710*/  UMOV UR35, 0x3c7abc9e ;  /* 0x3c7abc9e00237882 */ /* 0x000fe40000000000 */
[----:B------:R-:W-:-:S04]  /*1720*/  DMUL R34, R36, R34 ;  /* 0x0000002224227228 */ /* 0x000fc80000000000 */
[----:B------:R-:W-:-:S04]  /*1730*/  DADD R22, -R38, R22 ;  /* 0x0000000026167229 */ /* 0x000fc80000000116 */
[----:B------:R-:W-:-:S08]  /*1740*/  DFMA R32, R38, R34, R32 ;  /* 0x000000222620722b */ /* 0x000fd00000000020 */
[----:B------:R-:W-:-:S08]  /*1750*/  DADD R22, R32, -R22 ;  /* 0x0000000020167229 */ /* 0x000fd00000000816 */
[----:B------:R-:W-:-:S08]  /*1760*/  DFMA R22, R28, UR34, R22 ;  /* 0x000000221c167c2b */ /* 0x000fd00008000016 */
[----:B------:R-:W-:-:S11]  /*1770*/  DADD R22, R24, R22 ;  /* 0x0000000018167229 */ /* 0x000fd60000000016 */
.L_x_41:
[----:B------:R-:W-:Y:S05]  /*1780*/  BSYNC B0 ;  /* 0x0000000000007941 */ /* 0x000fea0003800000 */
.L_x_40:
[----:B------:R-:W-:Y:S01]  /*1790*/  UMOV UR34, 0x33145c07 ;  /* 0x33145c0700227882 */ /* 0x000fe20000000000 */
[----:B------:R-:W-:Y:S01]  /*17a0*/  UMOV UR35, 0x3ca1a626 ;  /* 0x3ca1a62600237882 */ /* 0x000fe20000000000 */
[----:B------:R-:W-:Y:S01]  /*17b0*/  MOV R34, 0x2cb0d246 ;  /* 0x2cb0d24600227802 */ /* 0x000fe20000000f00 */
[----:B------:R-:W-:Y:S01]  /*17c0*/  DMUL R24, R26, UR34 ;  /* 0x000000221a187c28 */ /* 0x000fe20008000000 */
[----:B------:R-:W-:Y:S01]  /*17d0*/  UMOV UR34, 0x54442d18 ;  /* 0x54442d1800227882 */ /* 0x000fe20000000000 */
[----:B------:R-:W-:Y:S01]  /*17e0*/  UMOV UR35, 0x400921fb ;  /* 0x400921fb00237882 */ /* 0x000fe20000000000 */
[----:B------:R-:W-:Y:S01]  /*17f0*/  IMAD.MOV.U32 R35, RZ, RZ, 0x3e5ae5f1 ;  /* 0x3e5ae5f1ff237424 */ /* 0x000fe200078e00ff */
[----:B------:R-:W-:Y:S01]  /*1800*/  HFMA2.MMA R32, -RZ, RZ, -2.966796875, -7.8678131103515625e-05 ;  /* 0xc1ef8528ff207435 */ /* 0x000fe200000001ff */
[----:B------:R-:W-:Y:S01]  /*1810*/  IMAD.MOV.U32 R33, RZ, RZ, 0x3e21eea7 ;  /* 0x3e21eea7ff217424 */ /* 0x000fe200078e00ff */
[----:B------:R-:W-:Y:S01]  /*1820*/  DMUL R22, R22, -2 ;  /* 0xc000000016167828 */ /* 0x000fe20000000000 */
[----:B------:R-:W0:Y:S01]  /*1830*/  F2I.S64.F64 R30, R30 ;  /* 0x0000001e001e7311 */ /* 0x000e220000301900 */
[----:B------:R-:W-:Y:S01]  /*1840*/  DFMA R26, R26, UR34, R24 ;  /* 0x000000221a1a7c2b */ /* 0x000fe20008000018 */
[----:B------:R-:W-:Y:S01]  /*1850*/  UMOV UR34, 0xf9785eba ;  /* 0xf9785eba00227882 */ /* 0x000fe20000000000 */
[----:B------:R-:W-:Y:S01]  /*1860*/  UMOV UR35, 0x3de5db65 ;  /* 0x3de5db6500237882 */ /* 0x000fe20000000000 */
[----:B------:R-:W-:Y:S01]  /*1870*/  IMAD.MOV.U32 R36, RZ, RZ, 0x0 ;  /* 0x00000000ff247424 */ /* 0x000fe200078e00ff */
[----:B------:R-:W-:Y:S01]  /*1880*/  MOV R37, 0x3fd80000 ;  /* 0x3fd8000000257802 */ /* 0x000fe20000000f00 */
[----:B------:R-:W-:Y:S02]  /*1890*/  BSSY B0, `(.L_x_42) ;  /* 0x0000045000007945 */ /* 0x000fe40003800000 */
[----:B------:R-:W1:Y:S01]  /*18a0*/  MUFU.RSQ64H R25, R23 ;  /* 0x0000001700197308 */ /* 0x000e620000001c00 */
[----:B------:R-:W-:Y:S01]  /*18b0*/  DMUL R28, R26, R26 ;  /* 0x0000001a1a1c7228 */ /* 0x000fe20000000000 */
[----:B------:R-:W-:-:S02]  /*18c0*/  IADD3 R24, R23, -0x3500000, RZ ;  /* 0xfcb0000017187810 */ /* 0x000fc40007ffe0ff */
[----:B0-----:R-:W-:-:S04]  /*18d0*/  LOP3.LUT R31, R30, 0x1, RZ, 0xc0, !PT ;  /* 0x000000011e1f7812 */ /* 0x001fc800078ec0ff */
[----:B------:R-:W0:Y:S01]  /*18e0*/  FRND.F64.TRUNC R38, R20 ;  /* 0x0000001400267313 */ /* 0x000e22000030d800 */
[C---:B------:R-:W-:Y:S01]  /*18f0*/  DFMA R34, R28.reuse, UR34, -R34 ;  /* 0x000000221c227c2b */ /* 0x040fe20008000822 */
[----:B------:R-:W-:Y:S01]  /*1900*/  UMOV UR34, 0x20fd8164 ;  /* 0x20fd816400227882 */ /* 0x000fe20000000000 */
[----:B------:R-:W-:Y:S01]  /*1910*/  UMOV UR35, 0x3da8ff83 ;  /* 0x3da8ff8300237882 */ /* 0x000fe20000000000 */
[----:B------:R-:W-:Y:S01]  /*1920*/  ISETP.NE.U32.AND P0, PT, R31, 0x1, PT ;  /* 0x000000011f00780c */ /* 0x000fe20003f05070 */
[C---:B------:R-:W-:Y:S01]  /*1930*/  DFMA R32, R28.reuse, -UR34, R32 ;  /* 0x800000221c207c2b */ /* 0x040fe20008000020 */
[----:B------:R-:W-:Y:S01]  /*1940*/  UMOV UR34, 0x69ace392 ;  /* 0x69ace39200227882 */ /* 0x000fe20000000000 */
[----:B------:R-:W-:Y:S01]  /*1950*/  UMOV UR35, 0x3ec71de3 ;  /* 0x3ec71de300237882 */ /* 0x000fe20000000000 */
[----:B------:R-:W-:Y:S01]  /*1960*/  ISETP.NE.U32.AND.EX P0, PT, RZ, RZ, PT, P0 ;  /* 0x000000ffff00720c */ /* 0x000fe20003f05100 */
[----:B------:R-:W-:Y:S01]  /*1970*/  DFMA R34, R28, R34, UR34 ;  /* 0x000000221c227e2b */ /* 0x000fe20008000022 */
[----:B------:R-:W-:Y:S01]  /*1980*/  UMOV UR34, 0x8e06e6d9 ;  /* 0x8e06e6d900227882 */ /* 0x000fe20000000000 */
[----:B------:R-:W-:Y:S01]  /*1990*/  UMOV UR35, 0x3e927e4f ;  /* 0x3e927e4f00237882 */ /* 0x000fe20000000000 */
[----:B-1----:R-:W-:Y:S01]  /*19a0*/  DMUL R40, R24, R24 ;  /* 0x0000001818287228 */ /* 0x002fe20000000000 */
[----:B------:R-:W-:Y:S01]  /*19b0*/  LOP3.LUT P1, RZ, R30, 0x2, RZ, 0xc0, !PT ;  /* 0x000000021eff7812 */ /* 0x000fe2000782c0ff */
[----:B------:R-:W-:Y:S01]  /*19c0*/  DFMA R32, R28, R32, -UR34 ;  /* 0x800000221c207e2b */ /* 0x000fe20008000020 */
[----:B------:R-:W-:Y:S01]  /*19d0*/  UMOV UR34, 0x19db62a1 ;  /* 0x19db62a100227882 */ /* 0x000fe20000000000 */
[----:B------:R-:W-:Y:S01]  /*19e0*/  UMOV UR35, 0x3f2a01a0 ;  /* 0x3f2a01a000237882 */ /* 0x000fe20000000000 */
[----:B0-----:R-:W-:-:S02]  /*19f0*/  DSETP.NEU.AND P2, PT, R20, R38, PT ;  /* 0x000000261400722a */ /* 0x001fc40003f4d000 */
[----:B------:R-:W-:Y:S01]  /*1a00*/  DFMA R34, R28, R34, -UR34 ;  /* 0x800000221c227e2b */ /* 0x000fe20008000022 */
[----:B------:R-:W-:Y:S01]  /*1a10*/  UMOV UR34, 0x19ddbce9 ;  /* 0x19ddbce900227882 */ /* 0x000fe20000000000 */
[----:B------:R-:W-:Y:S01]  /*1a20*/  UMOV UR35, 0x3efa01a0 ;  /* 0x3efa01a000237882 */ /* 0x000fe20000000000 */
[----:B------:R-:W-:Y:S02]  /*1a30*/  DFMA R40, R22, -R40, 1 ;  /* 0x3ff000001628742b */ /* 0x000fe40000000828 */
[C---:B------:R-:W-:Y:S01]  /*1a40*/  DFMA R32, R28.reuse, R32, UR34 ;  /* 0x000000221c207e2b */ /* 0x040fe20008000020 */
[----:B------:R-:W-:Y:S01]  /*1a50*/  UMOV UR34, 0x11110818 ;  /* 0x1111081800227882 */ /* 0x000fe20000000000 */
[----:B------:R-:W-:Y:S02]  /*1a60*/  UMOV UR35, 0x3f811111 ;  /* 0x3f81111100237882 */ /* 0x000fe40000000000 */
[----:B------:R-:W-:Y:S01]  /*1a70*/  DFMA R34, R28, R34, UR34 ;  /* 0x000000221c227e2b */ /* 0x000fe20008000022 */
[----:B------:R-:W-:Y:S01]  /*1a80*/  UMOV UR34, 0x16c15d47 ;  /* 0x16c15d4700227882 */ /* 0x000fe20000000000 */
[----:B------:R-:W-:Y:S01]  /*1a90*/  UMOV UR35, 0x3f56c16c ;  /* 0x3f56c16c00237882 */ /* 0x000fe20000000000 */
[----:B------:R-:W-:-:S02]  /*1aa0*/  DFMA R36, R40, R36, 0.5 ;  /* 0x3fe000002824742b */ /* 0x000fc40000000024 */
[----:B------:R-:W-:Y:S01]  /*1ab0*/  DFMA R32, R28, R32, -UR34 ;  /* 0x800000221c207e2b */ /* 0x000fe20008000020 */
[----:B------:R-:W-:Y:S01]  /*1ac0*/  UMOV UR34, 0x55555554 ;  /* 0x5555555400227882 */ /* 0x000fe20000000000 */
[----:B------:R-:W-:Y:S01]  /*1ad0*/  UMOV UR35, 0x3fc55555 ;  /* 0x3fc5555500237882 */ /* 0x000fe20000000000 */
[----:B------:R-:W-:Y:S02]  /*1ae0*/  DMUL R40, R24, R40 ;  /* 0x0000002818287228 */ /* 0x000fe40000000000 */
[C---:B------:R-:W-:Y:S01]  /*1af0*/  DFMA R34, R28.reuse, R34, -UR34 ;  /* 0x800000221c227e2b */ /* 0x040fe20008000022 */
[----:B------:R-:W-:Y:S01]  /*1b00*/  UMOV UR34, 0x55555551 ;  /* 0x5555555100227882 */ /* 0x000fe20000000000 */
[----:B------:R-:W-:Y:S02]  /*1b10*/  UMOV UR35, 0x3fa55555 ;  /* 0x3fa5555500237882 */ /* 0x000fe40000000000 */
[----:B------:R-:W-:Y:S02]  /*1b20*/  DFMA R32, R28, R32, UR34 ;  /* 0x000000221c207e2b */ /* 0x000fe40008000020 */
[----:B------:R-:W-:-:S02]  /*1b30*/  DFMA R36, R36, R40, R24 ;  /* 0x000000282424722b */ /* 0x000fc40000000018 */
[----:B------:R-:W-:-:S04]  /*1b40*/  DFMA R34, R28, R34, RZ ;  /* 0x000000221c22722b */ /* 0x000fc800000000ff */
[----:B------:R-:W-:-:S04]  /*1b50*/  DFMA R32, R28, R32, -0.5 ;  /* 0xbfe000001c20742b */ /* 0x000fc80000000020 */
[----:B------:R-:W-:Y:S01]  /*1b60*/  DFMA R26, R26, R34, R26 ;  /* 0x000000221a1a722b */ /* 0x000fe2000000001a */
[----:B------:R-:W-:Y:S01]  /*1b70*/  IADD3 R39, R37, -0x100000, RZ ;  /* 0xfff0000025277810 */ /* 0x000fe20007ffe0ff */
[----:B------:R-:W-:Y:S01]  /*1b80*/  DMUL R34, R22, R36 ;  /* 0x0000002416227228 */ /* 0x000fe20000000000 */
[----:B------:R-:W-:Y:S01]  /*1b90*/  MOV R38, R36 ;  /* 0x0000002400267202 */ /* 0x000fe20000000f00 */
[----:B------:R-:W-:-:S06]  /*1ba0*/  DFMA R28, R28, R32, 1 ;  /* 0x3ff000001c1c742b */ /* 0x000fcc0000000020 */
[----:B------:R-:W-:Y:S01]  /*1bb0*/  @!P0 LOP3.LUT R31, R27, 0x80000000, RZ, 0x3c, !PT ;  /* 0x800000001b1f8812 */ /* 0x000fe200078e3cff */
[----:B------:R-:W-:Y:S01]  /*1bc0*/  @!P0 IMAD.MOV.U32 R30, RZ, RZ, R26 ;  /* 0x000000ffff1e8224 */ /* 0x000fe200078e001a */
[----:B------:R-:W-:Y:S02]  /*1bd0*/  DFMA R32, R34, -R34, R22 ;  /* 0x800000222220722b */ /* 0x000fe40000000016 */
[----:B------:R-:W-:Y:S01]  /*1be0*/  @!P0 MOV R26, R28 ;  /* 0x0000001c001a8202 */ /* 0x000fe20000000f00 */
[----:B------:R-:W-:Y:S01]  /*1bf0*/  @!P0 IMAD.MOV.U32 R27, RZ, RZ, R29 ;  /* 0x000000ffff1b8224 */ /* 0x000fe200078e001d */
[----:B------:R-:W-:Y:S01]  /*1c00*/  @!P0 MOV R29, R31 ;  /* 0x0000001f001d8202 */ /* 0x000fe20000000f00 */
[----:B------:R-:W-:Y:S01]  /*1c10*/  @!P0 IMAD.MOV.U32 R28, RZ, RZ, R30 ;  /* 0x000000ffff1c8224 */ /* 0x000fe200078e001e */
[----:B------:R-:W-:Y:S02]  /*1c20*/  ISETP.GE.U32.AND P0, PT, R24, 0x7ca00000, PT ;  /* 0x7ca000001800780c */ /* 0x000fe40003f06070 */
[----:B------:R-:W-:-:S02]  /*1c30*/  @P1 LOP3.LUT R41, R27, 0x80000000, RZ, 0x3c, !PT ;  /* 0x800000001b291812 */ /* 0x000fc400078e3cff */
[----:B------:R-:W-:-:S03]  /*1c40*/  @P1 LOP3.LUT R31, R29, 0x80000000, RZ, 0x3c, !PT ;  /* 0x800000001d1f1812 */ /* 0x000fc600078e3cff */
[----:B------:R-:W-:Y:S01]  /*1c50*/  @P1 IMAD.MOV.U32 R27, RZ, RZ, R41 ;  /* 0x000000ffff1b1224 */ /* 0x000fe200078e0029 */
[----:B------:R-:W-:Y:S01]  /*1c60*/  @!P2 DMUL R26, RZ, R20 ;  /* 0x00000014ff1aa228 */ /* 0x000fe20000000000 */
[----:B------:R-:W-:Y:S01]  /*1c70*/  @P1 IMAD.MOV.U32 R29, RZ, RZ, R31 ;  /* 0x000000ffff1d1224 */ /* 0x000fe200078e001f */
[----:B------:R-:W-:-:S03]  /*1c80*/  DFMA R20, R32, R38, R34 ;  /* 0x000000262014722b */ /* 0x000fc60000000022 */
[----:B------:R-:W-:Y:S08]  /*1c90*/  @!P0 BRA `(.L_x_43) ;  /* 0x0000000000108947 */ /* 0x000ff00003800000 */
[----:B------:R-:W-:-:S07]  /*1ca0*/  MOV R20, 0x1cc0 ;  /* 0x00001cc000147802 */ /* 0x000fce0000000f00 */
[----:B--23--:R-:W-:Y:S05]  /*1cb0*/  CALL.REL.NOINC `($__internal_3_$__cuda_sm20_dsqrt_rn_f64_mediumpath_v1) ;  /* 0x0000004400cc7944 */ /* 0x00cfea0003c00000 */
[----:B------:R-:W-:Y:S01]  /*1cc0*/  MOV R20, R24 ;  /* 0x0000001800147202 */ /* 0x000fe20000000f00 */
[----:B------:R-:W-:-:S07]  /*1cd0*/  IMAD.MOV.U32 R21, RZ, RZ, R25 ;  /* 0x000000ffff157224 */ /* 0x000fce00078e0019 */
.L_x_43:
[----:B------:R-:W-:Y:S05]  /*1ce0*/  BSYNC B0 ;  /* 0x0000000000007941 */ /* 0x000fea0003800000 */
.L_x_42:
[----:B--2---:R-:W-:Y:S01]  /*1cf0*/  ISETP.GE.U32.AND P0, PT, R43, R14, PT ;  /* 0x0000000e2b00720c */ /* 0x004fe20003f06070 */
[----:B------:R-:W-:Y:S01]  /*1d00*/  DADD R22, RZ, R28 ;  /* 0x00000000ff167229 */ /* 0x000fe2000000001c */
[----:B------:R-:W-:Y:S01]  /*1d10*/  BSSY B0, `(.L_x_44) ;  /* 0x000010a000007945 */ /* 0x000fe20003800000 */
[----:B------:R-:W-:Y:S01]  /*1d20*/  DMUL R26, R20, R26 ;  /* 0x0000001a141a7228 */ /* 0x000fe20000000000 */
[----:B------:R-:W-:-:S05]  /*1d30*/  ISETP.GE.AND.EX P0, PT, R42, R15, PT, P0 ;  /* 0x0000000f2a00720c */ /* 0x000fca0003f06300 */
[----:B------:R-:W-:-:S08]  /*1d40*/  DMUL R22, R22, R20 ;  /* 0x0000001416167228 */ /* 0x000fd00000000000 */
[----:B------:R-:W-:Y:S05]  /*1d50*/  @P0 BRA `(.L_x_45) ;  /* 0x0000001000140947 */ /* 0x000fea0003800000 */
[----:B------:R-:W-:Y:S02]  /*1d60*/  ISETP.NE.AND P0, PT, R50, RZ, PT ;  /* 0x000000ff3200720c */ /* 0x000fe40003f05270 */
[----:B------:R-:W-:-:S11]  /*1d70*/  MOV R24, RZ ;  /* 0x000000ff00187202 */ /* 0x000fd60000000f00 */
[----:B------:R-:W-:Y:S05]  /*1d80*/  @!P0 BRA `(.L_x_46) ;  /* 0x0000000c00dc8947 */ /* 0x000fea0003800000 */
[----:B------:R-:W-:Y:S01]  /*1d90*/  MOV R21, R43 ;  /* 0x0000002b00157202 */ /* 0x000fe20000000f00 */
[----:B------:R-:W-:Y:S01]  /*1da0*/  IMAD.MOV.U32 R20, RZ, RZ, RZ ;  /* 0x000000ffff147224 */ /* 0x000fe200078e00ff */
[----:B------:R-:W-:-:S03]  /*1db0*/  ISETP.NE.AND P0, PT, R50, 0x1, PT ;  /* 0x000000013200780c */ /* 0x000fc60003f05270 */
[----:B------:R-:W-:-:S05]  /*1dc0*/  IMAD.HI.U32 R20, R43, UR32, R20 ;  /* 0x000000202b147c27 */ /* 0x000fca000f8e0014 */
[----:B------:R-:W-:-:S05]  /*1dd0*/  SHF.R.U32.HI R25, RZ, UR33, R20 ;  /* 0x00000021ff197c19 */ /* 0x000fca0008011614 */
[----:B------:R-:W-:-:S04]  /*1de0*/  IMAD.MOV R24, RZ, RZ, -R25 ;  /* 0x000000ffff187224 */ /* 0x000fc800078e0a19 */
[----:B------:R-:W-:-:S04]  /*1df0*/  IMAD R24, R24, UR57, R43 ;  /* 0x0000003918187c24 */ /* 0x000fc8000f8e022b */
[----:B------:R-:W-:Y:S01]  /*1e00*/  IMAD R24, R24, UR56, RZ ;  /* 0x0000003818187c24 */ /* 0x000fe2000f8e02ff */
        /* <DEDUP_REMOVED lines=239> */
.L_x_46:
[----:B------:R-:W-:Y:S01]  /*2d00*/  UMOV UR34, 0xf0000000 ;  /* 0xf000000000227882 */ /* 0x000fe20000000000 */
[----:B------:R-:W-:Y:S01]  /*2d10*/  UMOV UR35, 0x380fffff ;  /* 0x380fffff00237882 */ /* 0x000fe20000000000 */
[----:B------:R-:W0:Y:S01]  /*2d20*/  F2F.F32.F64 R21, R26 ;  /* 0x0000001a00157310 */ /* 0x000e220000301000 */
[----:B------:R-:W-:Y:S01]  /*2d30*/  DSETP.GEU.AND P0, PT, |R26|, UR34, PT ;  /* 0x000000221a007e2a */ /* 0x000fe2000bf0e200 */
[----:B------:R-:W-:-:S13]  /*2d40*/  ULDC.64 UR34, c[0x0][0x3d0] ;  /* 0x0000f40000227ab9 */ /* 0x000fda0000000a00 */
[----:B0-----:R-:W-:Y:S01]  /*2d50*/  @!P0 FMUL R21, R21, 1.175494350822287508e-38 ;  /* 0x0080000015158820 */ /* 0x001fe20000400000 */
[----:B------:R-:W-:-:S03]  /*2d60*/  IADD3 R24, P0, R24, UR34, RZ ;  /* 0x0000002218187c10 */ /* 0x000fc6000ff1e0ff */
[----:B---3--:R-:W-:Y:S01]  /*2d70*/  FFMA.FTZ R21, R21, R17, R16 ;  /* 0x0000001115157223 */ /* 0x008fe20000010010 */
[----:B------:R-:W-:-:S04]  /*2d80*/  IADD3.X R25, RZ, UR35, RZ, P0, !PT ;  /* 0x00000023ff197c10 */ /* 0x000fc800087fe4ff */
[----:B------:R-:W-:-:S05]  /*2d90*/  F2FP.BF16.F32.PACK_AB R21, RZ, R21 ;  /* 0x00000015ff15723e */ /* 0x000fca00000010ff */
[----:B------:R0:W-:Y:S02]  /*2da0*/  STG.E.U16 desc[UR58][R24.64], R21 ;  /* 0x0000001518007986 */ /* 0x0001e4000c10153a */
.L_x_45:
[----:B------:R-:W-:Y:S05]  /*2db0*/  BSYNC B0 ;  /* 0x0000000000007941 */ /* 0x000fea0003800000 */
.L_x_44:
[----:B------:R-:W-:Y:S01]  /*2dc0*/  ULDC UR34, c[0x0][0xc] ;  /* 0x0000030000227ab9 */ /* 0x000fe20000000800 */
[----:B0-----:R-:W0:Y:S01]  /*2dd0*/  LDC R24, c[0x0][RZ] ;  /* 0x00000000ff187b82 */ /* 0x001e220000000800 */
[----:B------:R-:W-:Y:S01]  /*2de0*/  BSSY B0, `(.L_x_47) ;  /* 0x00000ff000007945 */ /* 0x000fe20003800000 */
[----:B0-----:R-:W-:-:S05]  /*2df0*/  IMAD R24, R24, UR34, RZ ;  /* 0x0000002218187c24 */ /* 0x001fca000f8e02ff */
[----:B------:R-:W-:-:S04]  /*2e00*/  IADD3 R21, P1, R24, R43, RZ ;  /* 0x0000002b18157210 */ /* 0x000fc80007f3e0ff */
[----:B------:R-:W-:Y:S01]  /*2e10*/  ISETP.GE.U32.AND P0, PT, R21, R14, PT ;  /* 0x0000000e1500720c */ /* 0x000fe20003f06070 */
[----:B------:R-:W-:-:S05]  /*2e20*/  IMAD.X R20, RZ, RZ, R42, P1 ;  /* 0x000000ffff147224 */ /* 0x000fca00008e062a */
[----:B------:R-:W-:-:S13]  /*2e30*/  ISETP.GE.AND.EX P0, PT, R20, R15, PT, P0 ;  /* 0x0000000f1400720c */ /* 0x000fda0003f06300 */
[----:B------:R-:W-:Y:S05]  /*2e40*/  @P0 BRA `(.L_x_48) ;  /* 0x0000000c00e00947 */ /* 0x000fea0003800000 */
[----:B------:R-:W-:Y:S02]  /*2e50*/  ISETP.NE.AND P0, PT, R50, RZ, PT ;  /* 0x000000ff3200720c */ /* 0x000fe40003f05270 */
[----:B------:R-:W-:-:S11]  /*2e60*/  MOV R25, RZ ;  /* 0x000000ff00197202 */ /* 0x000fd60000000f00 */
        /* <DEDUP_REMOVED lines=229> */
[----:B------:R-:W-:-:S03]  /*3cc0*/  ULDC.64 UR34, c[0x0][0x360] ;  /* 0x0000d80000227ab9 */ /* 0x000fc60000000a00 */
[----:B------:R-:W-:-:S05]  /*3cd0*/  IMAD.HI.U32 R20, R21, UR34, R20 ;  /* 0x0000002215147c27 */ /* 0x000fca000f8e0014 */
[----:B------:R-:W-:-:S04]  /*3ce0*/  SHF.R.U32.HI R20, RZ, UR35, R20 ;  /* 0x00000023ff147c19 */ /* 0x000fc80008011614 */
[----:B------:R-:W-:-:S05]  /*3cf0*/  IADD3 R20, -R20, RZ, RZ ;  /* 0x000000ff14147210 */ /* 0x000fca0007ffe1ff */
[----:B------:R-:W-:-:S04]  /*3d00*/  IMAD R20, R20, UR29, R21 ;  /* 0x0000001d14147c24 */ /* 0x000fc8000f8e0215 */
[----:B------:R-:W-:-:S07]  /*3d10*/  IMAD R25, R20, UR30, R25 ;  /* 0x0000001e14197c24 */ /* 0x000fce000f8e0219 */
.L_x_49:
[----:B------:R-:W-:Y:S01]  /*3d20*/  UMOV UR34, 0xf0000000 ;  /* 0xf000000000227882 */ /* 0x000fe20000000000 */
[----:B------:R-:W-:Y:S01]  /*3d30*/  UMOV UR35, 0x380fffff ;  /* 0x380fffff00237882 */ /* 0x000fe20000000000 */
[----:B------:R-:W0:Y:S01]  /*3d40*/  F2F.F32.F64 R21, R22 ;  /* 0x0000001600157310 */ /* 0x000e220000301000 */
[----:B------:R-:W-:Y:S01]  /*3d50*/  DSETP.GEU.AND P0, PT, |R22|, UR34, PT ;  /* 0x0000002216007e2a */ /* 0x000fe2000bf0e200 */
[----:B------:R-:W-:-:S13]  /*3d60*/  ULDC.64 UR34, c[0x0][0x3d0] ;  /* 0x0000f40000227ab9 */ /* 0x000fda0000000a00 */
[----:B0-----:R-:W-:Y:S01]  /*3d70*/  @!P0 FMUL R21, R21, 1.175494350822287508e-38 ;  /* 0x0080000015158820 */ /* 0x001fe20000400000 */
[----:B------:R-:W-:-:S03]  /*3d80*/  IADD3 R20, P0, R25, UR34, RZ ;  /* 0x0000002219147c10 */ /* 0x000fc6000ff1e0ff */
[----:B---3--:R-:W-:-:S05]  /*3d90*/  FFMA.FTZ R21, R21, R17, R16 ;  /* 0x0000001115157223 */ /* 0x008fca0000010010 */
[----:B------:R-:W-:Y:S01]  /*3da0*/  F2FP.BF16.F32.PACK_AB R23, RZ, R21 ;  /* 0x00000015ff17723e */ /* 0x000fe200000010ff */
[----:B------:R-:W-:-:S05]  /*3db0*/  IMAD.X R21, RZ, RZ, UR35, P0 ;  /* 0x00000023ff157e24 */ /* 0x000fca00080e06ff */
[----:B------:R0:W-:Y:S02]  /*3dc0*/  STG.E.U16 desc[UR58][R20.64], R23 ;  /* 0x0000001714007986 */ /* 0x0001e4000c10153a */
.L_x_48:
[----:B------:R-:W-:Y:S05]  /*3dd0*/  BSYNC B0 ;  /* 0x0000000000007941 */ /* 0x000fea0003800000 */
.L_x_47:
[----:B0-----:R-:W-:Y:S01]  /*3de0*/  LEA R21, P1, R24, R43, 0x1 ;  /* 0x0000002b18157211 */ /* 0x001fe200078208ff */
[----:B------:R-:W-:Y:S03]  /*3df0*/  BSSY B0, `(.L_x_50) ;  /* 0x0000104000007945 */ /* 0x000fe60003800000 */
[----:B------:R-:W-:Y:S02]  /*3e00*/  ISETP.GE.U32.AND P0, PT, R21, R14, PT ;  /* 0x0000000e1500720c */ /* 0x000fe40003f06070 */
[----:B------:R-:W-:-:S04]  /*3e10*/  IADD3.X R20, RZ, R42, RZ, P1, !PT ;  /* 0x0000002aff147210 */ /* 0x000fc80000ffe4ff */
[----:B------:R-:W-:-:S13]  /*3e20*/  ISETP.GE.AND.EX P0, PT, R20, R15, PT, P0 ;  /* 0x0000000f1400720c */ /* 0x000fda0003f06300 */
[----:B------:R-:W-:Y:S05]  /*3e30*/  @P0 BRA `(.L_x_51) ;  /* 0x0000000c00fc0947 */ /* 0x000fea0003800000 */
[----:B------:R-:W-:Y:S01]  /*3e40*/  ISETP.NE.AND P0, PT, R50, RZ, PT ;  /* 0x000000ff3200720c */ /* 0x000fe20003f05270 */
[----:B------:R-:W-:-:S12]  /*3e50*/  IMAD.MOV.U32 R22, RZ, RZ, RZ ;  /* 0x000000ffff167224 */ /* 0x000fd800078e00ff */
[----:B------:R-:W-:Y:S05]  /*3e60*/  @!P0 BRA `(.L_x_52) ;  /* 0x0000000c00d88947 */ /* 0x000fea0003800000 */
[----:B------:R-:W-:Y:S02]  /*3e70*/  MOV R20, RZ ;  /* 0x000000ff00147202 */ /* 0x000fe40000000f00 */
        /* <DEDUP_REMOVED lines=245> */
.L_x_52:
[----:B------:R-:W-:Y:S01]  /*4dd0*/  ULDC.64 UR34, c[0x0][0x3d0] ;  /* 0x0000f40000227ab9 */ /* 0x000fe20000000a00 */
[----:B------:R-:W-:Y:S01]  /*4de0*/  FADD.FTZ R20, R51, +QNAN ;  /* 0x7fc0000033147421 */ /* 0x000fe20000010000 */
[----:B------:R-:W-:-:S04]  /*4df0*/  IADD3 R22, P0, R22, UR34, RZ ;  /* 0x0000002216167c10 */ /* 0x000fc8000ff1e0ff */
[----:B------:R-:W-:Y:S02]  /*4e00*/  F2FP.BF16.F32.PACK_AB R20, RZ, R20 ;  /* 0x00000014ff14723e */ /* 0x000fe400000010ff */
[----:B------:R-:W-:-:S05]  /*4e10*/  IADD3.X R23, RZ, UR35, RZ, P0, !PT ;  /* 0x00000023ff177c10 */ /* 0x000fca00087fe4ff */
[----:B------:R0:W-:Y:S02]  /*4e20*/  STG.E.U16 desc[UR58][R22.64], R20 ;  /* 0x0000001416007986 */ /* 0x0001e4000c10153a */
.L_x_51:
[----:B------:R-:W-:Y:S05]  /*4e30*/  BSYNC B0 ;  /* 0x0000000000007941 */ /* 0x000fea0003800000 */
.L_x_50:
[----:B0-----:R-:W-:-:S05]  /*4e40*/  IMAD R20, R24, 0x3, RZ ;  /* 0x0000000318147824 */ /* 0x001fca00078e02ff */
        /* <DEDUP_REMOVED lines=8> */
[----:B------:R-:W-:Y:S01]  /*4ed0*/  HFMA2.MMA R20, -RZ, RZ, 0, 0 ;  /* 0x00000000ff147435 */ /* 0x000fe200000001ff */
[----:B------:R-:W-:-:S09]  /*4ee0*/  ISETP.NE.AND P0, PT, R50, 0x1, PT ;  /* 0x000000013200780c */ /* 0x000fd20003f05270 */
[----:B------:R-:W-:-:S05]  /*4ef0*/  IMAD.HI.U32 R20, R21, UR32, R20 ;  /* 0x0000002015147c27 */ /* 0x000fca000f8e0014 */
[----:B------:R-:W-:-:S05]  /*4f00*/  SHF.R.U32.HI R23, RZ, UR33, R20 ;  /* 0x00000021ff177c19 */ /* 0x000fca0008011614 */
[----:B------:R-:W-:-:S04]  /*4f10*/  IMAD.MOV R22, RZ, RZ, -R23 ;  /* 0x000000ffff167224 */ /* 0x000fc800078e0a17 */
[----:B------:R-:W-:-:S04]  /*4f20*/  IMAD R22, R22, UR57, R21 ;  /* 0x0000003916167c24 */ /* 0x000fc8000f8e0215 */
[----:B------:R-:W-:Y:S01]  /*4f30*/  IMAD R22, R22, UR56, RZ ;  /* 0x0000003816167c24 */ /* 0x000fe2000f8e02ff */
        /* <DEDUP_REMOVED lines=233> */
[----:B------:R-:W-:-:S03]  /*5dd0*/  MOV R21, R25 ;  /* 0x0000001900157202 */ /* 0x000fc60000000f00 */
[----:B------:R-:W-:-:S05]  /*5de0*/  IMAD.HI.U32 R20, R25, UR34, R20 ;  /* 0x0000002219147c27 */ /* 0x000fca000f8e0014 */
[----:B------:R-:W-:-:S05]  /*5df0*/  SHF.R.U32.HI R20, RZ, UR35, R20 ;  /* 0x00000023ff147c19 */ /* 0x000fca0008011614 */
[----:B------:R-:W-:-:S04]  /*5e00*/  IMAD.MOV R20, RZ, RZ, -R20 ;  /* 0x000000ffff147224 */ /* 0x000fc800078e0a14 */
[----:B------:R-:W-:-:S04]  /*5e10*/  IMAD R21, R20, UR29, R25 ;  /* 0x0000001d14157c24 */ /* 0x000fc8000f8e0219 */
[----:B------:R-:W-:-:S07]  /*5e20*/  IMAD R22, R21, UR30, R22 ;  /* 0x0000001e15167c24 */ /* 0x000fce000f8e0216 */
.L_x_54:
[----:B------:R-:W-:Y:S01]  /*5e30*/  ULDC.64 UR34, c[0x0][0x3d0] ;  /* 0x0000f40000227ab9 */ /* 0x000fe20000000a00 */
[----:B------:R-:W-:Y:S01]  /*5e40*/  FADD.FTZ R20, R51, +QNAN ;  /* 0x7fc0000033147421 */ /* 0x000fe20000010000 */
[----:B------:R-:W-:-:S04]  /*5e50*/  IADD3 R22, P0, R22, UR34, RZ ;  /* 0x0000002216167c10 */ /* 0x000fc8000ff1e0ff */
[----:B------:R-:W-:Y:S02]  /*5e60*/  F2FP.BF16.F32.PACK_AB R20, RZ, R20 ;  /* 0x00000014ff14723e */ /* 0x000fe400000010ff */
[----:B------:R-:W-:-:S05]  /*5e70*/  IADD3.X R23, RZ, UR35, RZ, P0, !PT ;  /* 0x00000023ff177c10 */ /* 0x000fca00087fe4ff */
[----:B------:R0:W-:Y:S02]  /*5e80*/  STG.E.U16 desc[UR58][R22.64], R20 ;  /* 0x0000001416007986 */ /* 0x0001e4000c10153a */
.L_x_53:
[----:B------:R-:W-:Y:S01]  /*5e90*/  LEA R43, P0, R24, R43, 0x2 ;  /* 0x0000002b182b7211 */ /* 0x000fe200078010ff */
[----:B------:R-:W-:Y:S05]  /*5ea0*/  WARPSYNC.ALL ;  /* 0x0000000000007948 */ /* 0x000fea0003800000 */
[----:B------:R-:W-:Y:S01]  /*5eb0*/  IADD3.X R42, RZ, R42, RZ, P0, !PT ;  /* 0x0000002aff2a7210 */ /* 0x000fe200007fe4ff */
        /* <DEDUP_REMOVED lines=8> */
        .weak           $__internal_2_$__cuda_sm20_div_s64
        .type           $__internal_2_$__cuda_sm20_div_s64,@function
        .size           $__internal_2_$__cuda_sm20_div_s64,($__internal_3_$__cuda_sm20_dsqrt_rn_f64_mediumpath_v1 - $__internal_2_$__cuda_sm20_div_s64)
$__internal_2_$__cuda_sm20_div_s64:
[----:B------:R-:W-:Y:S01]  /*5f40*/  IMAD.MOV.U32 R22, RZ, RZ, R21 ;  /* 0x000000ffff167224 */ /* 0x000fe200078e0015 */
[----:B------:R-:W-:-:S06]  /*5f50*/  HFMA2.MMA R23, -RZ, RZ, 0, 0 ;  /* 0x00000000ff177435 */ /* 0x000fcc00000001ff */
[----:B------:R-:W0:Y:S08]  /*5f60*/  I2F.U64.RP R22, R22 ;  /* 0x0000001600167312 */ /* 0x000e300000309000 */
[----:B0-----:R0:W1:Y:S02]  /*5f70*/  MUFU.RCP R14, R22 ;  /* 0x00000016000e7308 */ /* 0x0010640000001000 */
[----:B0-----:R-:W-:-:S04]  /*5f80*/  IADD3 R22, P4, RZ, -UR4, RZ ;  /* 0x80000004ff167c10 */ /* 0x001fc8000ff9e0ff */
[----:B------:R-:W-:Y:S02]  /*5f90*/  IADD3.X R24, RZ, ~UR5, RZ, P4, !PT ;  /* 0x80000005ff187c10 */ /* 0x000fe4000a7fe4ff */
[----:B-1----:R-:W-:-:S06]  /*5fa0*/  IADD3 R14, R14, 0x1ffffffe, RZ ;  /* 0x1ffffffe0e0e7810 */ /* 0x002fcc0007ffe0ff */
[----:B------:R-:W0:Y:S02]  /*5fb0*/  F2I.U64.TRUNC R14, R14 ;  /* 0x0000000e000e7311 */ /* 0x000e24000020d800 */
[----:B0-----:R-:W-:-:S04]  /*5fc0*/  IMAD.WIDE.U32 R16, R14, R21, RZ ;  /* 0x000000150e107225 */ /* 0x001fc800078e00ff */
[----:B------:R-:W-:Y:S01]  /*5fd0*/  IMAD R17, R21, R15, R17 ;  /* 0x0000000f15117224 */ /* 0x000fe200078e0211 */
[----:B------:R-:W-:-:S05]  /*5fe0*/  IADD3 R25, P0, RZ, -R16, RZ ;  /* 0x80000010ff197210 */ /* 0x000fca0007f1e0ff */
[----:B------:R-:W-:-:S04]  /*5ff0*/  IMAD.HI.U32 R16, R14, R25, RZ ;  /* 0x000000190e107227 */ /* 0x000fc800078e00ff */
[----:B------:R-:W-:Y:S01]  /*6000*/  IMAD.X R29, RZ, RZ, ~R17, P0 ;  /* 0x000000ffff1d7224 */ /* 0x000fe200000e0e11 */
[----:B------:R-:W-:-:S03]  /*6010*/  MOV R17, R14 ;  /* 0x0000000e00117202 */ /* 0x000fc60000000f00 */
        /* <DEDUP_REMOVED lines=10> */
[----:B------:R-:W-:Y:S01]  /*60c0*/  IMAD R14, R21, R23, R15 ;  /* 0x00000017150e7224 */ /* 0x000fe200078e020f */
[----:B------:R-:W-:Y:S01]  /*60d0*/  SEL R22, R22, UR4, !P1 ;  /* 0x0000000416167c07 */ /* 0x000fe2000c800000 */
[----:B------:R-:W-:Y:S01]  /*60e0*/  IMAD.MOV.U32 R15, RZ, RZ, RZ ;  /* 0x000000ffff0f7224 */ /* 0x000fe200078e00ff */
[----:B------:R-:W-:Y:S01]  /*60f0*/  SEL R24, R24, UR5, !P1 ;  /* 0x0000000518187c07 */ /* 0x000fe2000c800000 */
[----:B------:R-:W-:-:S04]  /*6100*/  IMAD.HI.U32 R16, R17, R25, RZ ;  /* 0x0000001911107227 */ /* 0x000fc800078e00ff */
[----:B------:R-:W-:-:S04]  /*6110*/  IMAD.X R14, RZ, RZ, ~R14, P0 ;  /* 0x000000ffff0e7224 */ /* 0x000fc800000e0e0e */
[----:B------:R-:W-:-:S04]  /*6120*/  IMAD.WIDE.U32 R16, P0, R17, R14, R16 ;  /* 0x0000000e11107225 */ /* 0x000fc80007800010 */
[----:B------:R-:W-:-:S04]  /*6130*/  IMAD.HI.U32 R17, P2, R23, R25, R16 ;  /* 0x0000001917117227 */ /* 0x000fc80007840010 */
[CC--:B------:R-:W-:Y:S02]  /*6140*/  IMAD R16, R23.reuse, R14.reuse, RZ ;  /* 0x0000000e17107224 */ /* 0x0c0fe400078e02ff */
[----:B------:R-:W-:-:S03]  /*6150*/  IMAD.HI.U32 R14, R23, R14, RZ ;  /* 0x0000000e170e7227 */ /* 0x000fc600078e00ff */
[----:B------:R-:W-:Y:S02]  /*6160*/  IADD3 R17, P3, R16, R17, RZ ;  /* 0x0000001110117210 */ /* 0x000fe40007f7e0ff */
[----:B------:R-:W-:-:S03]  /*6170*/  IADD3.X R23, R14, R23, RZ, P0, !PT ;  /* 0x000000170e177210 */ /* 0x000fc600007fe4ff */
[----:B------:R-:W-:Y:S01]  /*6180*/  IMAD.HI.U32 R14, R17, R22, RZ ;  /* 0x00000016110e7227 */ /* 0x000fe200078e00ff */
[----:B------:R-:W-:-:S03]  /*6190*/  IADD3.X R23, RZ, RZ, R23, P3, P2 ;  /* 0x000000ffff177210 */ /* 0x000fc60001fe4417 */
[----:B------:R-:W-:-:S04]  /*61a0*/  IMAD.WIDE.U32 R14, R17, R24, R14 ;  /* 0x00000018110e7225 */ /* 0x000fc800078e000e */
[C---:B------:R-:W-:Y:S02]  /*61b0*/  IMAD R17, R23.reuse, R24, RZ ;  /* 0x0000001817117224 */ /* 0x040fe400078e02ff */
[----:B------:R-:W-:-:S04]  /*61c0*/  IMAD.HI.U32 R14, P0, R23, R22, R14 ;  /* 0x00000016170e7227 */ /* 0x000fc8000780000e */
[----:B------:R-:W-:Y:S01]  /*61d0*/  IMAD.HI.U32 R23, R23, R24, RZ ;  /* 0x0000001817177227 */ /* 0x000fe200078e00ff */
[----:B------:R-:W-:-:S04]  /*61e0*/  IADD3 R16, P2, R17, R14, RZ ;  /* 0x0000000e11107210 */ /* 0x000fc80007f5e0ff */
[----:B------:R-:W-:-:S04]  /*61f0*/  IADD3.X R14, R23, RZ, RZ, P0, !PT ;  /* 0x000000ff170e7210 */ /* 0x000fc800007fe4ff */
        /* <DEDUP_REMOVED lines=17> */
[----:B------:R-:W-:Y:S02]  /*6310*/  ISETP.GE.U32.AND.EX P0, PT, R23, RZ, PT, P2 ;  /* 0x000000ff1700720c */ /* 0x000fe40003f06120 */
[-C--:B------:R-:W-:Y:S02]  /*6320*/  IADD3.X R17, RZ, R14.reuse, RZ, P3, !PT ;  /* 0x0000000eff117210 */ /* 0x080fe40001ffe4ff */
[----:B------:R-:W-:Y:S02]  /*6330*/  SEL R16, R16, R15, P0 ;  /* 0x0000000f10107207 */ /* 0x000fe40000000000 */
[----:B------:R-:W-:Y:S02]  /*6340*/  SEL R17, R17, R14, P0 ;  /* 0x0000000e11117207 */ /* 0x000fe40000000000 */
[-C--:B------:R-:W-:Y:S02]  /*6350*/  IADD3 R15, P2, RZ, -R16.reuse, RZ ;  /* 0x80000010ff0f7210 */ /* 0x080fe40007f5e0ff */
[----:B------:R-:W-:Y:S01]  /*6360*/  ISETP.NE.U32.AND P0, PT, R21, RZ, PT ;  /* 0x000000ff1500720c */ /* 0x000fe20003f05070 */
[----:B------:R-:W-:Y:S01]  /*6370*/  HFMA2.MMA R21, -RZ, RZ, 0, 0 ;  /* 0x00000000ff157435 */ /* 0x000fe200000001ff */
[----:B------:R-:W-:Y:S01]  /*6380*/  SEL R16, R15, R16, !P1 ;  /* 0x000000100f107207 */ /* 0x000fe20004800000 */
[----:B------:R-:W-:Y:S01]  /*6390*/  IMAD.X R14, RZ, RZ, ~R17, P2 ;  /* 0x000000ffff0e7224 */ /* 0x000fe200010e0e11 */
[----:B------:R-:W-:-:S04]  /*63a0*/  ISETP.NE.AND.EX P0, PT, RZ, RZ, PT, P0 ;  /* 0x000000ffff00720c */ /* 0x000fc80003f05300 */
[----:B------:R-:W-:Y:S02]  /*63b0*/  SEL R17, R14, R17, !P1 ;  /* 0x000000110e117207 */ /* 0x000fe40004800000 */
[----:B------:R-:W-:Y:S02]  /*63c0*/  SEL R16, R16, 0xffffffff, P0 ;  /* 0xffffffff10107807 */ /* 0x000fe40000000000 */
[----:B------:R-:W-:Y:S01]  /*63d0*/  SEL R17, R17, 0xffffffff, P0 ;  /* 0xffffffff11117807 */ /* 0x000fe20000000000 */
[----:B------:R-:W-:Y:S06]  /*63e0*/  RET.REL.NODEC R20 `(_ZN2at6native54_GLOBAL__N__3a6f1fcb_21_DistributionNormal_cu_0c5b6e8543distribution_elementwise_grid_stride_kernelIfLi4EZNS0_9templates4cuda20normal_and_transformIN3c108BFloat16EfPNS_17CUDAGeneratorImplEZZZNS4_13normal_kernelIS9_EEvRKNS_10TensorBaseEddT_ENKUlvE_clEvENKUlvE2_clEvEUlfE_EEvRNS_18TensorIteratorBaseET1_T2_EUlP24curandStatePhilox4_32_10E_ZNS1_27distribution_nullary_kernelIS7_f7double2S9_SO_SH_EEvSJ_SL_RKT3_T4_EUlifE0_EEvlNS_15PhiloxCudaStateESK_SL_) ;  /* 0xffffff9c14047950 */ /* 0x000fec0003c3ffff */
        .weak           $__internal_3_$__cuda_sm20_dsqrt_rn_f64_mediumpath_v1
        .type           $__internal_3_$__cuda_sm20_dsqrt_rn_f64_mediumpath_v1,@function
        .size           $__internal_3_$__cuda_sm20_dsqrt_rn_f64_mediumpath_v1,(.L_x_311 - $__internal_3_$__cuda_sm20_dsqrt_rn_f64_mediumpath_v1)
$__internal_3_$__cuda_sm20_dsqrt_rn_f64_mediumpath_v1:
[----:B------:R-:W-:Y:S01]  /*63f0*/  ISETP.GE.U32.AND P0, PT, R24, -0x3400000, PT ;  /* 0xfcc000001800780c */ /* 0x000fe20003f06070 */
[----:B------:R-:W-:Y:S01]  /*6400*/  BSSY B1, `(.L_x_56) ;  /* 0x0000024000017945 */ /* 0x000fe20003800000 */
[----:B------:R-:W-:-:S11]  /*6410*/  MOV R37, R39 ;  /* 0x0000002700257202 */ /* 0x000fd60000000f00 */
[----:B------:R-:W-:Y:S05]  /*6420*/  @!P0 BRA `(.L_x_57) ;  /* 0x0000000000208947 */ /* 0x000fea0003800000 */
[----:B------:R-:W-:-:S10]  /*6430*/  DFMA.RM R32, R32, R36, R34 ;  /* 0x000000242020722b */ /* 0x000fd40000004022 */
[----:B------:R-:W-:-:S05]  /*6440*/  IADD3 R24, P0, R32, 0x1, RZ ;  /* 0x0000000120187810 */ /* 0x000fca0007f1e0ff */
[----:B------:R-:W-:-:S06]  /*6450*/  IMAD.X R25, RZ, RZ, R33, P0 ;  /* 0x000000ffff197224 */ /* 0x000fcc00000e0621 */
[----:B------:R-:W-:-:S08]  /*6460*/  DFMA.RP R22, -R32, R24, R22 ;  /* 0x000000182016722b */ /* 0x000fd00000008116 */
[----:B------:R-:W-:-:S06]  /*6470*/  DSETP.GT.AND P0, PT, R22, RZ, PT ;  /* 0x000000ff1600722a */ /* 0x000fcc0003f04000 */
[----:B------:R-:W-:Y:S02]  /*6480*/  FSEL R24, R24, R32, P0 ;  /* 0x0000002018187208 */ /* 0x000fe40000000000 */
[----:B------:R-:W-:Y:S01]  /*6490*/  FSEL R25, R25, R33, P0 ;  /* 0x0000002119197208 */ /* 0x000fe20000000000 */
[----:B------:R-:W-:Y:S06]  /*64a0*/  BRA `(.L_x_58) ;  /* 0x0000000000647947 */ /* 0x000fec0003800000 */
.L_x_57:
[----:B------:R-:W-:-:S14]  /*64b0*/  DSETP.NE.AND P0, PT, R22, RZ, PT ;  /* 0x000000ff1600722a */ /* 0x000fdc0003f05000 */
[----:B------:R-:W-:Y:S05]  /*64c0*/  @!P0 BRA `(.L_x_59) ;  /* 0x0000000000588947 */ /* 0x000fea0003800000 */
[----:B------:R-:W-:-:S13]  /*64d0*/  ISETP.GE.AND P0, PT, R23, RZ, PT ;  /* 0x000000ff1700720c */ /* 0x000fda0003f06270 */
[----:B------:R-:W-:Y:S02]  /*64e0*/  @!P0 MOV R24, 0x0 ;  /* 0x0000000000188802 */ /* 0x000fe40000000f00 */
[----:B------:R-:W-:Y:S01]  /*64f0*/  @!P0 MOV R25, 0xfff80000 ;  /* 0xfff8000000198802 */ /* 0x000fe20000000f00 */
[----:B------:R-:W-:Y:S06]  /*6500*/  @!P0 BRA `(.L_x_58) ;  /* 0x00000000004c8947 */ /* 0x000fec0003800000 */
[----:B------:R-:W-:-:S13]  /*6510*/  ISETP.GT.AND P0, PT, R23, 0x7fefffff, PT ;  /* 0x7fefffff1700780c */ /* 0x000fda0003f04270 */
[----:B------:R-:W-:Y:S05]  /*6520*/  @P0 BRA `(.L_x_59) ;  /* 0x0000000000400947 */ /* 0x000fea0003800000 */
[----:B------:R-:W-:Y:S01]  /*6530*/  DMUL R32, R22, 8.11296384146066816958e+31 ;  /* 0x4690000016207828 */ /* 0x000fe20000000000 */
[----:B------:R-:W-:Y:S01]  /*6540*/  IMAD.MOV.U32 R30, RZ, RZ, RZ ;  /* 0x000000ffff1e7224 */ /* 0x000fe200078e00ff */
[----:B------:R-:W-:Y:S01]  /*6550*/  HFMA2.MMA R23, -RZ, RZ, 1.9609375, 0 ;  /* 0x3fd80000ff177435 */ /* 0x000fe200000001ff */
[----:B------:R-:W-:-:S03]  /*6560*/  MOV R22, 0x0 ;  /* 0x0000000000167802 */ /* 0x000fc60000000f00 */
[----:B------:R-:W0:Y:S02]  /*6570*/  MUFU.RSQ64H R31, R33 ;  /* 0x00000021001f7308 */ /* 0x000e240000001c00 */
[----:B0-----:R-:W-:-:S08]  /*6580*/  DMUL R24, R30, R30 ;  /* 0x0000001e1e187228 */ /* 0x001fd00000000000 */
[----:B------:R-:W-:-:S08]  /*6590*/  DFMA R24, R32, -R24, 1 ;  /* 0x3ff000002018742b */ /* 0x000fd00000000818 */
[----:B------:R-:W-:Y:S02]  /*65a0*/  DFMA R22, R24, R22, 0.5 ;  /* 0x3fe000001816742b */ /* 0x000fe40000000016 */
[----:B------:R-:W-:-:S08]  /*65b0*/  DMUL R24, R30, R24 ;  /* 0x000000181e187228 */ /* 0x000fd00000000000 */
[----:B------:R-:W-:-:S08]  /*65c0*/  DFMA R24, R22, R24, R30 ;  /* 0x000000181618722b */ /* 0x000fd0000000001e */
[----:B------:R-:W-:Y:S02]  /*65d0*/  DMUL R22, R32, R24 ;  /* 0x0000001820167228 */ /* 0x000fe40000000000 */
[----:B------:R-:W-:-:S06]  /*65e0*/  VIADD R25, R25, 0xfff00000 ;  /* 0xfff0000019197836 */ /* 0x000fcc0000000000 */
[----:B------:R-:W-:-:S08]  /*65f0*/  DFMA R30, R22, -R22, R32 ;  /* 0x80000016161e722b */ /* 0x000fd00000000020 */
[----:B------:R-:W-:-:S10]  /*6600*/  DFMA R24, R24, R30, R22 ;  /* 0x0000001e1818722b */ /* 0x000fd40000000016 */
[----:B------:R-:W-:Y:S01]  /*6610*/  IADD3 R25, R25, -0x3500000, RZ ;  /* 0xfcb0000019197810 */ /* 0x000fe20007ffe0ff */
[----:B------:R-:W-:Y:S06]  /*6620*/  BRA `(.L_x_58) ;  /* 0x0000000000047947 */ /* 0x000fec0003800000 */
.L_x_59:
[----:B------:R-:W-:-:S11]  /*6630*/  DADD R24, R22, R22 ;  /* 0x0000000016187229 */ /* 0x000fd60000000016 */
.L_x_58:
[----:B------:R-:W-:Y:S05]  /*6640*/  BSYNC B1 ;  /* 0x0000000000017941 */ /* 0x000fea0003800000 */
.L_x_56:
[----:B------:R-:W-:-:S04]  /*6650*/  MOV R21, 0x0 ;  /* 0x0000000000157802 */ /* 0x000fc80000000f00 */
[----:B------:R-:W-:Y:S05]  /*6660*/  RET.REL.NODEC R20 `(_ZN2at6native54_GLOBAL__N__3a6f1fcb_21_DistributionNormal_cu_0c5b6e8543distribution_elementwise_grid_stride_kernelIfLi4EZNS0_9templates4cuda20normal_and_transformIN3c108BFloat16EfPNS_17CUDAGeneratorImplEZZZNS4_13normal_kernelIS9_EEvRKNS_10TensorBaseEddT_ENKUlvE_clEvENKUlvE2_clEvEUlfE_EEvRNS_18TensorIteratorBaseET1_T2_EUlP24curandStatePhilox4_32_10E_ZNS1_27distribution_nullary_kernelIS7_f7double2S9_SO_SH_EEvSJ_SL_RKT3_T4_EUlifE0_EEvlNS_15PhiloxCudaStateESK_SL_) ;  /* 0xffffff9814647950 */ /* 0x000fea0003c3ffff */
.L_x_60:
        /* <DEDUP_REMOVED lines=9> */
.L_x_311:


//--------------------- .text._ZN2at6native54_GLOBAL__N__3a6f1fcb_21_DistributionNormal_cu_0c5b6e8543distribution_elementwise_grid_stride_kernelIfLi4EZNS0_9templates4cuda20normal_and_transformIN3c108BFloat16EfPNS_17CUDAGeneratorImplEZZZNS4_13normal_kernelIS9_EEvRKNS_10TensorBaseEddT_ENKUlvE_clEvENKUlvE2_clEvEUlfE_EEvRNS_18TensorIteratorBaseET1_T2_EUlP24curandStatePhilox4_32_10E_ZNS1_27distribution_nullary_kernelIS7_f7double2S9_SO_SH_EEvSJ_SL_RKT3_T4_EUlifE_EEvlNS_15PhiloxCudaStateESK_SL_ --------------------------
	.section	.text._ZN2at6native54_GLOBAL__N__3a6f1fcb_21_DistributionNormal_cu_0c5b6e8543distribution_elementwise_grid_stride_kernelIfLi4EZNS0_9templates4cuda20normal_and_transformIN3c108BFloat16EfPNS_17CUDAGeneratorImplEZZZNS4_13normal_kernelIS9_EEvRKNS_10TensorBaseEddT_ENKUlvE_clEvENKUlvE2_clEvEUlfE_EEvRNS_18TensorIteratorBaseET1_T2_EUlP24curandStatePhilox4_32_10E_ZNS1_27distribution_nullary_kernelIS7_f7double2S9_SO_SH_EEvSJ_SL_RKT3_T4_EUlifE_EEvlNS_15PhiloxCudaStateESK_SL_,"ax",@progbits
	.align	128
.text._ZN2at6native54_GLOBAL__N__3a6f1fcb_21_DistributionNormal_cu_0c5b6e8543distribution_elementwise_grid_stride_kernelIfLi4EZNS0_9templates4cuda20normal_and_transformIN3c108BFloat16EfPNS_17CUDAGeneratorImplEZZZNS4_13normal_kernelIS9_EEvRKNS_10TensorBaseEddT_ENKUlvE_clEvENKUlvE2_clEvEUlfE_EEvRNS_18TensorIteratorBaseET1_T2_EUlP24curandStatePhilox4_32_10E_ZNS1_27distribution_nullary_kernelIS7_f7double2S9_SO_SH_EEvSJ_SL_RKT3_T4_EUlifE_EEvlNS_15PhiloxCudaStateESK_SL_:
        .type           _ZN2at6native54_GLOBAL__N__3a6f1fcb_21_DistributionNormal_cu_0c5b6e8543distribution_elementwise_grid_stride_kernelIfLi4EZNS0_9templates4cuda20normal_and_transformIN3c108BFloat16EfPNS_17CUDAGeneratorImplEZZZNS4_13normal_kernelIS9_EEvRKNS_10TensorBaseEddT_ENKUlvE_clEvENKUlvE2_clEvEUlfE_EEvRNS_18TensorIteratorBaseET1_T2_EUlP24curandStatePhilox4_32_10E_ZNS1_27distribution_nullary_kernelIS7_f7double2S9_SO_SH_EEvSJ_SL_RKT3_T4_EUlifE_EEvlNS_15PhiloxCudaStateESK_SL_,@function
        .size           _ZN2at6native54_GLOBAL__N__3a6f1fcb_21_DistributionNormal_cu_0c5b6e8543distribution_elementwise_grid_stride_kernelIfLi4EZNS0_9templates4cuda20normal_and_transformIN3c108BFloat16EfPNS_17CUDAGeneratorImplEZZZNS4_13normal_kernelIS9_EEvRKNS_10TensorBaseEddT_ENKUlvE_clEvENKUlvE2_clEvEUlfE_EEvRNS_18TensorIteratorBaseET1_T2_EUlP24curandStatePhilox4_32_10E_ZNS1_27distribution_nullary_kernelIS7_f7double2S9_SO_SH_EEvSJ_SL_RKT3_T4_EUlifE_EEvlNS_15PhiloxCudaStateESK_SL_,(.L_x_314 - _ZN2at6native54_GLOBAL__N__3a6f1fcb_21_DistributionNormal_cu_0c5b6e8543distribution_elementwise_grid_stride_kernelIfLi4EZNS0_9templates4cuda20normal_and_transformIN3c108BFloat16EfPNS_17CUDAGeneratorImplEZZZNS4_13normal_kernelIS9_EEvRKNS_10TensorBaseEddT_ENKUlvE_clEvENKUlvE2_clEvEUlfE_EEvRNS_18TensorIteratorBaseET1_T2_EUlP24curandStatePhilox4_32_10E_ZNS1_27distribution_nullary_kernelIS7_f7double2S9_SO_SH_EEvSJ_SL_RKT3_T4_EUlifE_EEvlNS_15PhiloxCudaStateESK_SL_)
        .other          _ZN2at6native54_GLOBAL__N__3a6f1fcb_21_DistributionNormal_cu_0c5b6e8543distribution_elementwise_grid_stride_kernelIfLi4EZNS0_9templates4cuda20normal_and_transformIN3c108BFloat16EfPNS_17CUDAGeneratorImplEZZZNS4_13normal_kernelIS9_EEvRKNS_10TensorBaseEddT_ENKUlvE_clEvENKUlvE2_clEvEUlfE_EEvRNS_18TensorIteratorBaseET1_T2_EUlP24curandStatePhilox4_32_10E_ZNS1_27distribution_nullary_kernelIS7_f7double2S9_SO_SH_EEvSJ_SL_RKT3_T4_EUlifE_EEvlNS_15PhiloxCudaStateESK_SL_,@"STO_CUDA_ENTRY STV_DEFAULT"
_ZN2at6native54_GLOBAL__N__3a6f1fcb_21_DistributionNormal_cu_0c5b6e8543distribution_elementwise_grid_stride_kernelIfLi4EZNS0_9templates4cuda20normal_and_transformIN3c108BFloat16EfPNS_17CUDAGeneratorImplEZZZNS4_13normal_kernelIS9_EEvRKNS_10TensorBaseEddT_ENKUlvE_clEvENKUlvE2_clEvEUlfE_EEvRNS_18TensorIteratorBaseET1_T2_EUlP24curandStatePhilox4_32_10E_ZNS1_27distribution_nullary_kernelIS7_f7double2S9_SO_SH_EEvSJ_SL_RKT3_T4_EUlifE_EEvlNS_15PhiloxCudaStateESK_SL_:
        /* <DEDUP_REMOVED lines=8> */
[----:B------:R-:W2:Y:S01]  /*0080*/  LDC R7, c[0x0][RZ] ;  /* 0x00000000ff077b82 */ /* 0x000ea20000000800 */
[----:B------:R-:W-:Y:S01]  /*0090*/  HFMA2.MMA R13, -RZ, RZ, 0, 0 ;  /* 0x00000000ff0d7435 */ /* 0x000fe200000001ff */
[----:B------:R-:W-:Y:S01]  /*00a0*/  ULDC.64 UR6, c[0x0][0x210] ;  /* 0x0000840000067ab9 */ /* 0x000fe20000000a00 */
[----:B0-----:R-:W-:-:S05]  /*00b0*/  @P0 IMAD.MOV.U32 R2, RZ, RZ, R0 ;  /* 0x000000ffff020224 */ /* 0x001fca00078e0000 */
[----:B------:R-:W0:Y:S01]  /*00c0*/  @P0 LDC R9, c[0x0][0x228] ;  /* 0x00008a00ff090b82 */ /* 0x000e220000000800 */
[----:B-1----:R-:W0:Y:S01]  /*00d0*/  @P0 LDG.E.64 R4, desc[UR8][R2.64] ;  /* 0x0000000802040981 */ /* 0x002e22000c1e1b00 */
[----:B------:R-:W-:Y:S02]  /*00e0*/  IMAD.U32 R14, RZ, RZ, UR4 ;  /* 0x00000004ff0e7e24 */ /* 0x000fe4000f8e00ff */
[----:B------:R-:W-:-:S06]  /*00f0*/  IMAD.U32 R15, RZ, RZ, UR5 ;  /* 0x00000005ff0f7e24 */ /* 0x000fcc000f8e00ff */
[----:B------:R-:W3:Y:S01]  /*0100*/  @P0 LDG.E.64 R14, desc[UR8][R14.64] ;  /* 0x000000080e0e0981 */ /* 0x000ee2000c1e1b00 */
[----:B------:R-:W2:Y:S01]  /*0110*/  S2UR UR4, SR_CTAID.X ;  /* 0x00000000000479c3 */ /* 0x000ea20000002500 */
[----:B------:R-:W-:-:S04]  /*0120*/  UIADD3 UR6, UP0, UR6, -0x1, URZ ;  /* 0xffffffff06067890 */ /* 0x000fc8000ff1e03f */
[----:B------:R-:W-:Y:S01]  /*0130*/  UIADD3.X UR7, UR7, -0x1, URZ, UP0, !UPT ;  /* 0xffffffff07077890 */ /* 0x000fe200087fe43f */
[----:B--2---:R-:W-:-:S04]  /*0140*/  IMAD.WIDE.U32 R12, R7, UR4, R12 ;  /* 0x00000004070c7c25 */ /* 0x004fc8000f8e000c */
[----:B------:R-:W-:Y:S01]  /*0150*/  IMAD.MOV.U32 R42, RZ, RZ, R13 ;  /* 0x000000ffff2a7224 */ /* 0x000fe200078e000d */
[----:B------:R-:W-:Y:S01]  /*0160*/  MOV R41, R12 ;  /* 0x0000000c00297202 */ /* 0x000fe20000000f00 */
[----:B------:R-:W-:Y:S01]  /*0170*/  IMAD.WIDE.U32 R6, R12, -0x326172a9, RZ ;  /* 0xcd9e8d570c067825 */ /* 0x000fe200078e00ff */
[----:B0-----:R-:W-:-:S05]  /*0180*/  @P0 IADD3 R0, P1, R4, R9, RZ ;  /* 0x0000000904000210 */ /* 0x001fca0007f3e0ff */
[----:B------:R-:W-:Y:S01]  /*0190*/  @P0 IMAD.X R3, RZ, RZ, R5, P1 ;  /* 0x000000ffff030224 */ /* 0x000fe200008e0605 */
[----:B------:R-:W-:Y:S01]  /*01a0*/  ISETP.NE.U32.AND P0, PT, RZ, UR7, PT ;  /* 0x00000007ff007c0c */ /* 0x000fe2000bf05070 */
[----:B---3--:R-:W-:-:S03]  /*01b0*/  VIADD R49, R15, 0xbb67ae85 ;  /* 0xbb67ae850f317836 */ /* 0x008fc60000000000 */
[--C-:B------:R-:W-:Y:S01]  /*01c0*/  SHF.R.U64 R4, R0, 0x2, R3.reuse ;  /* 0x0000000200047819 */ /* 0x100fe20000001203 */
[C---:B------:R-:W-:Y:S01]  /*01d0*/  VIADD R48, R15.reuse, 0x76cf5d0a ;  /* 0x76cf5d0a0f307836 */ /* 0x040fe20000000000 */
[----:B------:R-:W-:Y:S01]  /*01e0*/  SHF.R.U32.HI R9, RZ, 0x2, R3 ;  /* 0x00000002ff097819 */ /* 0x000fe20000011603 */
[----:B------:R-:W-:Y:S02]  /*01f0*/  VIADD R47, R15, 0x32370b8f ;  /* 0x32370b8f0f2f7836 */ /* 0x000fe40000000000 */
[----:B------:R-:W-:Y:S01]  /*0200*/  IMAD.WIDE.U32 R4, R4, -0x2daee0ad, RZ ;  /* 0xd2511f5304047825 */ /* 0x000fe200078e00ff */
[----:B------:R-:W-:-:S03]  /*0210*/  LOP3.LUT R8, R7, R9, R14, 0x96, !PT ;  /* 0x0000000907087212 */ /* 0x000fc600078e960e */
[C---:B------:R-:W-:Y:S01]  /*0220*/  VIADD R46, R15.reuse, 0xed9eba14 ;  /* 0xed9eba140f2e7836 */ /* 0x040fe20000000000 */
[----:B------:R-:W-:Y:S01]  /*0230*/  LOP3.LUT R10, R15, R5, R13, 0x96, !PT ;  /* 0x000000050f0a7212 */ /* 0x000fe200078e960d */
[----:B------:R-:W-:-:S04]  /*0240*/  IMAD.WIDE.U32 R8, R8, -0x2daee0ad, RZ ;  /* 0xd2511f5308087825 */ /* 0x000fc800078e00ff */
[----:B------:R-:W-:Y:S01]  /*0250*/  IMAD.WIDE.U32 R10, R10, -0x326172a9, RZ ;  /* 0xcd9e8d570a0a7825 */ /* 0x000fe200078e00ff */
[----:B------:R-:W-:Y:S02]  /*0260*/  LOP3.LUT R7, R9, R4, R49, 0x96, !PT ;  /* 0x0000000409077212 */ /* 0x000fe400078e9631 */
[C---:B------:R-:W-:Y:S01]  /*0270*/  IADD3 R9, R14.reuse, 0x3c6ef372, RZ ;  /* 0x3c6ef3720e097810 */ /* 0x040fe20007ffe0ff */
[----:B------:R-:W-:Y:S02]  /*0280*/  VIADD R5, R14, 0x9e3779b9 ;  /* 0x9e3779b90e057836 */ /* 0x000fe40000000000 */
[C---:B------:R-:W-:Y:S02]  /*0290*/  VIADD R45, R15.reuse, 0xa9066899 ;  /* 0xa90668990f2d7836 */ /* 0x040fe40000000000 */
[----:B------:R-:W-:Y:S01]  /*02a0*/  VIADD R44, R15, 0x646e171e ;  /* 0x646e171e0f2c7836 */ /* 0x000fe20000000000 */
[----:B------:R-:W-:Y:S01]  /*02b0*/  LOP3.LUT R5, R11, R5, R6, 0x96, !PT ;  /* 0x000000050b057212 */ /* 0x000fe200078e9606 */
[----:B------:R-:W-:-:S04]  /*02c0*/  IMAD.WIDE.U32 R6, R7, -0x326172a9, RZ ;  /* 0xcd9e8d5707067825 */ /* 0x000fc800078e00ff */
[----:B------:R-:W-:Y:S01]  /*02d0*/  IMAD.WIDE.U32 R4, R5, -0x2daee0ad, RZ ;  /* 0xd2511f5305047825 */ /* 0x000fe200078e00ff */
[----:B------:R-:W-:-:S03]  /*02e0*/  LOP3.LUT R9, R7, R10, R9, 0x96, !PT ;  /* 0x0000000a07097212 */ /* 0x000fc600078e9609 */
[----:B------:R-:W-:Y:S01]  /*02f0*/  VIADD R43, R15, 0x1fd5c5a3 ;  /* 0x1fd5c5a30f2b7836 */ /* 0x000fe20000000000 */
[----:B------:R-:W-:Y:S01]  /*0300*/  LOP3.LUT R10, R5, R8, R48, 0x96, !PT ;  /* 0x00000008050a7212 */ /* 0x000fe200078e9630 */
[----:B------:R-:W-:-:S04]  /*0310*/  IMAD.WIDE.U32 R8, R9, -0x2daee0ad, RZ ;  /* 0xd2511f5309087825 */ /* 0x000fc800078e00ff */
[----:B------:R-:W-:Y:S01]  /*0320*/  IMAD.WIDE.U32 R10, R10, -0x326172a9, RZ ;  /* 0xcd9e8d570a0a7825 */ /* 0x000fe200078e00ff */
[----:B------:R-:W-:Y:S02]  /*0330*/  LOP3.LUT R7, R9, R4, R47, 0x96, !PT ;  /* 0x0000000409077212 */ /* 0x000fe400078e962f */
[C---:B------:R-:W-:Y:S01]  /*0340*/  IADD3 R9, R14.reuse, 0x78dde6e4, RZ ;  /* 0x78dde6e40e097810 */ /* 0x040fe20007ffe0ff */
[----:B------:R-:W-:Y:S02]  /*0350*/  VIADD R5, R14, 0xdaa66d2b ;  /* 0xdaa66d2b0e057836 */ /* 0x000fe40000000000 */
[----:B------:R-:W-:-:S03]  /*0360*/  VIADD R40, R15, 0xdb3d7428 ;  /* 0xdb3d74280f287836 */ /* 0x000fc60000000000 */
[----:B------:R-:W-:Y:S01]  /*0370*/  LOP3.LUT R5, R11, R6, R5, 0x96, !PT ;  /* 0x000000060b057212 */ /* 0x000fe200078e9605 */
[----:B------:R-:W-:-:S04]  /*0380*/  IMAD.WIDE.U32 R6, R7, -0x326172a9, RZ ;  /* 0xcd9e8d5707067825 */ /* 0x000fc800078e00ff */
[----:B------:R-:W-:Y:S01]  /*0390*/  IMAD.WIDE.U32 R4, R5, -0x2daee0ad, RZ ;  /* 0xd2511f5305047825 */ /* 0x000fe200078e00ff */
[----:B------:R-:W-:Y:S02]  /*03a0*/  LOP3.LUT R9, R7, R10, R9, 0x96, !PT ;  /* 0x0000000a07097212 */ /* 0x000fe400078e9609 */
[----:B------:R-:W-:Y:S02]  /*03b0*/  IADD3 R7, R14, -0x4ab325aa, RZ ;  /* 0xb54cda560e077810 */ /* 0x000fe40007ffe0ff */
        /* <DEDUP_REMOVED lines=8> */
[----:B------:R-:W-:-:S03]  /*0440*/  LOP3.LUT R7, R17, R10, R7, 0x96, !PT ;  /* 0x0000000a11077212 */ /* 0x000fc600078e9607 */
[----:B------:R-:W-:-:S04]  /*0450*/  IMAD.WIDE.U32 R4, R5, -0x2daee0ad, RZ ;  /* 0xd2511f5305047825 */ /* 0x000fc800078e00ff */
[----:B------:R-:W-:Y:S01]  /*0460*/  IMAD.WIDE.U32 R6, R7, -0x2daee0ad, RZ ;  /* 0xd2511f5307067825 */ /* 0x000fe200078e00ff */
[----:B------:R-:W-:-:S03]  /*0470*/  LOP3.LUT R8, R5, R8, R44, 0x96, !PT ;  /* 0x0000000805087212 */ /* 0x000fc600078e962c */
[----:B------:R-:W-:Y:S01]  /*0480*/  VIADD R5, R14, 0x5384540f ;  /* 0x5384540f0e057836 */ /* 0x000fe20000000000 */
[----:B------:R-:W-:Y:S01]  /*0490*/  LOP3.LUT R4, R7, R4, R43, 0x96, !PT ;  /* 0x0000000407047212 */ /* 0x000fe200078e962b */
[----:B------:R-:W-:-:S04]  /*04a0*/  IMAD.WIDE.U32 R8, R8, -0x326172a9, RZ ;  /* 0xcd9e8d5708087825 */ /* 0x000fc800078e00ff */
[----:B------:R-:W-:Y:S01]  /*04b0*/  IMAD.HI.U32 R7, R4, -0x326172a9, RZ ;  /* 0xcd9e8d5704077827 */ /* 0x000fe200078e00ff */
[----:B------:R-:W-:-:S04]  /*04c0*/  LOP3.LUT R2, R9, R16, R5, 0x96, !PT ;  /* 0x0000001009027212 */ /* 0x000fc800078e9605 */
[----:B------:R-:W-:Y:S01]  /*04d0*/  LOP3.LUT R11, R7, R8, R11, 0x96, !PT ;  /* 0x00000008070b7212 */ /* 0x000fe200078e960b */
[----:B------:R-:W-:-:S05]  /*04e0*/  IMAD.HI.U32 R5, R2, -0x2daee0ad, RZ ;  /* 0xd2511f5302057827 */ /* 0x000fca00078e00ff */
[----:B------:R-:W-:Y:S01]  /*04f0*/  LOP3.LUT R5, R5, R6, R40, 0x96, !PT ;  /* 0x0000000605057212 */ /* 0x000fe200078e9628 */
[----:B------:R-:W-:Y:S06]  /*0500*/  @!P0 BRA `(.L_x_61) ;  /* 0x0000000000248947 */ /* 0x000fec0003800000 */
[----:B------:R-:W-:Y:S01]  /*0510*/  ULDC UR4, c[0x0][0x0] ;  /* 0x0000000000047ab9 */ /* 0x000fe20000000800 */
[----:B------:R-:W-:Y:S01]  /*0520*/  ULDC UR5, c[0x0][0xc] ;  /* 0x0000030000057ab9 */ /* 0x000fe20000000800 */
[----:B------:R-:W-:Y:S01]  /*0530*/  MOV R6, 0x570 ;  /* 0x0000057000067802 */ /* 0x000fe20000000f00 */
[----:B------:R-:W-:-:S04]  /*0540*/  UIMAD UR4, UR4, UR5, URZ ;  /* 0x00000005040472a4 */ /* 0x000fc8000f8e023f */
[----:B------:R-:W-:-:S12]  /*0550*/  USHF.L.U32 UR4, UR4, 0x2, URZ ;  /* 0x0000000204047899 */ /* 0x000fd8000800063f */
[----:B------:R-:W-:Y:S05]  /*0560*/  CALL.REL.NOINC `($__internal_4_$__cuda_sm20_div_s64) ;  /* 0x0000001800607944 */ /* 0x000fea0003c00000 */
[----:B------:R-:W-:Y:S01]  /*0570*/  MOV R6, R8 ;  /* 0x0000000800067202 */ /* 0x000fe20000000f00 */
[----:B------:R-:W-:Y:S01]  /*0580*/  IMAD.MOV.U32 R7, RZ, RZ, R9 ;  /* 0x000000ffff077224 */ /* 0x000fe200078e0009 */
[----:B------:R-:W-:Y:S06]  /*0590*/  BRA `(.L_x_62) ;  /* 0x00000000005c7947 */ /* 0x000fec0003800000 */
.L_x_61:
[----:B------:R-:W0:Y:S08]  /*05a0*/  LDC R6, c[0x0][RZ] ;  /* 0x00000000ff067b82 */ /* 0x000e300000000800 */
[----:B------:R-:W0:Y:S02]  /*05b0*/  LDC R7, c[0x0][0xc] ;  /* 0x00000300ff077b82 */ /* 0x000e240000000800 */
[----:B0-----:R-:W-:-:S04]  /*05c0*/  IMAD R6, R6, R7, RZ ;  /* 0x0000000706067224 */ /* 0x001fc800078e02ff */
[----:B------:R-:W-:-:S04]  /*05d0*/  IMAD.SHL.U32 R8, R6, 0x4, RZ ;  /* 0x0000000406087824 */ /* 0x000fc800078e00ff */
[----:B------:R-:W0:Y:S01]  /*05e0*/  I2F.U32.RP R9, R8 ;  /* 0x0000000800097306 */ /* 0x000e220000209000 */
[----:B------:R-:W-:Y:S02]  /*05f0*/  IADD3 R17, RZ, -R8, RZ ;  /* 0x80000008ff117210 */ /* 0x000fe40007ffe0ff */
[----:B------:R-:W-:-:S05]  /*0600*/  ISETP.NE.U32.AND P2, PT, R8, RZ, PT ;  /* 0x000000ff0800720c */ /* 0x000fca0003f45070 */
[----:B0-----:R-:W0:Y:S02]  /*0610*/  MUFU.RCP R9, R9 ;  /* 0x0000000900097308 */ /* 0x001e240000001000 */
[----:B0-----:R-:W-:-:S06]  /*0620*/  VIADD R6, R9, 0xffffffe ;  /* 0x0ffffffe09067836 */ /* 0x001fcc0000000000 */
[----:B------:R0:W1:Y:S02]  /*0630*/  F2I.FTZ.U32.TRUNC.NTZ R7, R6 ;  /* 0x0000000600077305 */ /* 0x000064000021f000 */
[----:B0-----:R-:W-:Y:S02]  /*0640*/  IMAD.MOV.U32 R6, RZ, RZ, RZ ;  /* 0x000000ffff067224 */ /* 0x001fe400078e00ff */
[----:B-1----:R-:W-:-:S04]  /*0650*/  IMAD R17, R17, R7, RZ ;  /* 0x0000000711117224 */ /* 0x002fc800078e02ff */
[----:B------:R-:W-:-:S06]  /*0660*/  IMAD.HI.U32 R7, R7, R17, R6 ;  /* 0x0000001107077227 */ /* 0x000fcc00078e0006 */
[----:B------:R-:W-:-:S04]  /*0670*/  IMAD.HI.U32 R6, R7, UR6, RZ ;  /* 0x0000000607067c27 */ /* 0x000fc8000f8e00ff */
[----:B------:R-:W-:-:S04]  /*0680*/  IMAD.MOV R7, RZ, RZ, -R6 ;  /* 0x000000ffff077224 */ /* 0x000fc800078e0a06 */
[----:B------:R-:W-:-:S05]  /*0690*/  IMAD R7, R8, R7, UR6 ;  /* 0x0000000608077e24 */ /* 0x000fca000f8e0207 */
[----:B------:R-:W-:-:S13]  /*06a0*/  ISETP.GE.U32.AND P0, PT, R7, R8, PT ;  /* 0x000000080700720c */ /* 0x000fda0003f06070 */
[----:B------:R-:W-:Y:S01]  /*06b0*/  @P0 IMAD.IADD R7, R7, 0x1, -R8 ;  /* 0x0000000107070824 */ /* 0x000fe200078e0a08 */
[----:B------:R-:W-:-:S04]  /*06c0*/  @P0 IADD3 R6, R6, 0x1, RZ ;  /* 0x0000000106060810 */ /* 0x000fc80007ffe0ff */
[----:B------:R-:W-:Y:S01]  /*06d0*/  ISETP.GE.U32.AND P1, PT, R7, R8, PT ;  /* 0x000000080700720c */ /* 0x000fe20003f26070 */
[----:B------:R-:W-:-:S12]  /*06e0*/  IMAD.MOV.U32 R7, RZ, RZ, RZ ;  /* 0x000000ffff077224 */ /* 0x000fd800078e00ff */
[----:B------:R-:W-:Y:S01]  /*06f0*/  @P1 VIADD R6, R6, 0x1 ;  /* 0x0000000106061836 */ /* 0x000fe20000000000 */
[----:B------:R-:W-:-:S07]  /*0700*/  @!P2 LOP3.LUT R6, RZ, R8, RZ, 0x33, !PT ;  /* 0x00000008ff06a212 */ /* 0x000fce00078e33ff */
.L_x_62:
[----:B------:R-:W-:Y:S01]  /*0710*/  ULDC UR4, c[0x0][0x0] ;  /* 0x0000000000047ab9 */ /* 0x000fe20000000800 */
[----:B------:R-:W-:Y:S01]  /*0720*/  ULDC UR5, c[0x0][0xc] ;  /* 0x0000030000057ab9 */ /* 0x000fe20000000800 */
[----:B------:R-:W-:Y:S01]  /*0730*/  IADD3 R6, P0, R6, 0x1, RZ ;  /* 0x0000000106067810 */ /* 0x000fe20007f1e0ff */
[----:B------:R-:W-:-:S04]  /*0740*/  UIMAD.WIDE.U32 UR4, UR4, UR5, URZ ;  /* 0x00000005040472a5 */ /* 0x000fc8000f8e003f */
[----:B------:R-:W-:Y:S02]  /*0750*/  IMAD.X R8, RZ, RZ, R7, P0 ;  /* 0x000000ffff087224 */ /* 0x000fe400000e0607 */
[C---:B------:R-:W-:Y:S02]  /*0760*/  IMAD R9, R6.reuse, UR5, RZ ;  /* 0x0000000506097c24 */ /* 0x040fe4000f8e02ff */
[----:B------:R-:W-:-:S04]  /*0770*/  IMAD.WIDE.U32 R6, R6, UR4, RZ ;  /* 0x0000000406067c25 */ /* 0x000fc8000f8e00ff */
[----:B------:R-:W-:Y:S01]  /*0780*/  IMAD R9, R8, UR4, R9 ;  /* 0x0000000408097c24 */ /* 0x000fe2000f8e0209 */
        /* <DEDUP_REMOVED lines=8> */
[----:B------:R-:W-:Y:S01]  /*0810*/  ULDC.64 UR10, c[0x0][0x240] ;  /* 0x00009000000a7ab9 */ /* 0x000fe20000000a00 */
[----:B------:R-:W-:Y:S01]  /*0820*/  VIADD R4, R14, 0x8ff34781 ;  /* 0x8ff347810e047836 */ /* 0x000fe20000000000 */
[----:B------:R-:W-:Y:S01]  /*0830*/  ULDC.64 UR12, c[0x0][0x238] ;  /* 0x00008e00000c7ab9 */ /* 0x000fe20000000a00 */
[----:B------:R-:W-:Y:S02]  /*0840*/  IMAD R2, R2, -0x2daee0ad, RZ ;  /* 0xd2511f5302027824 */ /* 0x000fe400078e02ff */
[----:B------:R-:W-:Y:S01]  /*0850*/  VIADD R7, R15, 0x96a522ad ;  /* 0x96a522ad0f077836 */ /* 0x000fe20000000000 */
[----:B------:R-:W1:Y:S01]  /*0860*/  LDC R8, c[0x0][0x248] ;  /* 0x00009200ff087b82 */ /* 0x000e620000000800 */
[----:B------:R-:W-:Y:S01]  /*0870*/  IMAD.WIDE.U32 R28, R5, -0x326172a9, RZ ;  /* 0xcd9e8d57051c7825 */ /* 0x000fe200078e00ff */
[----:B------:R-:W-:-:S02]  /*0880*/  LOP3.LUT R19, R19, R4, RZ, 0x3c, !PT ;  /* 0x0000000413137212 */ /* 0x000fc400078e3cff */
[----:B------:R-:W-:Y:S01]  /*0890*/  LOP3.LUT R2, R2, R7, RZ, 0x3c, !PT ;  /* 0x0000000702027212 */ /* 0x000fe200078e3cff */
[----:B------:R-:W-:Y:S01]  /*08a0*/  IMAD.HI.U32 R27, R11, -0x2daee0ad, RZ ;  /* 0xd2511f530b1b7827 */ /* 0x000fe200078e00ff */
[--C-:B------:R-:W-:Y:S02]  /*08b0*/  SHF.R.U32.HI R5, RZ, 0x2, R3.reuse ;  /* 0x00000002ff057819 */ /* 0x100fe40000011603 */
[----:B------:R-:W2:Y:S01]  /*08c0*/  LDC.64 R16, c[0x0][0x210] ;  /* 0x00008400ff107b82 */ /* 0x000ea20000000a00 */
[----:B------:R-:W-:Y:S02]  /*08d0*/  SHF.R.U64 R4, R0, 0x2, R3 ;  /* 0x0000000200047819 */ /* 0x000fe40000001203 */
[----:B------:R-:W-:Y:S02]  /*08e0*/  LOP3.LUT R26, R19, R29, RZ, 0x3c, !PT ;  /* 0x0000001d131a7212 */ /* 0x000fe400078e3cff */
[----:B------:R-:W-:Y:S02]  /*08f0*/  LOP3.LUT R27, R2, R27, RZ, 0x3c, !PT ;  /* 0x0000001b021b7212 */ /* 0x000fe400078e3cff */
[----:B------:R-:W-:Y:S01]  /*0900*/  LOP3.LUT R3, R0, 0x3, RZ, 0xc0, !PT ;  /* 0x0000000300037812 */ /* 0x000fe200078ec0ff */
[----:B0-----:R-:W-:-:S05]  /*0910*/  FADD.FTZ R6, R6, +QNAN ;  /* 0x7fc0000006067421 */ /* 0x001fca0000010000 */
[----:B------:R-:W-:-:S07]  /*0920*/  F2FP.BF16.F32.PACK_AB R6, RZ, R6 ;  /* 0x00000006ff06723e */ /* 0x000fce00000010ff */
.L_x_75:
[----:B------:R-:W-:Y:S01]  /*0930*/  IADD3 R4, R4, 0x1, RZ ;  /* 0x0000000104047810 */ /* 0x000fe20007ffe0ff */
[----:B------:R-:W-:Y:S03]  /*0940*/  BSSY B0, `(.L_x_63) ;  /* 0x000000c000007945 */ /* 0x000fe60003800000 */
[C---:B------:R-:W-:Y:S01]  /*0950*/  ISETP.NE.AND P0, PT, R4.reuse, RZ, PT ;  /* 0x000000ff0400720c */ /* 0x040fe20003f05270 */
[----:B------:R-:W-:-:S12]  /*0960*/  IMAD.HI.U32 R2, R4, -0x2daee0ad, RZ ;  /* 0xd2511f5304027827 */ /* 0x000fd800078e00ff */
[----:B---3--:R-:W-:Y:S05]  /*0970*/  @P0 BRA `(.L_x_64) ;  /* 0x0000000000200947 */ /* 0x008fea0003800000 */
[----:B------:R-:W-:-:S05]  /*0980*/  VIADD R5, R5, 0x1 ;  /* 0x0000000105057836 */ /* 0x000fca0000000000 */
[----:B------:R-:W-:-:S13]  /*0990*/  ISETP.NE.AND P0, PT, R5, RZ, PT ;  /* 0x000000ff0500720c */ /* 0x000fda0003f05270 */
[----:B------:R-:W-:Y:S02]  /*09a0*/  @!P0 VIADD R12, R12, 0x1 ;  /* 0x000000010c0c8836 */ /* 0x000fe40000000000 */
[----:B------:R-:W-:Y:S02]  /*09b0*/  @!P0 VIADD R0, R13, 0x1 ;  /* 0x000000010d008836 */ /* 0x000fe40000000000 */
[----:B------:R-:W-:Y:S01]  /*09c0*/  @!P0 IMAD.MOV.U32 R5, RZ, RZ, RZ ;  /* 0x000000ffff058224 */ /* 0x000fe200078e00ff */
[----:B------:R-:W-:-:S13]  /*09d0*/  ISETP.NE.AND P1, PT, R12, RZ, !P0 ;  /* 0x000000ff0c00720c */ /* 0x000fda0004725270 */
[----:B------:R-:W-:-:S05]  /*09e0*/  @P1 IADD3 R0, R13, RZ, RZ ;  /* 0x000000ff0d001210 */ /* 0x000fca0007ffe0ff */
[----:B------:R-:W-:-:S07]  /*09f0*/  @!P0 IMAD.MOV.U32 R13, RZ, RZ, R0 ;  /* 0x000000ffff0d8224 */ /* 0x000fce00078e0000 */
.L_x_64:
[----:B------:R-:W-:Y:S05]  /*0a00*/  BSYNC B0 ;  /* 0x0000000000007941 */ /* 0x000fea0003800000 */
.L_x_63:
[----:B------:R-:W-:Y:S01]  /*0a10*/  IMAD.HI.U32 R0, R12, -0x326172a9, RZ ;  /* 0xcd9e8d570c007827 */ /* 0x000fe200078e00ff */
[----:B------:R-:W-:Y:S02]  /*0a20*/  LOP3.LUT R2, R2, R13, R15, 0x96, !PT ;  /* 0x0000000d02027212 */ /* 0x000fe400078e960f */
[----:B------:R-:W-:Y:S01]  /*0a30*/  ISETP.NE.AND P0, PT, R3, 0x1, PT ;  /* 0x000000010300780c */ /* 0x000fe20003f05270 */
[----:B------:R-:W-:Y:S01]  /*0a40*/  VIADD R20, R14, 0x9e3779b9 ;  /* 0x9e3779b90e147836 */ /* 0x000fe20000000000 */
[----:B------:R-:W-:Y:S01]  /*0a50*/  LOP3.LUT R0, R0, R5, R14, 0x96, !PT ;  /* 0x0000000500007212 */ /* 0x000fe200078e960e */
[----:B------:R-:W-:Y:S02]  /*0a60*/  IMAD R21, R12, -0x326172a9, RZ ;  /* 0xcd9e8d570c157824 */ /* 0x000fe400078e02ff */
[----:B------:R-:W-:-:S04]  /*0a70*/  IMAD.WIDE.U32 R18, R2, -0x326172a9, RZ ;  /* 0xcd9e8d5702127825 */ /* 0x000fc800078e00ff */
[----:B------:R-:W-:Y:S01]  /*0a80*/  IMAD R2, R4, -0x2daee0ad, RZ ;  /* 0xd2511f5304027824 */ /* 0x000fe200078e02ff */
[----:B------:R-:W-:Y:S01]  /*0a90*/  LOP3.LUT R21, R19, R21, R20, 0x96, !PT ;  /* 0x0000001513157212 */ /* 0x000fe200078e9614 */
[----:B------:R-:W-:-:S04]  /*0aa0*/  IMAD.WIDE.U32 R24, R0, -0x2daee0ad, RZ ;  /* 0xd2511f5300187825 */ /* 0x000fc800078e00ff */
[----:B------:R-:W-:Y:S01]  /*0ab0*/  IMAD.WIDE.U32 R22, R21, -0x2daee0ad, RZ ;  /* 0xd2511f5315167825 */ /* 0x000fe200078e00ff */
[----:B------:R-:W-:Y:S02]  /*0ac0*/  LOP3.LUT R2, R25, R2, R49, 0x96, !PT ;  /* 0x0000000219027212 */ /* 0x000fe400078e9631 */
[----:B------:R-:W-:Y:S02]  /*0ad0*/  IADD3 R25, R14, 0x3c6ef372, RZ ;  /* 0x3c6ef3720e197810 */ /* 0x000fe40007ffe0ff */
[----:B------:R-:W-:Y:S01]  /*0ae0*/  LOP3.LUT R19, R23, R24, R48, 0x96, !PT ;  /* 0x0000001817137212 */ /* 0x000fe200078e9630 */
[----:B------:R-:W-:-:S04]  /*0af0*/  IMAD.WIDE.U32 R20, R2, -0x326172a9, RZ ;  /* 0xcd9e8d5702147825 */ /* 0x000fc800078e00ff */
[----:B------:R-:W-:Y:S01]  /*0b00*/  VIADD R23, R14, 0xdaa66d2b ;  /* 0xdaa66d2b0e177836 */ /* 0x000fe20000000000 */
        /* <DEDUP_REMOVED lines=11> */
[----:B------:R-:W-:-:S04]  /*0bc0*/  IMAD.WIDE.U32 R18, R19, -0x326172a9, RZ ;  /* 0xcd9e8d5713127825 */ /* 0x000fc800078e00ff */
[----:B------:R-:W-:Y:S01]  /*0bd0*/  IMAD.WIDE.U32 R24, R24, -0x2daee0ad, RZ ;  /* 0xd2511f5318187825 */ /* 0x000fe200078e00ff */
[----:B------:R-:W-:-:S04]  /*0be0*/  LOP3.LUT R23, R19, R20, R23, 0x96, !PT ;  /* 0x0000001413177212 */ /* 0x000fc800078e9617 */
[----:B------:R-:W-:Y:S01]  /*0bf0*/  LOP3.LUT R20, R25, R22, R45, 0x96, !PT ;  /* 0x0000001619147212 */ /* 0x000fe200078e962d */
[----:B------:R-:W-:Y:S01]  /*0c00*/  IMAD.WIDE.U32 R22, R23, -0x2daee0ad, RZ ;  /* 0xd2511f5317167825 */ /* 0x000fe200078e00ff */
[----:B------:R-:W-:-:S03]  /*0c10*/  IADD3 R25, R14, -0x4ab325aa, RZ ;  /* 0xb54cda560e197810 */ /* 0x000fc60007ffe0ff */
[----:B------:R-:W-:Y:S01]  /*0c20*/  IMAD.WIDE.U32 R20, R20, -0x326172a9, RZ ;  /* 0xcd9e8d5714147825 */ /* 0x000fe200078e00ff */
[----:B------:R-:W-:-:S04]  /*0c30*/  LOP3.LUT R19, R23, R24, R44, 0x96, !PT ;  /* 0x0000001817137212 */ /* 0x000fc800078e962c */
[----:B------:R-:W-:Y:S01]  /*0c40*/  LOP3.LUT R24, R21, R18, R25, 0x96, !PT ;  /* 0x0000001215187212 */ /* 0x000fe200078e9619 */
[----:B------:R-:W-:-:S04]  /*0c50*/  IMAD.WIDE.U32 R18, R19, -0x326172a9, RZ ;  /* 0xcd9e8d5713127825 */ /* 0x000fc800078e00ff */
[----:B------:R-:W-:Y:S02]  /*0c60*/  VIADD R21, R14, 0x5384540f ;  /* 0x5384540f0e157836 */ /* 0x000fe40000000000 */
[----:B------:R-:W-:-:S03]  /*0c70*/  IMAD.WIDE.U32 R24, R24, -0x2daee0ad, RZ ;  /* 0xd2511f5318187825 */ /* 0x000fc600078e00ff */
[----:B------:R-:W-:Y:S02]  /*0c80*/  LOP3.LUT R20, R19, R20, R21, 0x96, !PT ;  /* 0x0000001413147212 */ /* 0x000fe400078e9615 */
[----:B------:R-:W-:Y:S01]  /*0c90*/  LOP3.LUT R22, R25, R22, R43, 0x96, !PT ;  /* 0x0000001619167212 */ /* 0x000fe200078e962b */
[----:B------:R-:W-:Y:S02]  /*0ca0*/  VIADD R25, R14, 0xf1bbcdc8 ;  /* 0xf1bbcdc80e197836 */ /* 0x000fe40000000000 */
[----:B------:R-:W-:-:S04]  /*0cb0*/  IMAD.WIDE.U32 R20, R20, -0x2daee0ad, RZ ;  /* 0xd2511f5314147825 */ /* 0x000fc800078e00ff */
[----:B------:R-:W-:Y:S01]  /*0cc0*/  IMAD.WIDE.U32 R22, R22, -0x326172a9, RZ ;  /* 0xcd9e8d5716167825 */ /* 0x000fe200078e00ff */
[----:B------:R-:W-:-:S03]  /*0cd0*/  LOP3.LUT R19, R21, R24, R40, 0x96, !PT ;  /* 0x0000001815137212 */ /* 0x000fc600078e9628 */
[----:B------:R-:W-:Y:S01]  /*0ce0*/  IMAD R24, R11, -0x2daee0ad, RZ ;  /* 0xd2511f530b187824 */ /* 0x000fe200078e02ff */
[----:B------:R-:W-:Y:S01]  /*0cf0*/  LOP3.LUT R11, R23, R18, R25, 0x96, !PT ;  /* 0x00000012170b7212 */ /* 0x000fe200078e9619 */
[----:B------:R-:W-:Y:S02]  /*0d00*/  VIADD R21, R14, 0x8ff34781 ;  /* 0x8ff347810e157836 */ /* 0x000fe40000000000 */
[----:B------:R-:W-:-:S04]  /*0d10*/  IMAD.WIDE.U32 R18, R19, -0x326172a9, RZ ;  /* 0xcd9e8d5713127825 */ /* 0x000fc800078e00ff */
[----:B------:R-:W-:Y:S01]  /*0d20*/  IMAD.HI.U32 R0, R11, -0x2daee0ad, RZ ;  /* 0xd2511f530b007827 */ /* 0x000fe200078e00ff */
[----:B------:R-:W-:Y:S02]  /*0d30*/  LOP3.LUT R2, R19, R22, R21, 0x96, !PT ;  /* 0x0000001613027212 */ /* 0x000fe400078e9615 */
[----:B------:R-:W-:Y:S01]  /*0d40*/  MOV R21, R28 ;  /* 0x0000001c00157202 */ /* 0x000fe20000000f00 */
[----:B------:R-:W-:Y:S01]  /*0d50*/  IMAD.MOV.U32 R23, RZ, RZ, R24 ;  /* 0x000000ffff177224 */ /* 0x000fe200078e0018 */
[----:B------:R-:W-:Y:S01]  /*0d60*/  LOP3.LUT R0, R0, R20, R7, 0x96, !PT ;  /* 0x0000001400007212 */ /* 0x000fe200078e9607 */
[----:B------:R-:W-:Y:S02]  /*0d70*/  IMAD.MOV.U32 R20, RZ, RZ, R27 ;  /* 0x000000ffff147224 */ /* 0x000fe400078e001b */
[----:B------:R-:W-:Y:S01]  /*0d80*/  IMAD.MOV.U32 R22, RZ, RZ, R2 ;  /* 0x000000ffff167224 */ /* 0x000fe200078e0002 */
        /* <DEDUP_REMOVED lines=8> */
[----:B------:R-:W-:Y:S05]  /*0e10*/  @!P0 BRA `(.L_x_65) ;  /* 0x0000000000248947 */ /* 0x000fea0003800000 */
[----:B------:R-:W-:Y:S01]  /*0e20*/  MOV R21, R26 ;  /* 0x0000001a00157202 */ /* 0x000fe20000000f00 */
[----:B------:R-:W-:Y:S02]  /*0e30*/  IMAD.MOV.U32 R20, RZ, RZ, R28 ;  /* 0x000000ffff147224 */ /* 0x000fe400078e001c */
[----:B------:R-:W-:Y:S02]  /*0e40*/  IMAD.MOV.U32 R23, RZ, RZ, R27 ;  /* 0x000000ffff177224 */ /* 0x000fe400078e001b */
[----:B------:R-:W-:Y:S01]  /*0e50*/  IMAD.MOV.U32 R22, RZ, RZ, R24 ;  /* 0x000000ffff167224 */ /* 0x000fe200078e0018 */
[----:B------:R-:W-:Y:S06]  /*0e60*/  BRA `(.L_x_65) ;  /* 0x0000000000107947 */ /* 0x000fec0003800000 */
.L_x_66:
[----:B------:R-:W-:Y:S01]  /*0e70*/  MOV R21, R27 ;  /* 0x0000001b00157202 */ /* 0x000fe20000000f00 */
[----:B------:R-:W-:Y:S02]  /*0e80*/  IMAD.MOV.U32 R20, RZ, RZ, R24 ;  /* 0x000000ffff147224 */ /* 0x000fe400078e0018 */
[----:B------:R-:W-:Y:S02]  /*0e90*/  IMAD.MOV.U32 R23, RZ, RZ, R2 ;  /* 0x000000ffff177224 */ /* 0x000fe400078e0002 */
[----:B------:R-:W-:-:S07]  /*0ea0*/  IMAD.MOV.U32 R22, RZ, RZ, R18 ;  /* 0x000000ffff167224 */ /* 0x000fce00078e0012 */
.L_x_65:
[----:B------:R-:W-:Y:S01]  /*0eb0*/  IMAD.WIDE.U32 R24, R20, 0x200000, RZ ;  /* 0x0020000014187825 */ /* 0x000fe200078e00ff */
[----:B------:R-:W-:Y:S01]  /*0ec0*/  HFMA2.MMA R50, -RZ, RZ, 0, 0 ;  /* 0x00000000ff327435 */ /* 0x000fe200000001ff */
[----:B------:R-:W-:Y:S02]  /*0ed0*/  BSSY B0, `(.L_x_67) ;  /* 0x0000062000007945 */ /* 0x000fe40003800000 */
[----:B------:R-:W-:Y:S01]  /*0ee0*/  IMAD.MOV.U32 R51, RZ, RZ, 0x3ca00000 ;  /* 0x3ca00000ff337424 */ /* 0x000fe200078e00ff */
[----:B------:R-:W-:Y:S01]  /*0ef0*/  LOP3.LUT R24, R24, R21, RZ, 0x3c, !PT ;  /* 0x0000001518187212 */ /* 0x000fe200078e3cff */
[----:B------:R-:W-:-:S03]  /*0f00*/  IMAD.WIDE.U32 R20, R22, 0x200000, RZ ;  /* 0x0020000016147825 */ /* 0x000fc600078e00ff */
[----:B------:R-:W0:Y:S01]  /*0f10*/  I2F.F64.U64 R26, R24 ;  /* 0x00000018001a7312 */ /* 0x000e220000301800 */
[----:B------:R-:W-:-:S07]  /*0f20*/  LOP3.LUT R20, R20, R23, RZ, 0x3c, !PT ;  /* 0x0000001714147212 */ /* 0x000fce00078e3cff */
[----:B------:R-:W3:Y:S01]  /*0f30*/  I2F.F64.U64 R20, R20 ;  /* 0x0000001400147312 */ /* 0x000ee20000301800 */
[----:B0-----:R-:W-:Y:S02]  /*0f40*/  DFMA R26, R26, R50, 5.5511151231257827021e-17 ;  /* 0x3c9000001a1a742b */ /* 0x001fe40000000032 */
[----:B---3--:R-:W-:-:S08]  /*0f50*/  DFMA R50, R20, 2.2204460492503130808e-16, R50 ;  /* 0x3cb000001432782b */ /* 0x008fd00000000032 */
[----:B------:R-:W-:Y:S01]  /*0f60*/  ISETP.GT.AND P0, PT, R27, 0xfffff, PT ;  /* 0x000fffff1b00780c */ /* 0x000fe20003f04270 */
[----:B------:R-:W-:Y:S02]  /*0f70*/  IMAD.MOV.U32 R22, RZ, RZ, R26 ;  /* 0x000000ffff167224 */ /* 0x000fe400078e001a */
[----:B------:R-:W-:Y:S01]  /*0f80*/  IMAD.MOV.U32 R23, RZ, RZ, R27 ;  /* 0x000000ffff177224 */ /* 0x000fe200078e001b */
[----:B------:R-:W-:Y:S01]  /*0f90*/  SHF.L.U32 R28, R51, 0x1, RZ ;  /* 0x00000001331c7819 */ /* 0x000fe200000006ff */
[----:B------:R-:W-:-:S03]  /*0fa0*/  IMAD.MOV.U32 R24, RZ, RZ, R51 ;  /* 0x000000ffff187224 */ /* 0x000fc600078e0033 */
[----:B------:R-:W-:-:S05]  /*0fb0*/  ISETP.GE.U32.AND P2, PT, R28, -0x797fffff, PT ;  /* 0x868000011c00780c */ /* 0x000fca0003f46070 */
[----:B------:R-:W-:-:S10]  /*0fc0*/  @!P0 DMUL R22, R22, 1.80143985094819840000e+16 ;  /* 0x4350000016168828 */ /* 0x000fd40000000000 */
[----:B------:R-:W-:Y:S01]  /*0fd0*/  @!P0 IMAD.MOV.U32 R27, RZ, RZ, R23 ;  /* 0x000000ffff1b8224 */ /* 0x000fe200078e0017 */
[----:B------:R-:W-:-:S04]  /*0fe0*/  @P2 DMUL R50, RZ, R50 ;  /* 0x00000032ff322228 */ /* 0x000fc80000000000 */
[----:B------:R-:W-:-:S04]  /*0ff0*/  IADD3 R20, R27, -0x1, RZ ;  /* 0xffffffff1b147810 */ /* 0x000fc80007ffe0ff */
[----:B------:R-:W-:Y:S02]  /*1000*/  ISETP.GE.U32.AND P1, PT, R20, 0x7fefffff, PT ;  /* 0x7fefffff1400780c */ /* 0x000fe40003f26070 */
[----:B------:R-:W-:Y:S02]  /*1010*/  @P2 IMAD.MOV.U32 R24, RZ, RZ, R51 ;  /* 0x000000ffff182224 */ /* 0x000fe400078e0033 */
[----:B------:R-:W-:Y:S02]  /*1020*/  IMAD.MOV.U32 R28, RZ, RZ, R50 ;  /* 0x000000ffff1c7224 */ /* 0x000fe400078e0032 */
[----:B------:R-:W-:-:S04]  /*1030*/  VIADD R29, R24, 0x100000 ;  /* 0x00100000181d7836 */ /* 0x000fc80000000000 */
[----:B------:R-:W0:Y:S03]  /*1040*/  FRND.F64 R24, R28 ;  /* 0x0000001c00187313 */ /* 0x000e260000301800 */
[----:B------:R-:W-:Y:S01]  /*1050*/  @P1 MOV R20, 0x0 ;  /* 0x0000000000141802 */ /* 0x000fe20000000f00 */
[----:B------:R-:W-:Y:S01]  /*1060*/  @P1 IMAD.MOV.U32 R21, RZ, RZ, 0x7ff00000 ;  /* 0x7ff00000ff151424 */ /* 0x000fe200078e00ff */
[----:B------:R-:W-:-:S05]  /*1070*/  @P1 FSETP.NEU.FTZ.AND P2, PT, R23, RZ, PT ;  /* 0x000000ff1700120b */ /* 0x000fca0003f5d000 */
[----:B------:R-:W-:Y:S01]  /*1080*/  @P1 DFMA R20, R22, R20, +INF ;  /* 0x7ff000001614142b */ /* 0x000fe20000000014 */
[----:B------:R-:W-:Y:S01]  /*1090*/  MOV R23, R26 ;  /* 0x0000001a00177202 */ /* 0x000fe20000000f00 */
[----:B------:R-:W-:Y:S01]  /*10a0*/  IMAD.MOV.U32 R26, RZ, RZ, -0x3ff ;  /* 0xfffffc01ff1a7424 */ /* 0x000fe200078e00ff */
[----:B------:R-:W-:Y:S01]  /*10b0*/  @!P0 MOV R26, 0xfffffbcb ;  /* 0xfffffbcb001a8802 */ /* 0x000fe20000000f00 */
[----:B------:R-:W-:Y:S01]  /*10c0*/  @!P0 IMAD.MOV.U32 R23, RZ, RZ, R22 ;  /* 0x000000ffff178224 */ /* 0x000fe200078e0016 */
[----:B0-----:R-:W-:-:S05]  /*10d0*/  DFMA R24, -R24, 0.5, R50 ;  /* 0x3fe000001818782b */ /* 0x001fca0000000132 */
[----:B------:R-:W-:Y:S02]  /*10e0*/  @P1 FSEL R20, R20, RZ, P2 ;  /* 0x000000ff14141208 */ /* 0x000fe40001000000 */
[----:B------:R-:W-:Y:S01]  /*10f0*/  @P1 FSEL R21, R21, -QNAN , P2 ;  /* 0xfff0000015151808 */ /* 0x000fe20001000000 */
[----:B------:R-:W-:Y:S06]  /*1100*/  @P1 BRA `(.L_x_68) ;  /* 0x0000000000f81947 */ /* 0x000fec0003800000 */
[C---:B------:R-:W-:Y:S01]  /*1110*/  LOP3.LUT R20, R27.reuse, 0x800fffff, RZ, 0xc0, !PT ;  /* 0x800fffff1b147812 */ /* 0x040fe200078ec0ff */
[----:B------:R-:W-:Y:S01]  /*1120*/  IMAD.MOV.U32 R22, RZ, RZ, RZ ;  /* 0x000000ffff167224 */ /* 0x000fe200078e00ff */
[----:B------:R-:W-:Y:S01]  /*1130*/  UMOV UR4, 0x3ae80f1e ;  /* 0x3ae80f1e00047882 */ /* 0x000fe20000000000 */
[----:B------:R-:W-:Y:S01]  /*1140*/  UMOV UR5, 0x3eb1380b ;  /* 0x3eb1380b00057882 */ /* 0x000fe20000000000 */
[----:B------:R-:W-:Y:S01]  /*1150*/  LOP3.LUT R21, R20, 0x3ff00000, RZ, 0xfc, !PT ;  /* 0x3ff0000014157812 */ /* 0x000fe200078efcff */
[----:B------:R-:W-:Y:S01]  /*1160*/  IMAD.MOV.U32 R20, RZ, RZ, R23 ;  /* 0x000000ffff147224 */ /* 0x000fe200078e0017 */
[----:B------:R-:W-:Y:S01]  /*1170*/  LEA.HI R26, R27, R26, RZ, 0xc ;  /* 0x0000001a1b1a7211 */ /* 0x000fe200078f60ff */
[----:B------:R-:W-:Y:S01]  /*1180*/  IMAD.MOV.U32 R27, RZ, RZ, 0x43300000 ;  /* 0x43300000ff1b7424 */ /* 0x000fe200078e00ff */
[----:B------:R-:W-:Y:S01]  /*1190*/  ISETP.GE.AND P0, PT, R21, 0x3ff6a09f, PT ;  /* 0x3ff6a09f1500780c */ /* 0x000fe20003f06270 */
[----:B------:R-:W-:Y:S01]  /*11a0*/  UMOV UR6, 0x80000000 ;  /* 0x8000000000067882 */ /* 0x000fe20000000000 */
[----:B------:R-:W-:-:S11]  /*11b0*/  UMOV UR7, 0x43300000 ;  /* 0x4330000000077882 */ /* 0x000fd60000000000 */
[----:B------:R-:W-:Y:S02]  /*11c0*/  @P0 VIADD R23, R21, 0xfff00000 ;  /* 0xfff0000015170836 */ /* 0x000fe40000000000 */
[----:B------:R-:W-:-:S03]  /*11d0*/  @P0 VIADD R26, R26, 0x1 ;  /* 0x000000011a1a0836 */ /* 0x000fc60000000000 */
[----:B------:R-:W-:Y:S02]  /*11e0*/  @P0 MOV R21, R23 ;  /* 0x0000001700150202 */ /* 0x000fe40000000f00 */
[----:B------:R-:W-:-:S04]  /*11f0*/  LOP3.LUT R26, R26, 0x80000000, RZ, 0x3c, !PT ;  /* 0x800000001a1a7812 */ /* 0x000fc800078e3cff */
[C---:B------:R-:W-:Y:S02]  /*1200*/  DADD R30, R20.reuse, 1 ;  /* 0x3ff00000141e7429 */ /* 0x040fe40000000000 */
[----:B------:R-:W-:Y:S02]  /*1210*/  DADD R20, R20, -1 ;  /* 0xbff0000014147429 */ /* 0x000fe40000000000 */
[----:B------:R-:W-:Y:S01]  /*1220*/  DADD R26, R26, -UR6 ;  /* 0x800000061a1a7e29 */ /* 0x000fe20008000000 */
[----:B------:R-:W-:Y:S01]  /*1230*/  UMOV UR6, 0xfefa39ef ;  /* 0xfefa39ef00067882 */ /* 0x000fe20000000000 */
[----:B------:R-:W0:Y:S01]  /*1240*/  MUFU.RCP64H R23, R31 ;  /* 0x0000001f00177308 */ /* 0x000e220000001800 */
[----:B------:R-:W-:Y:S01]  /*1250*/  UMOV UR7, 0x3fe62e42 ;  /* 0x3fe62e4200077882 */ /* 0x000fe20000000000 */
[----:B0-----:R-:W-:-:S08]  /*1260*/  DFMA R38, -R30, R22, 1 ;  /* 0x3ff000001e26742b */ /* 0x001fd00000000116 */
[----:B------:R-:W-:-:S08]  /*1270*/  DFMA R38, R38, R38, R38 ;  /* 0x000000262626722b */ /* 0x000fd00000000026 */
[----:B------:R-:W-:Y:S01]  /*1280*/  DFMA R38, R22, R38, R22 ;  /* 0x000000261626722b */ /* 0x000fe20000000016 */
[----:B------:R-:W-:Y:S01]  /*1290*/  IMAD.MOV.U32 R22, RZ, RZ, -0x748574fc ;  /* 0x8b7a8b04ff167424 */ /* 0x000fe200078e00ff */
[----:B------:R-:W-:-:S06]  /*12a0*/  MOV R23, 0x3ed0ee25 ;  /* 0x3ed0ee2500177802 */ /* 0x000fcc0000000f00 */
        /* <DEDUP_REMOVED lines=11> */
[----:B------:R-:W-:Y:S02]  /*1360*/  DFMA R30, R20, -R36, R30 ;  /* 0x80000024141e722b */ /* 0x000fe4000000001e */
[----:B------:R-:W-:-:S03]  /*1370*/  DFMA R22, R26, UR6, R36 ;  /* 0x000000061a167c2b */ /* 0x000fc60008000024 */
[----:B------:R-:W-:Y:S01]  /*1380*/  DFMA R32, R34, R32, UR4 ;  /* 0x0000000422207e2b */ /* 0x000fe20008000020 */
[----:B------:R-:W-:Y:S01]  /*1390*/  UMOV UR4, 0x2d1b5154 ;  /* 0x2d1b515400047882 */ /* 0x000fe20000000000 */
[----:B------:R-:W-:Y:S01]  /*13a0*/  UMOV UR5, 0x3f3c71c7 ;  /* 0x3f3c71c700057882 */ /* 0x000fe20000000000 */
[----:B------:R-:W-:Y:S02]  /*13b0*/  DMUL R30, R38, R30 ;  /* 0x0000001e261e7228 */ /* 0x000fe40000000000 */
[----:B------:R-:W-:-:S03]  /*13c0*/  DFMA R20, -R26, UR6, R22 ;  /* 0x000000061a147c2b */ /* 0x000fc60008000116 */
[----:B------:R-:W-:Y:S01]  /*13d0*/  DFMA R32, R34, R32, UR4 ;  /* 0x0000000422207e2b */ /* 0x000fe20008000020 */
[----:B------:R-:W-:Y:S01]  /*13e0*/  UMOV UR4, 0x923be72d ;  /* 0x923be72d00047882 */ /* 0x000fe20000000000 */
[----:B------:R-:W-:-:S03]  /*13f0*/  UMOV UR5, 0x3f624924 ;  /* 0x3f62492400057882 */ /* 0x000fc60000000000 */
[----:B------:R-:W-:-:S03]  /*1400*/  DADD R20, -R36, R20 ;  /* 0x0000000024147229 */ /* 0x000fc60000000114 */
[----:B------:R-:W-:Y:S01]  /*1410*/  DFMA R32, R34, R32, UR4 ;  /* 0x0000000422207e2b */ /* 0x000fe20008000020 */
[----:B------:R-:W-:Y:S01]  /*1420*/  UMOV UR4, 0x9999a3c4 ;  /* 0x9999a3c400047882 */ /* 0x000fe20000000000 */
[----:B------:R-:W-:-:S06]  /*1430*/  UMOV UR5, 0x3f899999 ;  /* 0x3f89999900057882 */ /* 0x000fcc0000000000 */
[----:B------:R-:W-:Y:S01]  /*1440*/  DFMA R32, R34, R32, UR4 ;  /* 0x0000000422207e2b */ /* 0x000fe20008000020 */
[----:B------:R-:W-:Y:S01]  /*1450*/  UMOV UR4, 0x55555554 ;  /* 0x5555555400047882 */ /* 0x000fe20000000000 */
[----:B------:R-:W-:-:S06]  /*1460*/  UMOV UR5, 0x3fb55555 ;  /* 0x3fb5555500057882 */ /* 0x000fcc0000000000 */
[----:B------:R-:W-:Y:S01]  /*1470*/  DFMA R32, R34, R32, UR4 ;  /* 0x0000000422207e2b */ /* 0x000fe20008000020 */
[----:B------:R-:W-:Y:S01]  /*1480*/  UMOV UR4, 0x3b39803f ;  /* 0x3b39803f00047882 */ /* 0x000fe20000000000 */
[----:B------:R-:W-:-:S06]  /*1490*/  UMOV UR5, 0x3c7abc9e ;  /* 0x3c7abc9e00057882 */ /* 0x000fcc0000000000 */
[----:B------:R-:W-:-:S08]  /*14a0*/  DMUL R32, R34, R32 ;  /* 0x0000002022207228 */ /* 0x000fd00000000000 */
[----:B------:R-:W-:-:S08]  /*14b0*/  DFMA R30, R36, R32, R30 ;  /* 0x00000020241e722b */ /* 0x000fd0000000001e */
[----:B------:R-:W-:-:S08]  /*14c0*/  DADD R20, R30, -R20 ;  /* 0x000000001e147229 */ /* 0x000fd00000000814 */
[----:B------:R-:W-:-:S08]  /*14d0*/  DFMA R20, R26, UR4, R20 ;  /* 0x000000041a147c2b */ /* 0x000fd00008000014 */
[----:B------:R-:W-:-:S11]  /*14e0*/  DADD R20, R22, R20 ;  /* 0x0000000016147229 */ /* 0x000fd60000000014 */
.L_x_68:
[----:B------:R-:W-:Y:S05]  /*14f0*/  BSYNC B0 ;  /* 0x0000000000007941 */ /* 0x000fea0003800000 */
.L_x_67:
[----:B------:R-:W-:Y:S01]  /*1500*/  UMOV UR4, 0x33145c07 ;  /* 0x33145c0700047882 */ /* 0x000fe20000000000 */
[----:B------:R-:W-:Y:S01]  /*1510*/  UMOV UR5, 0x3ca1a626 ;  /* 0x3ca1a62600057882 */ /* 0x000fe20000000000 */
[----:B------:R-:W-:Y:S01]  /*1520*/  MOV R32, 0x2cb0d246 ;  /* 0x2cb0d24600207802 */ /* 0x000fe20000000f00 */
[----:B------:R-:W-:Y:S01]  /*1530*/  DMUL R22, R24, UR4 ;  /* 0x0000000418167c28 */ /* 0x000fe20008000000 */
[----:B------:R-:W-:Y:S01]  /*1540*/  UMOV UR4, 0x54442d18 ;  /* 0x54442d1800047882 */ /* 0x000fe20000000000 */
[----:B------:R-:W-:Y:S01]  /*1550*/  UMOV UR5, 0x400921fb ;  /* 0x400921fb00057882 */ /* 0x000fe20000000000 */
[----:B------:R-:W-:Y:S01]  /*1560*/  IMAD.MOV.U32 R33, RZ, RZ, 0x3e5ae5f1 ;  /* 0x3e5ae5f1ff217424 */ /* 0x000fe200078e00ff */
[----:B------:R-:W-:Y:S01]  /*1570*/  HFMA2.MMA R31, -RZ, RZ, 1.5322265625, -6812 ;  /* 0x3e21eea7ff1f7435 */ /* 0x000fe200000001ff */
[----:B------:R-:W-:Y:S01]  /*1580*/  IMAD.MOV.U32 R30, RZ, RZ, -0x3e107ad8 ;  /* 0xc1ef8528ff1e7424 */ /* 0x000fe200078e00ff */
[----:B------:R-:W-:Y:S01]  /*1590*/  DMUL R20, R20, -2 ;  /* 0xc000000014147828 */ /* 0x000fe20000000000 */
[----:B------:R-:W-:Y:S01]  /*15a0*/  UMOV UR6, 0x69ace392 ;  /* 0x69ace39200067882 */ /* 0x000fe20000000000 */
[----:B------:R-:W-:Y:S01]  /*15b0*/  DFMA R24, R24, UR4, R22 ;  /* 0x0000000418187c2b */ /* 0x000fe20008000016 */
[----:B------:R-:W-:Y:S01]  /*15c0*/  UMOV UR4, 0xf9785eba ;  /* 0xf9785eba00047882 */ /* 0x000fe20000000000 */
[----:B------:R-:W-:Y:S01]  /*15d0*/  UMOV UR5, 0x3de5db65 ;  /* 0x3de5db6500057882 */ /* 0x000fe20000000000 */
[----:B------:R-:W-:Y:S01]  /*15e0*/  UMOV UR7, 0x3ec71de3 ;  /* 0x3ec71de300077882 */ /* 0x000fe20000000000 */
[----:B------:R-:W0:Y:S01]  /*15f0*/  MUFU.RSQ64H R23, R21 ;  /* 0x0000001500177308 */ /* 0x000e220000001c00 */
[----:B------:R-:W-:Y:S01]  /*1600*/  IMAD.MOV.U32 R34, RZ, RZ, 0x0 ;  /* 0x00000000ff227424 */ /* 0x000fe200078e00ff */
[----:B------:R-:W-:Y:S01]  /*1610*/  MOV R35, 0x3fd80000 ;  /* 0x3fd8000000237802 */ /* 0x000fe20000000f00 */
[----:B------:R-:W-:Y:S01]  /*1620*/  BSSY B0, `(.L_x_69) ;  /* 0x0000043000007945 */ /* 0x000fe20003800000 */
[----:B------:R-:W-:Y:S01]  /*1630*/  DMUL R26, R24, R24 ;  /* 0x00000018181a7228 */ /* 0x000fe20000000000 */
[----:B------:R-:W-:-:S03]  /*1640*/  VIADD R22, R21, 0xfcb00000 ;  /* 0xfcb0000015167836 */ /* 0x000fc60000000000 */
[----:B------:R-:W3:Y:S04]  /*1650*/  F2I.S64.F64 R28, R28 ;  /* 0x0000001c001c7311 */ /* 0x000ee80000301900 */
[C---:B------:R-:W-:Y:S01]  /*1660*/  DFMA R32, R26.reuse, UR4, -R32 ;  /* 0x000000041a207c2b */ /* 0x040fe20008000820 */
[----:B------:R-:W-:Y:S01]  /*1670*/  UMOV UR4, 0x20fd8164 ;  /* 0x20fd816400047882 */ /* 0x000fe20000000000 */
[----:B------:R-:W-:Y:S02]  /*1680*/  UMOV UR5, 0x3da8ff83 ;  /* 0x3da8ff8300057882 */ /* 0x000fe40000000000 */
[----:B------:R-:W-:Y:S01]  /*1690*/  DFMA R30, R26, -UR4, R30 ;  /* 0x800000041a1e7c2b */ /* 0x000fe2000800001e */
[----:B------:R-:W-:Y:S01]  /*16a0*/  UMOV UR4, 0x8e06e6d9 ;  /* 0x8e06e6d900047882 */ /* 0x000fe20000000000 */
[----:B------:R-:W-:Y:S01]  /*16b0*/  UMOV UR5, 0x3e927e4f ;  /* 0x3e927e4f00057882 */ /* 0x000fe20000000000 */
[----:B0-----:R-:W-:Y:S01]  /*16c0*/  DMUL R38, R22, R22 ;  /* 0x0000001616267228 */ /* 0x001fe20000000000 */
[----:B------:R-:W0:Y:S01]  /*16d0*/  FRND.F64.TRUNC R36, R50 ;  /* 0x0000003200247313 */ /* 0x000e22000030d800 */
[C---:B------:R-:W-:Y:S01]  /*16e0*/  DFMA R32, R26.reuse, R32, UR6 ;  /* 0x000000061a207e2b */ /* 0x040fe20008000020 */
[----:B------:R-:W-:Y:S01]  /*16f0*/  UMOV UR6, 0x19db62a1 ;  /* 0x19db62a100067882 */ /* 0x000fe20000000000 */
[----:B------:R-:W-:Y:S01]  /*1700*/  UMOV UR7, 0x3f2a01a0 ;  /* 0x3f2a01a000077882 */ /* 0x000fe20000000000 */
[----:B------:R-:W-:Y:S01]  /*1710*/  DFMA R30, R26, R30, -UR4 ;  /* 0x800000041a1e7e2b */ /* 0x000fe2000800001e */
[----:B------:R-:W-:Y:S01]  /*1720*/  UMOV UR4, 0x19ddbce9 ;  /* 0x19ddbce900047882 */ /* 0x000fe20000000000 */
[----:B------:R-:W-:Y:S01]  /*1730*/  UMOV UR5, 0x3efa01a0 ;  /* 0x3efa01a000057882 */ /* 0x000fe20000000000 */
[----:B------:R-:W-:Y:S01]  /*1740*/  DFMA R38, R20, -R38, 1 ;  /* 0x3ff000001426742b */ /* 0x000fe20000000826 */
[C---:B---3--:R-:W-:Y:S01]  /*1750*/  LOP3.LUT R29, R28.reuse, 0x1, RZ, 0xc0, !PT ;  /* 0x000000011c1d7812 */ /* 0x048fe200078ec0ff */
[C---:B------:R-:W-:Y:S01]  /*1760*/  DFMA R32, R26.reuse, R32, -UR6 ;  /* 0x800000061a207e2b */ /* 0x040fe20008000020 */
[----:B------:R-:W-:Y:S01]  /*1770*/  UMOV UR6, 0x11110818 ;  /* 0x1111081800067882 */ /* 0x000fe20000000000 */
[----:B------:R-:W-:Y:S01]  /*1780*/  UMOV UR7, 0x3f811111 ;  /* 0x3f81111100077882 */ /* 0x000fe20000000000 */
[----:B------:R-:W-:Y:S01]  /*1790*/  DFMA R30, R26, R30, UR4 ;  /* 0x000000041a1e7e2b */ /* 0x000fe2000800001e */
[----:B------:R-:W-:Y:S01]  /*17a0*/  UMOV UR4, 0x16c15d47 ;  /* 0x16c15d4700047882 */ /* 0x000fe20000000000 */
[----:B------:R-:W-:Y:S01]  /*17b0*/  UMOV UR5, 0x3f56c16c ;  /* 0x3f56c16c00057882 */ /* 0x000fe20000000000 */
[----:B------:R-:W-:Y:S01]  /*17c0*/  ISETP.NE.U32.AND P0, PT, R29, 0x1, PT ;  /* 0x000000011d00780c */ /* 0x000fe20003f05070 */
[----:B------:R-:W-:Y:S01]  /*17d0*/  DFMA R34, R38, R34, 0.5 ;  /* 0x3fe000002622742b */ /* 0x000fe20000000022 */
[----:B------:R-:W-:Y:S01]  /*17e0*/  LOP3.LUT P1, RZ, R28, 0x2, RZ, 0xc0, !PT ;  /* 0x000000021cff7812 */ /* 0x000fe2000782c0ff */
[C---:B------:R-:W-:Y:S01]  /*17f0*/  DFMA R32, R26.reuse, R32, UR6 ;  /* 0x000000061a207e2b */ /* 0x040fe20008000020 */
[----:B------:R-:W-:Y:S01]  /*1800*/  UMOV UR6, 0x55555554 ;  /* 0x5555555400067882 */ /* 0x000fe20000000000 */
[----:B------:R-:W-:Y:S01]  /*1810*/  DFMA R30, R26, R30, -UR4 ;  /* 0x800000041a1e7e2b */ /* 0x000fe2000800001e */
[----:B------:R-:W-:Y:S01]  /*1820*/  UMOV UR7, 0x3fc55555 ;  /* 0x3fc5555500077882 */ /* 0x000fe20000000000 */
[----:B------:R-:W-:Y:S01]  /*1830*/  UMOV UR4, 0x55555551 ;  /* 0x5555555100047882 */ /* 0x000fe20000000000 */
[----:B------:R-:W-:Y:S01]  /*1840*/  UMOV UR5, 0x3fa55555 ;  /* 0x3fa5555500057882 */ /* 0x000fe20000000000 */
[----:B------:R-:W-:Y:S01]  /*1850*/  DMUL R38, R22, R38 ;  /* 0x0000002616267228 */ /* 0x000fe20000000000 */
[----:B------:R-:W-:Y:S01]  /*1860*/  ISETP.NE.U32.AND.EX P0, PT, RZ, RZ, PT, P0 ;  /* 0x000000ffff00720c */ /* 0x000fe20003f05100 */
[----:B------:R-:W-:-:S02]  /*1870*/  DFMA R32, R26, R32, -UR6 ;  /* 0x800000061a207e2b */ /* 0x000fc40008000020 */
[----:B------:R-:W-:Y:S02]  /*1880*/  DFMA R30, R26, R30, UR4 ;  /* 0x000000041a1e7e2b */ /* 0x000fe4000800001e */
[----:B0-----:R-:W-:Y:S02]  /*1890*/  DSETP.NEU.AND P2, PT, R50, R36, PT ;  /* 0x000000243200722a */ /* 0x001fe40003f4d000 */
[----:B------:R-:W-:Y:S02]  /*18a0*/  DFMA R34, R34, R38, R22 ;  /* 0x000000262222722b */ /* 0x000fe40000000016 */
[C---:B------:R-:W-:Y:S02]  /*18b0*/  DFMA R32, R26.reuse, R32, RZ ;  /* 0x000000201a20722b */ /* 0x040fe400000000ff */
[----:B------:R-:W-:-:S06]  /*18c0*/  DFMA R30, R26, R30, -0.5 ;  /* 0xbfe000001a1e742b */ /* 0x000fcc000000001e */
[----:B------:R-:W-:Y:S01]  /*18d0*/  DFMA R24, R24, R32, R24 ;  /* 0x000000201818722b */ /* 0x000fe20000000018 */
[----:B------:R-:W-:Y:S01]  /*18e0*/  VIADD R37, R35, 0xfff00000 ;  /* 0xfff0000023257836 */ /* 0x000fe20000000000 */
[----:B------:R-:W-:Y:S01]  /*18f0*/  DFMA R26, R26, R30, 1 ;  /* 0x3ff000001a1a742b */ /* 0x000fe2000000001e */
[----:B------:R-:W-:Y:S01]  /*1900*/  IMAD.MOV.U32 R36, RZ, RZ, R34 ;  /* 0x000000ffff247224 */ /* 0x000fe200078e0022 */
[----:B------:R-:W-:-:S06]  /*1910*/  DMUL R32, R20, R34 ;  /* 0x0000002214207228 */ /* 0x000fcc0000000000 */
[----:B------:R-:W-:Y:S01]  /*1920*/  @!P0 LOP3.LUT R29, R25, 0x80000000, RZ, 0x3c, !PT ;  /* 0x80000000191d8812 */ /* 0x000fe200078e3cff */
[----:B------:R-:W-:Y:S01]  /*1930*/  @!P0 IMAD.MOV.U32 R28, RZ, RZ, R24 ;  /* 0x000000ffff1c8224 */ /* 0x000fe200078e0018 */
[----:B------:R-:W-:Y:S01]  /*1940*/  @!P0 MOV R25, R27 ;  /* 0x0000001b00198202 */ /* 0x000fe20000000f00 */
[----:B------:R-:W-:Y:S01]  /*1950*/  @!P0 IMAD.MOV.U32 R24, RZ, RZ, R26 ;  /* 0x000000ffff188224 */ /* 0x000fe200078e001a */
[----:B------:R-:W-:Y:S01]  /*1960*/  @!P0 MOV R27, R29 ;  /* 0x0000001d001b8202 */ /* 0x000fe20000000f00 */
[----:B------:R-:W-:Y:S01]  /*1970*/  @!P0 IMAD.MOV.U32 R26, RZ, RZ, R28 ;  /* 0x000000ffff1a8224 */ /* 0x000fe200078e001c */
[----:B------:R-:W-:Y:S01]  /*1980*/  ISETP.GE.U32.AND P0, PT, R22, 0x7ca00000, PT ;  /* 0x7ca000001600780c */ /* 0x000fe20003f06070 */
[----:B------:R-:W-:Y:S01]  /*1990*/  DFMA R30, R32, -R32, R20 ;  /* 0x80000020201e722b */ /* 0x000fe20000000014 */
[----:B------:R-:W-:-:S05]  /*19a0*/  @P1 LOP3.LUT R39, R25, 0x80000000, RZ, 0x3c, !PT ;  /* 0x8000000019271812 */ /* 0x000fca00078e3cff */
[----:B------:R-:W-:Y:S01]  /*19b0*/  @P1 IMAD.MOV.U32 R25, RZ, RZ, R39 ;  /* 0x000000ffff191224 */ /* 0x000fe200078e0027 */
[----:B------:R-:W-:Y:S01]  /*19c0*/  @P1 LOP3.LUT R39, R27, 0x80000000, RZ, 0x3c, !PT ;  /* 0x800000001b271812 */ /* 0x000fe200078e3cff */
[----:B------:R-:W-:Y:S02]  /*19d0*/  @!P2 DMUL R24, RZ, R50 ;  /* 0x00000032ff18a228 */ /* 0x000fe40000000000 */
[----:B------:R-:W-:Y:S01]  /*19e0*/  DFMA R28, R30, R36, R32 ;  /* 0x000000241e1c722b */ /* 0x000fe20000000020 */
[----:B------:R-:W-:Y:S01]  /*19f0*/  @P1 MOV R27, R39 ;  /* 0x00000027001b1202 */ /* 0x000fe20000000f00 */
[----:B------:R-:W-:Y:S09]  /*1a00*/  @!P0 BRA `(.L_x_70) ;  /* 0x0000000000108947 */ /* 0x000ff20003800000 */
[----:B------:R-:W-:-:S07]  /*1a10*/  MOV R28, 0x1a30 ;  /* 0x00001a30001c7802 */ /* 0x000fce0000000f00 */
[----:B-12---:R-:W-:Y:S05]  /*1a20*/  CALL.REL.NOINC `($__internal_5_$__cuda_sm20_dsqrt_rn_f64_mediumpath_v1) ;  /* 0x0000000800587944 */ /* 0x006fea0003c00000 */
[----:B------:R-:W-:Y:S02]  /*1a30*/  IMAD.MOV.U32 R28, RZ, RZ, R22 ;  /* 0x000000ffff1c7224 */ /* 0x000fe400078e0016 */
[----:B------:R-:W-:-:S07]  /*1a40*/  IMAD.MOV.U32 R29, RZ, RZ, R23 ;  /* 0x000000ffff1d7224 */ /* 0x000fce00078e0017 */
.L_x_70:
[----:B------:R-:W-:Y:S05]  /*1a50*/  BSYNC B0 ;  /* 0x0000000000007941 */ /* 0x000fea0003800000 */
.L_x_69:
[----:B--2---:R-:W-:Y:S01]  /*1a60*/  ISETP.GE.U32.AND P0, PT, R41, R16, PT ;  /* 0x000000102900720c */ /* 0x004fe20003f06070 */
[----:B------:R-:W-:Y:S01]  /*1a70*/  BSSY B0, `(.L_x_71) ;  /* 0x000000f000007945 */ /* 0x000fe20003800000 */
[----:B------:R-:W-:Y:S02]  /*1a80*/  DMUL R24, R28, R24 ;  /* 0x000000181c187228 */ /* 0x000fe40000000000 */
[----:B------:R-:W-:-:S13]  /*1a90*/  ISETP.GE.AND.EX P0, PT, R42, R17, PT, P0 ;  /* 0x000000112a00720c */ /* 0x000fda0003f06300 */
[----:B------:R-:W-:Y:S05]  /*1aa0*/  @P0 BRA `(.L_x_72) ;  /* 0x00000000002c0947 */ /* 0x000fea0003800000 */
[----:B------:R-:W-:Y:S01]  /*1ab0*/  UMOV UR4, 0xf0000000 ;  /* 0xf000000000047882 */ /* 0x000fe20000000000 */
[----:B------:R-:W-:Y:S01]  /*1ac0*/  UMOV UR5, 0x380fffff ;  /* 0x380fffff00057882 */ /* 0x000fe20000000000 */
[----:B------:R-:W0:Y:S01]  /*1ad0*/  F2F.F32.F64 R23, R24 ;  /* 0x0000001800177310 */ /* 0x000e220000301000 */
[----:B------:R-:W-:Y:S01]  /*1ae0*/  DSETP.GEU.AND P0, PT, |R24|, UR4, PT ;  /* 0x0000000418007e2a */ /* 0x000fe2000bf0e200 */
[----:B------:R-:W-:-:S13]  /*1af0*/  IMAD R21, R41, UR10, RZ ;  /* 0x0000000a29157c24 */ /* 0x000fda000f8e02ff */
[----:B0-----:R-:W-:Y:S01]  /*1b00*/  @!P0 FMUL R23, R23, 1.175494350822287508e-38 ;  /* 0x0080000017178820 */ /* 0x001fe20000400000 */
[----:B------:R-:W-:-:S03]  /*1b10*/  IADD3 R20, P0, R21, UR12, RZ ;  /* 0x0000000c15147c10 */ /* 0x000fc6000ff1e0ff */
[----:B-1----:R-:W-:Y:S01]  /*1b20*/  FFMA.FTZ R23, R23, R8, UR11 ;  /* 0x0000000b17177e23 */ /* 0x002fe20008010008 */
[----:B------:R-:W-:-:S04]  /*1b30*/  LEA.HI.X.SX32 R21, R21, UR13, 0x1, P0 ;  /* 0x0000000d15157c11 */ /* 0x000fc800080f0eff */
[----:B------:R-:W-:-:S05]  /*1b40*/  F2FP.BF16.F32.PACK_AB R23, RZ, R23 ;  /* 0x00000017ff17723e */ /* 0x000fca00000010ff */
[----:B------:R0:W-:Y:S02]  /*1b50*/  STG.E.U16 desc[UR8][R20.64], R23 ;  /* 0x0000001714007986 */ /* 0x0001e4000c101508 */
.L_x_72:
[----:B------:R-:W-:Y:S05]  /*1b60*/  BSYNC B0 ;  /* 0x0000000000007941 */ /* 0x000fea0003800000 */
.L_x_71:
[----:B------:R-:W-:Y:S01]  /*1b70*/  ULDC UR4, c[0x0][0xc] ;  /* 0x0000030000047ab9 */ /* 0x000fe20000000800 */
[----:B------:R-:W2:Y:S01]  /*1b80*/  LDC R24, c[0x0][RZ] ;  /* 0x00000000ff187b82 */ /* 0x000ea20000000800 */
[----:B------:R-:W-:Y:S01]  /*1b90*/  DADD R26, RZ, R26 ;  /* 0x00000000ff1a7229 */ /* 0x000fe2000000001a */
[----:B------:R-:W-:Y:S07]  /*1ba0*/  BSSY B0, `(.L_x_73) ;  /* 0x0000013000007945 */ /* 0x000fee0003800000 */
[----:B------:R-:W-:Y:S01]  /*1bb0*/  DMUL R26, R26, R28 ;  /* 0x0000001c1a1a7228 */ /* 0x000fe20000000000 */
[----:B--2---:R-:W-:-:S05]  /*1bc0*/  IMAD R24, R24, UR4, RZ ;  /* 0x0000000418187c24 */ /* 0x004fca000f8e02ff */
[----:B0-----:R-:W-:-:S04]  /*1bd0*/  IADD3 R21, P1, R24, R41, RZ ;  /* 0x0000002918157210 */ /* 0x001fc80007f3e0ff */
[----:B------:R-:W-:Y:S02]  /*1be0*/  ISETP.GE.U32.AND P0, PT, R21, R16, PT ;  /* 0x000000101500720c */ /* 0x000fe40003f06070 */
[----:B------:R-:W-:-:S04]  /*1bf0*/  IADD3.X R20, RZ, R42, RZ, P1, !PT ;  /* 0x0000002aff147210 */ /* 0x000fc80000ffe4ff */
        /* <DEDUP_REMOVED lines=13> */
.L_x_74:
[----:B------:R-:W-:Y:S05]  /*1cd0*/  BSYNC B0 ;  /* 0x0000000000007941 */ /* 0x000fea0003800000 */
.L_x_73:
[CC--:B------:R-:W-:Y:S01]  /*1ce0*/  LEA R19, P1, R24.reuse, R41.reuse, 0x1 ;  /* 0x0000002918137211 */ /* 0x0c0fe200078208ff */
[----:B0-----:R-:W-:Y:S01]  /*1cf0*/  IMAD R20, R24, 0x3, RZ ;  /* 0x0000000318147824 */ /* 0x001fe200078e02ff */
[----:B------:R-:W-:Y:S05]  /*1d00*/  WARPSYNC.ALL ;  /* 0x0000000000007948 */ /* 0x000fea0003800000 */
[----:B------:R-:W-:Y:S01]  /*1d10*/  IMAD.X R22, RZ, RZ, R42, P1 ;  /* 0x000000ffff167224 */ /* 0x000fe200008e062a */
[----:B------:R-:W-:Y:S02]  /*1d20*/  ISETP.GE.U32.AND P0, PT, R19, R16, PT ;  /* 0x000000101300720c */ /* 0x000fe40003f06070 */
[----:B------:R-:W-:-:S02]  /*1d30*/  IADD3 R25, P2, R20, R41, RZ ;  /* 0x0000002914197210 */ /* 0x000fc40007f5e0ff */
[----:B------:R-:W-:Y:S02]  /*1d40*/  ISETP.GE.AND.EX P0, PT, R22, R17, PT, P0 ;  /* 0x000000111600720c */ /* 0x000fe40003f06300 */
[----:B------:R-:W-:Y:S01]  /*1d50*/  ISETP.GE.U32.AND P1, PT, R25, R16, PT ;  /* 0x000000101900720c */ /* 0x000fe20003f26070 */
[----:B------:R-:W-:Y:S01]  /*1d60*/  IMAD.X R20, RZ, RZ, R42, P2 ;  /* 0x000000ffff147224 */ /* 0x000fe200010e062a */
[----:B------:R-:W-:-:S04]  /*1d70*/  MOV R27, R0 ;  /* 0x00000000001b7202 */ /* 0x000fc80000000f00 */
[----:B------:R-:W-:-:S05]  /*1d80*/  ISETP.GE.AND.EX P1, PT, R20, R17, PT, P1 ;  /* 0x000000111400720c */ /* 0x000fca0003f26310 */
[----:B------:R-:W0:Y:S08]  /*1d90*/  @!P0 LDC R26, c[0x0][0x240] ;  /* 0x00009000ff1a8b82 */ /* 0x000e300000000800 */
[----:B------:R-:W2:Y:S08]  /*1da0*/  @!P0 LDC.64 R20, c[0x0][0x238] ;  /* 0x00008e00ff148b82 */ /* 0x000eb00000000a00 */
[----:B------:R-:W3:Y:S01]  /*1db0*/  @!P1 LDC R28, c[0x0][0x240] ;  /* 0x00009000ff1c9b82 */ /* 0x000ee20000000800 */
[----:B0-----:R-:W-:-:S07]  /*1dc0*/  @!P0 IMAD R19, R19, R26, RZ ;  /* 0x0000001a13138224 */ /* 0x001fce00078e02ff */
[----:B------:R-:W0:Y:S01]  /*1dd0*/  @!P1 LDC.64 R22, c[0x0][0x238] ;  /* 0x00008e00ff169b82 */ /* 0x000e220000000a00 */
[----:B------:R-:W-:Y:S01]  /*1de0*/  IMAD.MOV.U32 R26, RZ, RZ, R2 ;  /* 0x000000ffff1a7224 */ /* 0x000fe200078e0002 */
[----:B--2---:R-:W-:-:S04]  /*1df0*/  @!P0 IADD3 R20, P2, R19, R20, RZ ;  /* 0x0000001413148210 */ /* 0x004fc80007f5e0ff */
[----:B------:R-:W-:Y:S02]  /*1e00*/  @!P0 LEA.HI.X.SX32 R21, R19, R21, 0x1, P2 ;  /* 0x0000001513158211 */ /* 0x000fe400010f0eff */
[----:B------:R-:W-:Y:S01]  /*1e10*/  PRMT R19, R6, 0x7610, R19 ;  /* 0x0000761006137816 */ /* 0x000fe20000000013 */
[----:B---3--:R-:W-:Y:S02]  /*1e20*/  @!P1 IMAD R25, R25, R28, RZ ;  /* 0x0000001c19199224 */ /* 0x008fe400078e02ff */
[----:B------:R3:W-:Y:S01]  /*1e30*/  @!P0 STG.E.U16 desc[UR8][R20.64], R6 ;  /* 0x0000000614008986 */ /* 0x0007e2000c101508 */
[----:B------:R-:W-:Y:S01]  /*1e40*/  LEA R41, P0, R24, R41, 0x2 ;  /* 0x0000002918297211 */ /* 0x000fe200078010ff */
[----:B------:R-:W-:-:S03]  /*1e50*/  IMAD.MOV.U32 R28, RZ, RZ, R18 ;  /* 0x000000ffff1c7224 */ /* 0x000fc600078e0012 */
[----:B------:R-:W-:Y:S02]  /*1e60*/  IADD3.X R42, RZ, R42, RZ, P0, !PT ;  /* 0x0000002aff2a7210 */ /* 0x000fe400007fe4ff */
[----:B------:R-:W-:Y:S02]  /*1e70*/  ISETP.GE.U32.AND P0, PT, R41, R10, PT ;  /* 0x0000000a2900720c */ /* 0x000fe40003f06070 */
[C---:B0-----:R-:W-:Y:S02]  /*1e80*/  @!P1 IADD3 R22, P3, R25.reuse, R22, RZ ;  /* 0x0000001619169210 */ /* 0x041fe40007f7e0ff */
[----:B------:R-:W-:Y:S02]  /*1e90*/  ISETP.GE.AND.EX P0, PT, R42, R9, PT, P0 ;  /* 0x000000092a00720c */ /* 0x000fe40003f06300 */
[----:B------:R-:W-:-:S05]  /*1ea0*/  @!P1 LEA.HI.X.SX32 R23, R25, R23, 0x1, P3 ;  /* 0x0000001719179211 */ /* 0x000fca00018f0eff */
[----:B------:R3:W-:Y:S01]  /*1eb0*/  @!P1 STG.E.U16 desc[UR8][R22.64], R19 ;  /* 0x0000001316009986 */ /* 0x0007e2000c101508 */
[----:B------:R-:W-:Y:S06]  /*1ec0*/  BAR.SYNC.DEFER_BLOCKING 0x0 ;  /* 0x0000000000007b1d */ /* 0x000fec0000010000 */
[----:B------:R-:W-:Y:S05]  /*1ed0*/  @!P0 BRA `(.L_x_75) ;  /* 0xffffffe800948947 */ /* 0x000fea000383ffff */
[----:B------:R-:W-:Y:S05]  /*1ee0*/  EXIT ;  /* 0x000000000000794d */ /* 0x000fea0003800000 */
        .weak           $__internal_4_$__cuda_sm20_div_s64
        .type           $__internal_4_$__cuda_sm20_div_s64,@function
        .size           $__internal_4_$__cuda_sm20_div_s64,($__internal_5_$__cuda_sm20_dsqrt_rn_f64_mediumpath_v1 - $__internal_4_$__cuda_sm20_div_s64)
$__internal_4_$__cuda_sm20_div_s64:
[----:B------:R-:W-:Y:S02]  /*1ef0*/  UMOV UR5, URZ ;  /* 0x0000003f00057c82 */ /* 0x000fe40008000000 */
[----:B------:R-:W0:Y:S08]  /*1f00*/  I2F.U64.RP R7, UR4 ;  /* 0x0000000400077d12 */ /* 0x000e300008309000 */
[----:B0-----:R-:W0:Y:S02]  /*1f10*/  MUFU.RCP R7, R7 ;  /* 0x0000000700077308 */ /* 0x001e240000001000 */
[----:B0-----:R-:W-:-:S06]  /*1f20*/  VIADD R8, R7, 0x1ffffffe ;  /* 0x1ffffffe07087836 */ /* 0x001fcc0000000000 */
[----:B------:R-:W0:Y:S02]  /*1f30*/  F2I.U64.TRUNC R8, R8 ;  /* 0x0000000800087311 */ /* 0x000e24000020d800 */
[----:B0-----:R-:W-:-:S04]  /*1f40*/  IMAD.WIDE.U32 R16, R8, UR4, RZ ;  /* 0x0000000408107c25 */ /* 0x001fc8000f8e00ff */
[----:B------:R-:W-:Y:S01]  /*1f50*/  IMAD R17, R9, UR4, R17 ;  /* 0x0000000409117c24 */ /* 0x000fe2000f8e0211 */
[----:B------:R-:W-:-:S05]  /*1f60*/  IADD3 R19, P0, RZ, -R16, RZ ;  /* 0x80000010ff137210 */ /* 0x000fca0007f1e0ff */
[----:B------:R-:W-:-:S04]  /*1f70*/  IMAD.HI.U32 R16, R8, R19, RZ ;  /* 0x0000001308107227 */ /* 0x000fc800078e00ff */
[----:B------:R-:W-:Y:S01]  /*1f80*/  IMAD.X R21, RZ, RZ, ~R17, P0 ;  /* 0x000000ffff157224 */ /* 0x000fe200000e0e11 */
[----:B------:R-:W-:-:S03]  /*1f90*/  MOV R17, R8 ;  /* 0x0000000800117202 */ /* 0x000fc60000000f00 */
[-C--:B------:R-:W-:Y:S02]  /*1fa0*/  IMAD R23, R9, R21.reuse, RZ ;  /* 0x0000001509177224 */ /* 0x080fe400078e02ff */
[----:B------:R-:W-:-:S04]  /*1fb0*/  IMAD.WIDE.U32 R16, P0, R8, R21, R16 ;  /* 0x0000001508107225 */ /* 0x000fc80007800010 */
[----:B------:R-:W-:-:S04]  /*1fc0*/  IMAD.HI.U32 R7, R9, R21, RZ ;  /* 0x0000001509077227 */ /* 0x000fc800078e00ff */
[----:B------:R-:W-:-:S04]  /*1fd0*/  IMAD.HI.U32 R16, P1, R9, R19, R16 ;  /* 0x0000001309107227 */ /* 0x000fc80007820010 */
[----:B------:R-:W-:Y:S01]  /*1fe0*/  IMAD.X R7, R7, 0x1, R9, P0 ;  /* 0x0000000107077824 */ /* 0x000fe200000e0609 */
[----:B------:R-:W-:-:S04]  /*1ff0*/  IADD3 R17, P2, R23, R16, RZ ;  /* 0x0000001017117210 */ /* 0x000fc80007f5e0ff */
[----:B------:R-:W-:Y:S01]  /*2000*/  IADD3.X R7, RZ, RZ, R7, P2, P1 ;  /* 0x000000ffff077210 */ /* 0x000fe200017e2407 */
[----:B------:R-:W-:Y:S01]  /*2010*/  IMAD.WIDE.U32 R8, R17, UR4, RZ ;  /* 0x0000000411087c25 */ /* 0x000fe2000f8e00ff */
[----:B------:R-:W-:Y:S02]  /*2020*/  ISETP.LE.AND P1, PT, RZ, UR7, PT ;  /* 0x00000007ff007c0c */ /* 0x000fe4000bf23270 */
[----:B------:R-:W-:Y:S01]  /*2030*/  IADD3 R19, P0, RZ, -R8, RZ ;  /* 0x80000008ff137210 */ /* 0x000fe20007f1e0ff */
[----:B------:R-:W-:Y:S02]  /*2040*/  IMAD R8, R7, UR4, R9 ;  /* 0x0000000407087c24 */ /* 0x000fe4000f8e0209 */
[----:B------:R-:W-:Y:S02]  /*2050*/  IMAD.MOV.U32 R9, RZ, RZ, RZ ;  /* 0x000000ffff097224 */ /* 0x000fe400078e00ff */
[----:B------:R-:W-:-:S04]  /*2060*/  IMAD.HI.U32 R16, R17, R19, RZ ;  /* 0x0000001311107227 */ /* 0x000fc800078e00ff */
[----:B------:R-:W-:Y:S01]  /*2070*/  IMAD.X R10, RZ, RZ, ~R8, P0 ;  /* 0x000000ffff0a7224 */ /* 0x000fe200000e0e08 */
[----:B------:R-:W-:-:S03]  /*2080*/  IADD3 R8, P4, RZ, -UR6, RZ ;  /* 0x80000006ff087c10 */ /* 0x000fc6000ff9e0ff */
[----:B------:R-:W-:-:S04]  /*2090*/  IMAD.WIDE.U32 R16, P0, R17, R10, R16 ;  /* 0x0000000a11107225 */ /* 0x000fc80007800010 */
[C---:B------:R-:W-:Y:S02]  /*20a0*/  IMAD R18, R7.reuse, R10, RZ ;  /* 0x0000000a07127224 */ /* 0x040fe400078e02ff */
[----:B------:R-:W-:Y:S01]  /*20b0*/  IMAD.HI.U32 R17, P2, R7, R19, R16 ;  /* 0x0000001307117227 */ /* 0x000fe20007840010 */
[----:B------:R-:W-:-:S03]  /*20c0*/  SEL R16, R8, UR6, !P1 ;  /* 0x0000000608107c07 */ /* 0x000fc6000c800000 */
[----:B------:R-:W-:Y:S01]  /*20d0*/  IMAD.HI.U32 R10, R7, R10, RZ ;  /* 0x0000000a070a7227 */ /* 0x000fe200078e00ff */
[----:B------:R-:W-:Y:S02]  /*20e0*/  IADD3 R17, P3, R18, R17, RZ ;  /* 0x0000001112117210 */ /* 0x000fe40007f7e0ff */
[----:B------:R-:W-:Y:S01]  /*20f0*/  IADD3.X R18, RZ, ~UR7, RZ, P4, !PT ;  /* 0x80000007ff127c10 */ /* 0x000fe2000a7fe4ff */
[----:B------:R-:W-:Y:S02]  /*2100*/  IMAD.X R7, R10, 0x1, R7, P0 ;  /* 0x000000010a077824 */ /* 0x000fe400000e0607 */
[----:B------:R-:W-:Y:S01]  /*2110*/  IMAD.HI.U32 R8, R17, R16, RZ ;  /* 0x0000001011087227 */ /* 0x000fe200078e00ff */
[----:B------:R-:W-:Y:S02]  /*2120*/  SEL R18, R18, UR7, !P1 ;  /* 0x0000000712127c07 */ /* 0x000fe4000c800000 */
[----:B------:R-:W-:-:S03]  /*2130*/  IADD3.X R7, RZ, RZ, R7, P3, P2 ;  /* 0x000000ffff077210 */ /* 0x000fc60001fe4407 */
[----:B------:R-:W-:-:S04]  /*2140*/  IMAD.WIDE.U32 R8, R17, R18, R8 ;  /* 0x0000001211087225 */ /* 0x000fc800078e0008 */
[C---:B------:R-:W-:Y:S02]  /*2150*/  IMAD R17, R7.reuse, R18, RZ ;  /* 0x0000001207117224 */ /* 0x040fe400078e02ff */
[----:B------:R-:W-:-:S04]  /*2160*/  IMAD.HI.U32 R8, P0, R7, R16, R8 ;  /* 0x0000001007087227 */ /* 0x000fc80007800008 */
[----:B------:R-:W-:Y:S01]  /*2170*/  IMAD.HI.U32 R7, R7, R18, RZ ;  /* 0x0000001207077227 */ /* 0x000fe200078e00ff */
[----:B------:R-:W-:-:S04]  /*2180*/  IADD3 R10, P2, R17, R8, RZ ;  /* 0x00000008110a7210 */ /* 0x000fc80007f5e0ff */
[----:B------:R-:W-:Y:S01]  /*2190*/  IADD3.X R7, R7, RZ, RZ, P0, !PT ;  /* 0x000000ff07077210 */ /* 0x000fe200007fe4ff */
[C---:B------:R-:W-:Y:S01]  /*21a0*/  IMAD.WIDE.U32 R8, R10.reuse, UR4, RZ ;  /* 0x000000040a087c25 */ /* 0x040fe2000f8e00ff */
[----:B------:R-:W-:-:S03]  /*21b0*/  IADD3 R17, P3, R10, 0x1, RZ ;  /* 0x000000010a117810 */ /* 0x000fc60007f7e0ff */
[----:B------:R-:W-:Y:S01]  /*21c0*/  IMAD.X R7, RZ, RZ, R7, P2 ;  /* 0x000000ffff077224 */ /* 0x000fe200010e0607 */
[----:B------:R-:W-:-:S03]  /*21d0*/  IADD3 R8, P0, -R8, R16, RZ ;  /* 0x0000001008087210 */ /* 0x000fc60007f1e1ff */
[----:B------:R-:W-:-:S04]  /*21e0*/  IMAD R9, R7, UR4, R9 ;  /* 0x0000000407097c24 */ /* 0x000fc8000f8e0209 */
[----:B------:R-:W-:Y:S01]  /*21f0*/  IMAD.X R19, R18, 0x1, ~R9, P0 ;  /* 0x0000000112137824 */ /* 0x000fe200000e0e09 */
[C---:B------:R-:W-:Y:S02]  /*2200*/  ISETP.GE.U32.AND P0, PT, R8.reuse, UR4, PT ;  /* 0x0000000408007c0c */ /* 0x040fe4000bf06070 */
[----:B------:R-:W-:Y:S02]  /*2210*/  IADD3 R9, P2, R8, -UR4, RZ ;  /* 0x8000000408097c10 */ /* 0x000fe4000ff5e0ff */
[C---:B------:R-:W-:Y:S02]  /*2220*/  ISETP.GE.U32.AND.EX P0, PT, R19.reuse, RZ, PT, P0 ;  /* 0x000000ff1300720c */ /* 0x040fe40003f06100 */
[----:B------:R-:W-:Y:S02]  /*2230*/  IADD3.X R16, R19, -0x1, RZ, P2, !PT ;  /* 0xffffffff13107810 */ /* 0x000fe400017fe4ff */
[----:B------:R-:W-:Y:S02]  /*2240*/  SEL R9, R9, R8, P0 ;  /* 0x0000000809097207 */ /* 0x000fe40000000000 */
[----:B------:R-:W-:-:S02]  /*2250*/  IADD3.X R8, RZ, R7, RZ, P3, !PT ;  /* 0x00000007ff087210 */ /* 0x000fc40001ffe4ff */
[----:B------:R-:W-:Y:S02]  /*2260*/  SEL R17, R17, R10, P0 ;  /* 0x0000000a11117207 */ /* 0x000fe40000000000 */
[----:B------:R-:W-:Y:S02]  /*2270*/  SEL R16, R16, R19, P0 ;  /* 0x0000001310107207 */ /* 0x000fe40000000000 */
[----:B------:R-:W-:Y:S02]  /*2280*/  ISETP.GE.U32.AND P2, PT, R9, UR4, PT ;  /* 0x0000000409007c0c */ /* 0x000fe4000bf46070 */
[----:B------:R-:W-:Y:S02]  /*2290*/  SEL R10, R8, R7, P0 ;  /* 0x00000007080a7207 */ /* 0x000fe40000000000 */
[----:B------:R-:W-:Y:S02]  /*22a0*/  IADD3 R8, P3, R17, 0x1, RZ ;  /* 0x0000000111087810 */ /* 0x000fe40007f7e0ff */
[----:B------:R-:W-:-:S03]  /*22b0*/  ISETP.GE.U32.AND.EX P0, PT, R16, RZ, PT, P2 ;  /* 0x000000ff1000720c */ /* 0x000fc60003f06120 */
[----:B------:R-:W-:Y:S01]  /*22c0*/  IMAD.X R9, RZ, RZ, R10, P3 ;  /* 0x000000ffff097224 */ /* 0x000fe200018e060a */
[----:B------:R-:W-:-:S04]  /*22d0*/  SEL R8, R8, R17, P0 ;  /* 0x0000001108087207 */ /* 0x000fc80000000000 */
[----:B------:R-:W-:Y:S02]  /*22e0*/  SEL R9, R9, R10, P0 ;  /* 0x0000000a09097207 */ /* 0x000fe40000000000 */
[-C--:B------:R-:W-:Y:S02]  /*22f0*/  IADD3 R7, P2, RZ, -R8.reuse, RZ ;  /* 0x80000008ff077210 */ /* 0x080fe40007f5e0ff */
[----:B------:R-:W-:Y:S02]  /*2300*/  ISETP.NE.U32.AND P0, PT, RZ, UR4, PT ;  /* 0x00000004ff007c0c */ /* 0x000fe4000bf05070 */
[----:B------:R-:W-:Y:S01]  /*2310*/  SEL R8, R7, R8, !P1 ;  /* 0x0000000807087207 */ /* 0x000fe20004800000 */
[----:B------:R-:W-:Y:S01]  /*2320*/  IMAD.X R10, RZ, RZ, ~R9, P2 ;  /* 0x000000ffff0a7224 */ /* 0x000fe200010e0e09 */
[----:B------:R-:W-:Y:S01]  /*2330*/  HFMA2.MMA R7, -RZ, RZ, 0, 0 ;  /* 0x00000000ff077435 */ /* 0x000fe200000001ff */
[----:B------:R-:W-:-:S03]  /*2340*/  ISETP.NE.AND.EX P0, PT, RZ, RZ, PT, P0 ;  /* 0x000000ffff00720c */ /* 0x000fc60003f05300 */
[----:B------:R-:W-:Y:S02]  /*2350*/  SEL R9, R10, R9, !P1 ;  /* 0x000000090a097207 */ /* 0x000fe40004800000 */
[----:B------:R-:W-:Y:S02]  /*2360*/  SEL R8, R8, 0xffffffff, P0 ;  /* 0xffffffff08087807 */ /* 0x000fe40000000000 */
[----:B------:R-:W-:Y:S01]  /*2370*/  SEL R9, R9, 0xffffffff, P0 ;  /* 0xffffffff09097807 */ /* 0x000fe20000000000 */
[----:B------:R-:W-:Y:S06]  /*2380*/  RET.REL.NODEC R6 `(_ZN2at6native54_GLOBAL__N__3a6f1fcb_21_DistributionNormal_cu_0c5b6e8543distribution_elementwise_grid_stride_kernelIfLi4EZNS0_9templates4cuda20normal_and_transformIN3c108BFloat16EfPNS_17CUDAGeneratorImplEZZZNS4_13normal_kernelIS9_EEvRKNS_10TensorBaseEddT_ENKUlvE_clEvENKUlvE2_clEvEUlfE_EEvRNS_18TensorIteratorBaseET1_T2_EUlP24curandStatePhilox4_32_10E_ZNS1_27distribution_nullary_kernelIS7_f7double2S9_SO_SH_EEvSJ_SL_RKT3_T4_EUlifE_EEvlNS_15PhiloxCudaStateESK_SL_) ;  /* 0xffffffdc061c7950 */ /* 0x000fec0003c3ffff */
        .weak           $__internal_5_$__cuda_sm20_dsqrt_rn_f64_mediumpath_v1
        .type           $__internal_5_$__cuda_sm20_dsqrt_rn_f64_mediumpath_v1,@function
        .size           $__internal_5_$__cuda_sm20_dsqrt_rn_f64_mediumpath_v1,(.L_x_314 - $__internal_5_$__cuda_sm20_dsqrt_rn_f64_mediumpath_v1)
$__internal_5_$__cuda_sm20_dsqrt_rn_f64_mediumpath_v1:
[----:B------:R-:W-:Y:S01]  /*2390*/  ISETP.GE.U32.AND P0, PT, R22, -0x3400000, PT ;  /* 0xfcc000001600780c */ /* 0x000fe20003f06070 */
[----:B------:R-:W-:Y:S01]  /*23a0*/  BSSY B1, `(.L_x_76) ;  /* 0x0000024000017945 */ /* 0x000fe20003800000 */
[----:B------:R-:W-:-:S11]  /*23b0*/  IMAD.MOV.U32 R35, RZ, RZ, R37 ;  /* 0x000000ffff237224 */ /* 0x000fd600078e0025 */
        /* <DEDUP_REMOVED lines=9> */
.L_x_77:
[----:B------:R-:W-:-:S14]  /*2450*/  DSETP.NE.AND P0, PT, R20, RZ, PT ;  /* 0x000000ff1400722a */ /* 0x000fdc0003f05000 */
[----:B------:R-:W-:Y:S05]  /*2460*/  @!P0 BRA `(.L_x_79) ;  /* 0x0000000000588947 */ /* 0x000fea0003800000 */
[----:B------:R-:W-:-:S13]  /*2470*/  ISETP.GE.AND P0, PT, R21, RZ, PT ;  /* 0x000000ff1500720c */ /* 0x000fda0003f06270 */
[----:B------:R-:W-:Y:S01]  /*2480*/  @!P0 MOV R22, 0x0 ;  /* 0x0000000000168802 */ /* 0x000fe20000000f00 */
[----:B------:R-:W-:Y:S01]  /*2490*/  @!P0 IMAD.MOV.U32 R23, RZ, RZ, -0x80000 ;  /* 0xfff80000ff178424 */ /* 0x000fe200078e00ff */
[----:B------:R-:W-:Y:S06]  /*24a0*/  @!P0 BRA `(.L_x_78) ;  /* 0x00000000004c8947 */ /* 0x000fec0003800000 */
[----:B------:R-:W-:-:S13]  /*24b0*/  ISETP.GT.AND P0, PT, R21, 0x7fefffff, PT ;  /* 0x7fefffff1500780c */ /* 0x000fda0003f04270 */
[----:B------:R-:W-:Y:S05]  /*24c0*/  @P0 BRA `(.L_x_79) ;  /* 0x0000000000400947 */ /* 0x000fea0003800000 */
[----:B------:R-:W-:Y:S01]  /*24d0*/  DMUL R32, R20, 8.11296384146066816958e+31 ;  /* 0x4690000014207828 */ /* 0x000fe20000000000 */
[----:B------:R-:W-:Y:S01]  /*24e0*/  IMAD.MOV.U32 R30, RZ, RZ, RZ ;  /* 0x000000ffff1e7224 */ /* 0x000fe200078e00ff */
[----:B------:R-:W-:Y:S01]  /*24f0*/  MOV R20, 0x0 ;  /* 0x0000000000147802 */ /* 0x000fe20000000f00 */
[----:B------:R-:W-:-:S03]  /*2500*/  IMAD.MOV.U32 R21, RZ, RZ, 0x3fd80000 ;  /* 0x3fd80000ff157424 */ /* 0x000fc600078e00ff */
        /* <DEDUP_REMOVED lines=12> */
.L_x_79:
[----:B------:R-:W-:-:S11]  /*25d0*/  DADD R22, R20, R20 ;  /* 0x0000000014167229 */ /* 0x000fd60000000014 */
.L_x_78:
[----:B------:R-:W-:Y:S05]  /*25e0*/  BSYNC B1 ;  /* 0x0000000000017941 */ /* 0x000fea0003800000 */
.L_x_76:
[----:B------:R-:W-:-:S04]  /*25f0*/  IMAD.MOV.U32 R29, RZ, RZ, 0x0 ;  /* 0x00000000ff1d7424 */ /* 0x000fc800078e00ff */
[----:B------:R-:W-:Y:S05]  /*2600*/  RET.REL.NODEC R28 `(_ZN2at6native54_GLOBAL__N__3a6f1fcb_21_DistributionNormal_cu_0c5b6e8543distribution_elementwise_grid_stride_kernelIfLi4EZNS0_9templates4cuda20normal_and_transformIN3c108BFloat16EfPNS_17CUDAGeneratorImplEZZZNS4_13normal_kernelIS9_EEvRKNS_10TensorBaseEddT_ENKUlvE_clEvENKUlvE2_clEvEUlfE_EEvRNS_18TensorIteratorBaseET1_T2_EUlP24curandStatePhilox4_32_10E_ZNS1_27distribution_nullary_kernelIS7_f7double2S9_SO_SH_EEvSJ_SL_RKT3_T4_EUlifE_EEvlNS_15PhiloxCudaStateESK_SL_) ;  /* 0xffffffd81c7c7950 */ /* 0x000fea0003c3ffff */
.L_x_80:
        /* <DEDUP_REMOVED lines=15> */
.L_x_314:


//--------------------- .text._ZN2at6native54_GLOBAL__N__3a6f1fcb_21_DistributionNormal_cu_0c5b6e8543distribution_elementwise_grid_stride_kernelIfLi4EZNS0_9templates4cuda20normal_and_transformIN3c104HalfEfPNS_17CUDAGeneratorImplEZZZNS4_13normal_kernelIS9_EEvRKNS_10TensorBaseEddT_ENKUlvE_clEvENKUlvE1_clEvEUlfE_EEvRNS_18TensorIteratorBaseET1_T2_EUlP24curandStatePhilox4_32_10E0_ZNS1_27distribution_nullary_kernelIS7_f6float4S9_SO_SH_EEvSJ_SL_RKT3_T4_EUlifE0_EEvlNS_15PhiloxCudaStateESK_SL_ --------------------------
	.section	.text._ZN2at6native54_GLOBAL__N__3a6f1fcb_21_DistributionNormal_cu_0c5b6e8543distribution_elementwise_grid_stride_kernelIfLi4EZNS0_9templates4cuda20normal_and_transformIN3c104HalfEfPNS_17CUDAGeneratorImplEZZZNS4_13normal_kernelIS9_EEvRKNS_10TensorBaseEddT_ENKUlvE_clEvENKUlvE1_clEvEUlfE_EEvRNS_18TensorIteratorBaseET1_T2_EUlP24curandStatePhilox4_32_10E0_ZNS1_27distribution_nullary_kernelIS7_f6float4S9_SO_SH_EEvSJ_SL_RKT3_T4_EUlifE0_EEvlNS_15PhiloxCudaStateESK_SL_,"ax",@progbits
	.align	128
.text._ZN2at6native54_GLOBAL__N__3a6f1fcb_21_DistributionNormal_cu_0c5b6e8543distribution_elementwise_grid_stride_kernelIfLi4EZNS0_9templates4cuda20normal_and_transformIN3c104HalfEfPNS_17CUDAGeneratorImplEZZZNS4_13normal_kernelIS9_EEvRKNS_10TensorBaseEddT_ENKUlvE_clEvENKUlvE1_clEvEUlfE_EEvRNS_18TensorIteratorBaseET1_T2_EUlP24curandStatePhilox4_32_10E0_ZNS1_27distribution_nullary_kernelIS7_f6float4S9_SO_SH_EEvSJ_SL_RKT3_T4_EUlifE0_EEvlNS_15PhiloxCudaStateESK_SL_:
        .type           _ZN2at6native54_GLOBAL__N__3a6f1fcb_21_DistributionNormal_cu_0c5b6e8543distribution_elementwise_grid_stride_kernelIfLi4EZNS0_9templates4cuda20normal_and_transformIN3c104HalfEfPNS_17CUDAGeneratorImplEZZZNS4_13normal_kernelIS9_EEvRKNS_10TensorBaseEddT_ENKUlvE_clEvENKUlvE1_clEvEUlfE_EEvRNS_18TensorIteratorBaseET1_T2_EUlP24curandStatePhilox4_32_10E0_ZNS1_27distribution_nullary_kernelIS7_f6float4S9_SO_SH_EEvSJ_SL_RKT3_T4_EUlifE0_EEvlNS_15PhiloxCudaStateESK_SL_,@function
        .size           _ZN2at6native54_GLOBAL__N__3a6f1fcb_21_DistributionNormal_cu_0c5b6e8543distribution_elementwise_grid_stride_kernelIfLi4EZNS0_9templates4cuda20normal_and_transformIN3c104HalfEfPNS_17CUDAGeneratorImplEZZZNS4_13normal_kernelIS9_EEvRKNS_10TensorBaseEddT_ENKUlvE_clEvENKUlvE1_clEvEUlfE_EEvRNS_18TensorIteratorBaseET1_T2_EUlP24curandStatePhilox4_32_10E0_ZNS1_27distribution_nullary_kernelIS7_f6float4S9_SO_SH_EEvSJ_SL_RKT3_T4_EUlifE0_EEvlNS_15PhiloxCudaStateESK_SL_,(.L_x_317 - _ZN2at6native54_GLOBAL__N__3a6f1fcb_21_DistributionNormal_cu_0c5b6e8543distribution_elementwise_grid_stride_kernelIfLi4EZNS0_9templates4cuda20normal_and_transformIN3c104HalfEfPNS_17CUDAGeneratorImplEZZZNS4_13normal_kernelIS9_EEvRKNS_10TensorBaseEddT_ENKUlvE_clEvENKUlvE1_clEvEUlfE_EEvRNS_18TensorIteratorBaseET1_T2_EUlP24curandStatePhilox4_32_10E0_ZNS1_27distribution_nullary_kernelIS7_f6float4S9_SO_SH_EEvSJ_SL_RKT3_T4_EUlifE0_EEvlNS_15PhiloxCudaStateESK_SL_)
        .other          _ZN2at6native54_GLOBAL__N__3a6f1fcb_21_DistributionNormal_cu_0c5b6e8543distribution_elementwise_grid_stride_kernelIfLi4EZNS0_9templates4cuda20normal_and_transformIN3c104HalfEfPNS_17CUDAGeneratorImplEZZZNS4_13normal_kernelIS9_EEvRKNS_10TensorBaseEddT_ENKUlvE_clEvENKUlvE1_clEvEUlfE_EEvRNS_18TensorIteratorBaseET1_T2_EUlP24curandStatePhilox4_32_10E0_ZNS1_27distribution_nullary_kernelIS7_f6float4S9_SO_SH_EEvSJ_SL_RKT3_T4_EUlifE0_EEvlNS_15PhiloxCudaStateESK_SL_,@"STO_CUDA_ENTRY STV_DEFAULT"
_ZN2at6native54_GLOBAL__N__3a6f1fcb_21_DistributionNormal_cu_0c5b6e8543distribution_elementwise_grid_stride_kernelIfLi4EZNS0_9templates4cuda20normal_and_transformIN3c104HalfEfPNS_17CUDAGeneratorImplEZZZNS4_13normal_kernelIS9_EEvRKNS_10TensorBaseEddT_ENKUlvE_clEvENKUlvE1_clEvEUlfE_EEvRNS_18TensorIteratorBaseET1_T2_EUlP24curandStatePhilox4_32_10E0_ZNS1_27distribution_nullary_kernelIS7_f6float4S9_SO_SH_EEvSJ_SL_RKT3_T4_EUlifE0_EEvlNS_15PhiloxCudaStateESK_SL_:
        /* <DEDUP_REMOVED lines=92> */
[----:B------:R-:W-:Y:S05]  /*05c0*/  CALL.REL.NOINC `($__internal_6_$__cuda_sm20_div_s64) ;  /* 0x0000004c00ac7944 */ /* 0x000fea0003c00000 */
[----:B------:R-:W-:Y:S05]  /*05d0*/  BRA `(.L_x_82) ;  /* 0x0000000000587947 */ /* 0x000fea0003800000 */
.L_x_81:
        /* <DEDUP_REMOVED lines=22> */
.L_x_82:
        /* <DEDUP_REMOVED lines=69> */
.L_x_98:
        /* <DEDUP_REMOVED lines=13> */
.L_x_84:
[----:B------:R-:W-:Y:S05]  /*0c60*/  BSYNC B0 ;  /* 0x0000000000007941 */ /* 0x000fea0003800000 */
.L_x_83:
        /* <DEDUP_REMOVED lines=69> */
.L_x_86:
[----:B------:R-:W-:Y:S01]  /*10c0*/  IMAD.MOV.U32 R34, RZ, RZ, R36 ;  /* 0x000000ffff227224 */ /* 0x000fe200078e0024 */
[----:B------:R-:W-:Y:S01]  /*10d0*/  MOV R39, R27 ;  /* 0x0000001b00277202 */ /* 0x000fe20000000f00 */
[----:B------:R-:W-:Y:S01]  /*10e0*/  IMAD.MOV.U32 R26, RZ, RZ, R32 ;  /* 0x000000ffff1a7224 */ /* 0x000fe200078e0020 */
[----:B------:R-:W-:-:S07]  /*10f0*/  MOV R35, R24 ;  /* 0x0000001800237202 */ /* 0x000fce0000000f00 */
.L_x_85:
        /* <DEDUP_REMOVED lines=260> */
.L_x_89:
[----:B-1----:R-:W-:Y:S01]  /*2140*/  FFMA.FTZ R39, R39, R21, R20 ;  /* 0x0000001527277223 */ /* 0x002fe20000010014 */
[----:B------:R-:W-:Y:S02]  /*2150*/  ULDC.64 UR34, c[0x0][0x3d0] ;  /* 0x0000f40000227ab9 */ /* 0x000fe40000000a00 */
[----:B------:R-:W-:Y:S02]  /*2160*/  IADD3 R38, P0, R38, UR34, RZ ;  /* 0x0000002226267c10 */ /* 0x000fe4000ff1e0ff */
[----:B------:R-:W-:Y:S02]  /*2170*/  F2FP.F16.F32.PACK_AB R26, RZ, R39 ;  /* 0x00000027ff1a723e */ /* 0x000fe400000000ff */
[----:B------:R-:W-:-:S05]  /*2180*/  IADD3.X R39, RZ, UR35, RZ, P0, !PT ;  /* 0x00000023ff277c10 */ /* 0x000fca00087fe4ff */
[----:B------:R2:W-:Y:S04]  /*2190*/  STG.E.U16 desc[UR58][R38.64], R26 ;  /* 0x0000001a26007986 */ /* 0x0005e8000c10153a */
.L_x_88:
[----:B------:R-:W-:Y:S05]  /*21a0*/  BSYNC B0 ;  /* 0x0000000000007941 */ /* 0x000fea0003800000 */
.L_x_87:
        /* <DEDUP_REMOVED lines=262> */
.L_x_92:
[----:B------:R-:W-:Y:S01]  /*3210*/  ULDC.64 UR34, c[0x0][0x3d0] ;  /* 0x0000f40000227ab9 */ /* 0x000fe20000000a00 */
[----:B-1----:R-:W-:Y:S01]  /*3220*/  FFMA.FTZ R39, R39, R21, R20 ;  /* 0x0000001527277223 */ /* 0x002fe20000010014 */
[----:B------:R-:W-:-:S04]  /*3230*/  IADD3 R26, P0, R34, UR34, RZ ;  /* 0x00000022221a7c10 */ /* 0x000fc8000ff1e0ff */
[----:B------:R-:W-:Y:S02]  /*3240*/  F2FP.F16.F32.PACK_AB R39, RZ, R39 ;  /* 0x00000027ff27723e */ /* 0x000fe400000000ff */
[----:B------:R-:W-:-:S05]  /*3250*/  IADD3.X R27, RZ, UR35, RZ, P0, !PT ;  /* 0x00000023ff1b7c10 */ /* 0x000fca00087fe4ff */
[----:B------:R0:W-:Y:S02]  /*3260*/  STG.E.U16 desc[UR58][R26.64], R39 ;  /* 0x000000271a007986 */ /* 0x0001e4000c10153a */
.L_x_91:
[----:B------:R-:W-:Y:S05]  /*3270*/  BSYNC B0 ;  /* 0x0000000000007941 */ /* 0x000fea0003800000 */
.L_x_90:
        /* <DEDUP_REMOVED lines=262> */
.L_x_95:
[----:B------:R-:W-:Y:S01]  /*42e0*/  ULDC.64 UR34, c[0x0][0x3d0] ;  /* 0x0000f40000227ab9 */ /* 0x000fe20000000a00 */
[----:B-1----:R-:W-:Y:S01]  /*42f0*/  FFMA.FTZ R35, R35, R21, R20 ;  /* 0x0000001523237223 */ /* 0x002fe20000010014 */
[----:B------:R-:W-:-:S04]  /*4300*/  IADD3 R38, P0, R38, UR34, RZ ;  /* 0x0000002226267c10 */ /* 0x000fc8000ff1e0ff */
[----:B------:R-:W-:Y:S01]  /*4310*/  F2FP.F16.F32.PACK_AB R35, RZ, R35 ;  /* 0x00000023ff23723e */ /* 0x000fe200000000ff */
[----:B------:R-:W-:-:S05]  /*4320*/  IMAD.X R39, RZ, RZ, UR35, P0 ;  /* 0x00000023ff277e24 */ /* 0x000fca00080e06ff */
[----:B------:R3:W-:Y:S03]  /*4330*/  STG.E.U16 desc[UR58][R38.64], R35 ;  /* 0x0000002326007986 */ /* 0x0007e6000c10153a */
.L_x_94:
[----:B------:R-:W-:Y:S05]  /*4340*/  BSYNC B0 ;  /* 0x0000000000007941 */ /* 0x000fea0003800000 */
.L_x_93:
        /* <DEDUP_REMOVED lines=258> */
.L_x_97:
[----:B-1----:R-:W-:Y:S01]  /*5370*/  FFMA.FTZ R35, R35, R21, R20 ;  /* 0x0000001523237223 */ /* 0x002fe20000010014 */
[----:B------:R-:W-:Y:S02]  /*5380*/  ULDC.64 UR34, c[0x0][0x3d0] ;  /* 0x0000f40000227ab9 */ /* 0x000fe40000000a00 */
[----:B------:R-:W-:Y:S02]  /*5390*/  IADD3 R34, P0, R34, UR34, RZ ;  /* 0x0000002222227c10 */ /* 0x000fe4000ff1e0ff */
[----:B------:R-:W-:Y:S02]  /*53a0*/  F2FP.F16.F32.PACK_AB R26, RZ, R35 ;  /* 0x00000023ff1a723e */ /* 0x000fe400000000ff */
[----:B------:R-:W-:-:S05]  /*53b0*/  IADD3.X R35, RZ, UR35, RZ, P0, !PT ;  /* 0x00000023ff237c10 */ /* 0x000fca00087fe4ff */
[----:B------:R0:W-:Y:S04]  /*53c0*/  STG.E.U16 desc[UR58][R34.64], R26 ;  /* 0x0000001a22007986 */ /* 0x0001e8000c10153a */
.L_x_96:
        /* <DEDUP_REMOVED lines=11> */
        .weak           $__internal_6_$__cuda_sm20_div_s64
        .type           $__internal_6_$__cuda_sm20_div_s64,@function
        .size           $__internal_6_$__cuda_sm20_div_s64,(.L_x_317 - $__internal_6_$__cuda_sm20_div_s64)
$__internal_6_$__cuda_sm20_div_s64:
        /* <DEDUP_REMOVED lines=74> */
[----:B------:R-:W-:Y:S06]  /*5920*/  RET.REL.NODEC R26 `(_ZN2at6native54_GLOBAL__N__3a6f1fcb_21_DistributionNormal_cu_0c5b6e8543distribution_elementwise_grid_stride_kernelIfLi4EZNS0_9templates4cuda20normal_and_transformIN3c104HalfEfPNS_17CUDAGeneratorImplEZZZNS4_13normal_kernelIS9_EEvRKNS_10TensorBaseEddT_ENKUlvE_clEvENKUlvE1_clEvEUlfE_EEvRNS_18TensorIteratorBaseET1_T2_EUlP24curandStatePhilox4_32_10E0_ZNS1_27distribution_nullary_kernelIS7_f6float4S9_SO_SH_EEvSJ_SL_RKT3_T4_EUlifE0_EEvlNS_15PhiloxCudaStateESK_SL_) ;  /* 0xffffffa41ab47950 */ /* 0x000fec0003c3ffff */
.L_x_99:
        /* <DEDUP_REMOVED lines=13> */
.L_x_317:


//--------------------- .text._ZN2at6native54_GLOBAL__N__3a6f1fcb_21_DistributionNormal_cu_0c5b6e8543distribution_elementwise_grid_stride_kernelIfLi4EZNS0_9templates4cuda20normal_and_transformIN3c104HalfEfPNS_17CUDAGeneratorImplEZZZNS4_13normal_kernelIS9_EEvRKNS_10TensorBaseEddT_ENKUlvE_clEvENKUlvE1_clEvEUlfE_EEvRNS_18TensorIteratorBaseET1_T2_EUlP24curandStatePhilox4_32_10E0_ZNS1_27distribution_nullary_kernelIS7_f6float4S9_SO_SH_EEvSJ_SL_RKT3_T4_EUlifE_EEvlNS_15PhiloxCudaStateESK_SL_ --------------------------
	.section	.text._ZN2at6native54_GLOBAL__N__3a6f1fcb_21_DistributionNormal_cu_0c5b6e8543distribution_elementwise_grid_stride_kernelIfLi4EZNS0_9templates4cuda20normal_and_transformIN3c104HalfEfPNS_17CUDAGeneratorImplEZZZNS4_13normal_kernelIS9_EEvRKNS_10TensorBaseEddT_ENKUlvE_clEvENKUlvE1_clEvEUlfE_EEvRNS_18TensorIteratorBaseET1_T2_EUlP24curandStatePhilox4_32_10E0_ZNS1_27distribution_nullary_kernelIS7_f6float4S9_SO_SH_EEvSJ_SL_RKT3_T4_EUlifE_EEvlNS_15PhiloxCudaStateESK_SL_,"ax",@progbits
	.align	128
.text._ZN2at6native54_GLOBAL__N__3a6f1fcb_21_DistributionNormal_cu_0c5b6e8543distribution_elementwise_grid_stride_kernelIfLi4EZNS0_9templates4cuda20normal_and_transformIN3c104HalfEfPNS_17CUDAGeneratorImplEZZZNS4_13normal_kernelIS9_EEvRKNS_10TensorBaseEddT_ENKUlvE_clEvENKUlvE1_clEvEUlfE_EEvRNS_18TensorIteratorBaseET1_T2_EUlP24curandStatePhilox4_32_10E0_ZNS1_27distribution_nullary_kernelIS7_f6float4S9_SO_SH_EEvSJ_SL_RKT3_T4_EUlifE_EEvlNS_15PhiloxCudaStateESK_SL_:
        .type           _ZN2at6native54_GLOBAL__N__3a6f1fcb_21_DistributionNormal_cu_0c5b6e8543distribution_elementwise_grid_stride_kernelIfLi4EZNS0_9templates4cuda20normal_and_transformIN3c104HalfEfPNS_17CUDAGeneratorImplEZZZNS4_13normal_kernelIS9_EEvRKNS_10TensorBaseEddT_ENKUlvE_clEvENKUlvE1_clEvEUlfE_EEvRNS_18TensorIteratorBaseET1_T2_EUlP24curandStatePhilox4_32_10E0_ZNS1_27distribution_nullary_kernelIS7_f6float4S9_SO_SH_EEvSJ_SL_RKT3_T4_EUlifE_EEvlNS_15PhiloxCudaStateESK_SL_,@function
        .size           _ZN2at6native54_GLOBAL__N__3a6f1fcb_21_DistributionNormal_cu_0c5b6e8543distribution_elementwise_grid_stride_kernelIfLi4EZNS0_9templates4cuda20normal_and_transformIN3c104HalfEfPNS_17CUDAGeneratorImplEZZZNS4_13normal_kernelIS9_EEvRKNS_10TensorBaseEddT_ENKUlvE_clEvENKUlvE1_clEvEUlfE_EEvRNS_18TensorIteratorBaseET1_T2_EUlP24curandStatePhilox4_32_10E0_ZNS1_27distribution_nullary_kernelIS7_f6float4S9_SO_SH_EEvSJ_SL_RKT3_T4_EUlifE_EEvlNS_15PhiloxCudaStateESK_SL_,(.L_x_319 - _ZN2at6native54_GLOBAL__N__3a6f1fcb_21_DistributionNormal_cu_0c5b6e8543distribution_elementwise_grid_stride_kernelIfLi4EZNS0_9templates4cuda20normal_and_transformIN3c104HalfEfPNS_17CUDAGeneratorImplEZZZNS4_13normal_kernelIS9_EEvRKNS_10TensorBaseEddT_ENKUlvE_clEvENKUlvE1_clEvEUlfE_EEvRNS_18TensorIteratorBaseET1_T2_EUlP24curandStatePhilox4_32_10E0_ZNS1_27distribution_nullary_kernelIS7_f6float4S9_SO_SH_EEvSJ_SL_RKT3_T4_EUlifE_EEvlNS_15PhiloxCudaStateESK_SL_)
        .other          _ZN2at6native54_GLOBAL__N__3a6f1fcb_21_DistributionNormal_cu_0c5b6e8543distribution_elementwise_grid_stride_kernelIfLi4EZNS0_9templates4cuda20normal_and_transformIN3c104HalfEfPNS_17CUDAGeneratorImplEZZZNS4_13normal_kernelIS9_EEvRKNS_10TensorBaseEddT_ENKUlvE_clEvENKUlvE1_clEvEUlfE_EEvRNS_18TensorIteratorBaseET1_T2_EUlP24curandStatePhilox4_32_10E0_ZNS1_27distribution_nullary_kernelIS7_f6float4S9_SO_SH_EEvSJ_SL_RKT3_T4_EUlifE_EEvlNS_15PhiloxCudaStateESK_SL_,@"STO_CUDA_ENTRY STV_DEFAULT"
_ZN2at6native54_GLOBAL__N__3a6f1fcb_21_DistributionNormal_cu_0c5b6e8543distribution_elementwise_grid_stride_kernelIfLi4EZNS0_9templates4cuda20normal_and_transformIN3c104HalfEfPNS_17CUDAGeneratorImplEZZZNS4_13normal_kernelIS9_EEvRKNS_10TensorBaseEddT_ENKUlvE_clEvENKUlvE1_clEvEUlfE_EEvRNS_18TensorIteratorBaseET1_T2_EUlP24curandStatePhilox4_32_10E0_ZNS1_27distribution_nullary_kernelIS7_f6float4S9_SO_SH_EEvSJ_SL_RKT3_T4_EUlifE_EEvlNS_15PhiloxCudaStateESK_SL_:
        /* <DEDUP_REMOVED lines=84> */
[----:B------:R-:W-:Y:S05]  /*0540*/  CALL.REL.NOINC `($__internal_7_$__cuda_sm20_div_s64) ;  /* 0x0000000c00887944 */ /* 0x000fea0003c00000 */
[----:B------:R-:W-:Y:S01]  /*0550*/  MOV R24, R26 ;  /* 0x0000001a00187202 */ /* 0x000fe20000000f00 */
[----:B------:R-:W-:Y:S01]  /*0560*/  IMAD.MOV.U32 R25, RZ, RZ, R27 ;  /* 0x000000ffff197224 */ /* 0x000fe200078e001b */
[----:B------:R-:W-:Y:S06]  /*0570*/  BRA `(.L_x_101) ;  /* 0x0000000000587947 */ /* 0x000fec0003800000 */
.L_x_100:
        /* <DEDUP_REMOVED lines=22> */
.L_x_101:
        /* <DEDUP_REMOVED lines=30> */
.L_x_113:
        /* <DEDUP_REMOVED lines=13> */
.L_x_103:
[----:B------:R-:W-:Y:S05]  /*0990*/  BSYNC B0 ;  /* 0x0000000000007941 */ /* 0x000fea0003800000 */
.L_x_102:
        /* <DEDUP_REMOVED lines=60> */
.L_x_105:
[----:B------:R-:W-:Y:S01]  /*0d60*/  MOV R26, R41 ;  /* 0x00000029001a7202 */ /* 0x000fe20000000f00 */
[----:B------:R-:W-:Y:S01]  /*0d70*/  IMAD.MOV.U32 R27, RZ, RZ, R33 ;  /* 0x000000ffff1b7224 */ /* 0x000fe200078e0021 */
[----:B------:R-:W-:Y:S01]  /*0d80*/  MOV R32, R30 ;  /* 0x0000001e00207202 */ /* 0x000fe20000000f00 */
[----:B------:R-:W-:-:S07]  /*0d90*/  IMAD.MOV.U32 R45, RZ, RZ, R28 ;  /* 0x000000ffff2d7224 */ /* 0x000fce00078e001c */
.L_x_104:
        /* <DEDUP_REMOVED lines=21> */
[----:B------:R-:W-:Y:S02]  /*0ef0*/  F2FP.F16.F32.PACK_AB R45, RZ, R45 ;  /* 0x0000002dff2d723e */ /* 0x000fe400000000ff */
[----:B------:R-:W-:-:S05]  /*0f00*/  LEA.HI.X.SX32 R27, R27, UR11, 0x1, P0 ;  /* 0x0000000b1b1b7c11 */ /* 0x000fca00080f0eff */
[----:B------:R2:W-:Y:S03]  /*0f10*/  STG.E.U16 desc[UR6][R26.64], R45 ;  /* 0x0000002d1a007986 */ /* 0x0005e6000c101506 */
.L_x_107:
[----:B------:R-:W-:Y:S05]  /*0f20*/  BSYNC B0 ;  /* 0x0000000000007941 */ /* 0x000fea0003800000 */
.L_x_106:
        /* <DEDUP_REMOVED lines=33> */
[----:B------:R-:W-:Y:S02]  /*1140*/  F2FP.F16.F32.PACK_AB R38, RZ, R38 ;  /* 0x00000026ff26723e */ /* 0x000fe400000000ff */
[----:B------:R-:W-:-:S05]  /*1150*/  LEA.HI.X.SX32 R27, R27, UR11, 0x1, P2 ;  /* 0x0000000b1b1b7c11 */ /* 0x000fca00090f0eff */
[----:B------:R1:W-:Y:S04]  /*1160*/  STG.E.U16 desc[UR6][R26.64], R38 ;  /* 0x000000261a007986 */ /* 0x0003e8000c101506 */
.L_x_109:
[----:B------:R-:W-:Y:S05]  /*1170*/  BSYNC B0 ;  /* 0x0000000000007941 */ /* 0x000fea0003800000 */
.L_x_108:
        /* <DEDUP_REMOVED lines=8> */
[----:B------:R-:W-:Y:S02]  /*1200*/  F2FP.F16.F32.PACK_AB R38, RZ, R27 ;  /* 0x0000001bff26723e */ /* 0x000fe400000000ff */
[----:B------:R-:W-:-:S05]  /*1210*/  LEA.HI.X.SX32 R27, R47, UR11, 0x1, P1 ;  /* 0x0000000b2f1b7c11 */ /* 0x000fca00088f0eff */
[----:B------:R2:W-:Y:S02]  /*1220*/  STG.E.U16 desc[UR6][R26.64], R38 ;  /* 0x000000261a007986 */ /* 0x0005e4000c101506 */
.L_x_111:
[----:B------:R-:W-:Y:S05]  /*1230*/  BSYNC B0 ;  /* 0x0000000000007941 */ /* 0x000fea0003800000 */
.L_x_110:
[----:B-12---:R-:W-:Y:S01]  /*1240*/  FMUL.FTZ R27, R41, R32 ;  /* 0x00000020291b7220 */ /* 0x006fe20000410000 */
[----:B------:R-:W-:Y:S06]  /*1250*/  @P0 BRA `(.L_x_112) ;  /* 0x0000000000180947 */ /* 0x000fec0003800000 */
[----:B------:R-:W-:Y:S02]  /*1260*/  IMAD R45, R45, UR8, RZ ;  /* 0x000000082d2d7c24 */ /* 0x000fe4000f8e02ff */
[----:B0-----:R-:W-:-:S03]  /*1270*/  FFMA.FTZ R27, R27, R36, UR9 ;  /* 0x000000091b1b7e23 */ /* 0x001fc60008010024 */
[C---:B------:R-:W-:Y:S02]  /*1280*/  IADD3 R26, P0, R45.reuse, UR10, RZ ;  /* 0x0000000a2d1a7c10 */ /* 0x040fe4000ff1e0ff */
[----:B------:R-:W-:Y:S02]  /*1290*/  F2FP.F16.F32.PACK_AB R32, RZ, R27 ;  /* 0x0000001bff20723e */ /* 0x000fe400000000ff */
[----:B------:R-:W-:-:S05]  /*12a0*/  LEA.HI.X.SX32 R27, R45, UR11, 0x1, P0 ;  /* 0x0000000b2d1b7c11 */ /* 0x000fca00080f0eff */
[----:B------:R1:W-:Y:S04]  /*12b0*/  STG.E.U16 desc[UR6][R26.64], R32 ;  /* 0x000000201a007986 */ /* 0x0003e8000c101506 */
.L_x_112:
        /* <DEDUP_REMOVED lines=11> */
        .weak           $__internal_7_$__cuda_sm20_div_s64
        .type           $__internal_7_$__cuda_sm20_div_s64,@function
        .size           $__internal_7_$__cuda_sm20_div_s64,(.L_x_319 - $__internal_7_$__cuda_sm20_div_s64)
$__internal_7_$__cuda_sm20_div_s64:
        /* <DEDUP_REMOVED lines=75> */
[----:B------:R-:W-:Y:S06]  /*1820*/  RET.REL.NODEC R24 `(_ZN2at6native54_GLOBAL__N__3a6f1fcb_21_DistributionNormal_cu_0c5b6e8543distribution_elementwise_grid_stride_kernelIfLi4EZNS0_9templates4cuda20normal_and_transformIN3c104HalfEfPNS_17CUDAGeneratorImplEZZZNS4_13normal_kernelIS9_EEvRKNS_10TensorBaseEddT_ENKUlvE_clEvENKUlvE1_clEvEUlfE_EEvRNS_18TensorIteratorBaseET1_T2_EUlP24curandStatePhilox4_32_10E0_ZNS1_27distribution_nullary_kernelIS7_f6float4S9_SO_SH_EEvSJ_SL_RKT3_T4_EUlifE_EEvlNS_15PhiloxCudaStateESK_SL_) ;  /* 0xffffffe418f47950 */ /* 0x000fec0003c3ffff */
.L_x_114:
        /* <DEDUP_REMOVED lines=13> */
.L_x_319:


//--------------------- .text._ZN2at6native54_GLOBAL__N__3a6f1fcb_21_DistributionNormal_cu_0c5b6e8543distribution_elementwise_grid_stride_kernelIfLi4EZNS0_9templates4cuda20normal_and_transformIN3c104HalfEfPNS_17CUDAGeneratorImplEZZZNS4_13normal_kernelIS9_EEvRKNS_10TensorBaseEddT_ENKUlvE_clEvENKUlvE1_clEvEUlfE_EEvRNS_18TensorIteratorBaseET1_T2_EUlP24curandStatePhilox4_32_10E_ZNS1_27distribution_nullary_kernelIS7_f7double2S9_SO_SH_EEvSJ_SL_RKT3_T4_EUlifE0_EEvlNS_15PhiloxCudaStateESK_SL_ --------------------------
	.section	.text._ZN2at6native54_GLOBAL__N__3a6f1fcb_21_DistributionNormal_cu_0c5b6e8543distribution_elementwise_grid_stride_kernelIfLi4EZNS0_9templates4cuda20normal_and_transformIN3c104HalfEfPNS_17CUDAGeneratorImplEZZZNS4_13normal_kernelIS9_EEvRKNS_10TensorBaseEddT_ENKUlvE_clEvENKUlvE1_clEvEUlfE_EEvRNS_18TensorIteratorBaseET1_T2_EUlP24curandStatePhilox4_32_10E_ZNS1_27distribution_nullary_kernelIS7_f7double2S9_SO_SH_EEvSJ_SL_RKT3_T4_EUlifE0_EEvlNS_15PhiloxCudaStateESK_SL_,"ax",@progbits
	.align	128
.text._ZN2at6native54_GLOBAL__N__3a6f1fcb_21_DistributionNormal_cu_0c5b6e8543distribution_elementwise_grid_stride_kernelIfLi4EZNS0_9templates4cuda20normal_and_transformIN3c104HalfEfPNS_17CUDAGeneratorImplEZZZNS4_13normal_kernelIS9_EEvRKNS_10TensorBaseEddT_ENKUlvE_clEvENKUlvE1_clEvEUlfE_EEvRNS_18TensorIteratorBaseET1_T2_EUlP24curandStatePhilox4_32_10E_ZNS1_27distribution_nullary_kernelIS7_f7double2S9_SO_SH_EEvSJ_SL_RKT3_T4_EUlifE0_EEvlNS_15PhiloxCudaStateESK_SL_:
        .type           _ZN2at6native54_GLOBAL__N__3a6f1fcb_21_DistributionNormal_cu_0c5b6e8543distribution_elementwise_grid_stride_kernelIfLi4EZNS0_9templates4cuda20normal_and_transformIN3c104HalfEfPNS_17CUDAGeneratorImplEZZZNS4_13normal_kernelIS9_EEvRKNS_10TensorBaseEddT_ENKUlvE_clEvENKUlvE1_clEvEUlfE_EEvRNS_18TensorIteratorBaseET1_T2_EUlP24curandStatePhilox4_32_10E_ZNS1_27distribution_nullary_kernelIS7_f7double2S9_SO_SH_EEvSJ_SL_RKT3_T4_EUlifE0_EEvlNS_15PhiloxCudaStateESK_SL_,@function
        .size           _ZN2at6native54_GLOBAL__N__3a6f1fcb_21_DistributionNormal_cu_0c5b6e8543distribution_elementwise_grid_stride_kernelIfLi4EZNS0_9templates4cuda20normal_and_transformIN3c104HalfEfPNS_17CUDAGeneratorImplEZZZNS4_13normal_kernelIS9_EEvRKNS_10TensorBaseEddT_ENKUlvE_clEvENKUlvE1_clEvEUlfE_EEvRNS_18TensorIteratorBaseET1_T2_EUlP24curandStatePhilox4_32_10E_ZNS1_27distribution_nullary_kernelIS7_f7double2S9_SO_SH_EEvSJ_SL_RKT3_T4_EUlifE0_EEvlNS_15PhiloxCudaStateESK_SL_,(.L_x_321 - _ZN2at6native54_GLOBAL__N__3a6f1fcb_21_DistributionNormal_cu_0c5b6e8543distribution_elementwise_grid_stride_kernelIfLi4EZNS0_9templates4cuda20normal_and_transformIN3c104HalfEfPNS_17CUDAGeneratorImplEZZZNS4_13normal_kernelIS9_EEvRKNS_10TensorBaseEddT_ENKUlvE_clEvENKUlvE1_clEvEUlfE_EEvRNS_18TensorIteratorBaseET1_T2_EUlP24curandStatePhilox4_32_10E_ZNS1_27distribution_nullary_kernelIS7_f7double2S9_SO_SH_EEvSJ_SL_RKT3_T4_EUlifE0_EEvlNS_15PhiloxCudaStateESK_SL_)
        .other          _ZN2at6native54_GLOBAL__N__3a6f1fcb_21_DistributionNormal_cu_0c5b6e8543distribution_elementwise_grid_stride_kernelIfLi4EZNS0_9templates4cuda20normal_and_transformIN3c104HalfEfPNS_17CUDAGeneratorImplEZZZNS4_13normal_kernelIS9_EEvRKNS_10TensorBaseEddT_ENKUlvE_clEvENKUlvE1_clEvEUlfE_EEvRNS_18TensorIteratorBaseET1_T2_EUlP24curandStatePhilox4_32_10E_ZNS1_27distribution_nullary_kernelIS7_f7double2S9_SO_SH_EEvSJ_SL_RKT3_T4_EUlifE0_EEvlNS_15PhiloxCudaStateESK_SL_,@"STO_CUDA_ENTRY STV_DEFAULT"
_ZN2at6native54_GLOBAL__N__3a6f1fcb_21_DistributionNormal_cu_0c5b6e8543distribution_elementwise_grid_stride_kernelIfLi4EZNS0_9templates4cuda20normal_and_transformIN3c104HalfEfPNS_17CUDAGeneratorImplEZZZNS4_13normal_kernelIS9_EEvRKNS_10TensorBaseEddT_ENKUlvE_clEvENKUlvE1_clEvEUlfE_EEvRNS_18TensorIteratorBaseET1_T2_EUlP24curandStatePhilox4_32_10E_ZNS1_27distribution_nullary_kernelIS7_f7double2S9_SO_SH_EEvSJ_SL_RKT3_T4_EUlifE0_EEvlNS_15PhiloxCudaStateESK_SL_:
        /* <DEDUP_REMOVED lines=93> */
[----:B------:R-:W-:Y:S05]  /*05d0*/  CALL.REL.NOINC `($__internal_8_$__cuda_sm20_div_s64) ;  /* 0x0000005800587944 */ /* 0x000fea0003c00000 */
[----:B------:R-:W-:Y:S05]  /*05e0*/  BRA `(.L_x_116) ;  /* 0x00000000005c7947 */ /* 0x000fea0003800000 */
.L_x_115:
        /* <DEDUP_REMOVED lines=23> */
.L_x_116:
        /* <DEDUP_REMOVED lines=70> */
.L_x_136:
        /* <DEDUP_REMOVED lines=13> */
.L_x_118:
[----:B------:R-:W-:Y:S05]  /*0c90*/  BSYNC B0 ;  /* 0x0000000000007941 */ /* 0x000fea0003800000 */
.L_x_117:
        /* <DEDUP_REMOVED lines=70> */
.L_x_120:
[----:B------:R-:W-:Y:S01]  /*1100*/  IMAD.MOV.U32 R21, RZ, RZ, R26 ;  /* 0x000000ffff157224 */ /* 0x000fe200078e001a */
[----:B------:R-:W-:Y:S01]  /*1110*/  MOV R20, R23 ;  /* 0x0000001700147202 */ /* 0x000fe20000000f00 */
[----:B------:R-:W-:Y:S01]  /*1120*/  IMAD.MOV.U32 R25, RZ, RZ, R52 ;  /* 0x000000ffff197224 */ /* 0x000fe200078e0034 */
[----:B------:R-:W-:-:S07]  /*1130*/  MOV R22, R18 ;  /* 0x0000001200167202 */ /* 0x000fce0000000f00 */
.L_x_119:
        /* <DEDUP_REMOVED lines=100> */
.L_x_122:
[----:B------:R-:W-:Y:S05]  /*1780*/  BSYNC B0 ;  /* 0x0000000000007941 */ /* 0x000fea0003800000 */
.L_x_121:
        /* <DEDUP_REMOVED lines=82> */
[----:B--23--:R-:W-:Y:S05]  /*1cb0*/  CALL.REL.NOINC `($__internal_9_$__cuda_sm20_dsqrt_rn_f64_mediumpath_v1) ;  /* 0x0000004400cc7944 */ /* 0x00cfea0003c00000 */
[----:B------:R-:W-:Y:S01]  /*1cc0*/  MOV R20, R24 ;  /* 0x0000001800147202 */ /* 0x000fe20000000f00 */
[----:B------:R-:W-:-:S07]  /*1cd0*/  IMAD.MOV.U32 R21, RZ, RZ, R25 ;  /* 0x000000ffff157224 */ /* 0x000fce00078e0019 */
.L_x_124:
[----:B------:R-:W-:Y:S05]  /*1ce0*/  BSYNC B0 ;  /* 0x0000000000007941 */ /* 0x000fea0003800000 */
.L_x_123:
        /* <DEDUP_REMOVED lines=257> */
.L_x_127:
        /* <DEDUP_REMOVED lines=9> */
[----:B------:R-:W-:-:S05]  /*2d90*/  F2FP.F16.F32.PACK_AB R21, RZ, R21 ;  /* 0x00000015ff15723e */ /* 0x000fca00000000ff */
[----:B------:R0:W-:Y:S02]  /*2da0*/  STG.E.U16 desc[UR58][R24.64], R21 ;  /* 0x0000001518007986 */ /* 0x0001e4000c10153a */
.L_x_126:
[----:B------:R-:W-:Y:S05]  /*2db0*/  BSYNC B0 ;  /* 0x0000000000007941 */ /* 0x000fea0003800000 */
.L_x_125:
        /* <DEDUP_REMOVED lines=246> */
.L_x_130:
        /* <DEDUP_REMOVED lines=8> */
[----:B------:R-:W-:Y:S01]  /*3da0*/  F2FP.F16.F32.PACK_AB R23, RZ, R21 ;  /* 0x00000015ff17723e */ /* 0x000fe200000000ff */
[----:B------:R-:W-:-:S05]  /*3db0*/  IMAD.X R21, RZ, RZ, UR35, P0 ;  /* 0x00000023ff157e24 */ /* 0x000fca00080e06ff */
[----:B------:R0:W-:Y:S02]  /*3dc0*/  STG.E.U16 desc[UR58][R20.64], R23 ;  /* 0x0000001714007986 */ /* 0x0001e4000c10153a */
.L_x_129:
[----:B------:R-:W-:Y:S05]  /*3dd0*/  BSYNC B0 ;  /* 0x0000000000007941 */ /* 0x000fea0003800000 */
.L_x_128:
        /* <DEDUP_REMOVED lines=255> */
.L_x_133:
[----:B------:R-:W-:Y:S01]  /*4dd0*/  ULDC.64 UR34, c[0x0][0x3d0] ;  /* 0x0000f40000227ab9 */ /* 0x000fe20000000a00 */
[----:B------:R-:W-:Y:S01]  /*4de0*/  FADD.FTZ R20, R51, +QNAN ;  /* 0x7fc0000033147421 */ /* 0x000fe20000010000 */
[----:B------:R-:W-:-:S04]  /*4df0*/  IADD3 R22, P0, R22, UR34, RZ ;  /* 0x0000002216167c10 */ /* 0x000fc8000ff1e0ff */
[----:B------:R-:W-:Y:S02]  /*4e00*/  F2FP.F16.F32.PACK_AB R20, RZ, R20 ;  /* 0x00000014ff14723e */ /* 0x000fe400000000ff */
[----:B------:R-:W-:-:S05]  /*4e10*/  IADD3.X R23, RZ, UR35, RZ, P0, !PT ;  /* 0x00000023ff177c10 */ /* 0x000fca00087fe4ff */
[----:B------:R0:W-:Y:S02]  /*4e20*/  STG.E.U16 desc[UR58][R22.64], R20 ;  /* 0x0000001416007986 */ /* 0x0001e4000c10153a */
.L_x_132:
[----:B------:R-:W-:Y:S05]  /*4e30*/  BSYNC B0 ;  /* 0x0000000000007941 */ /* 0x000fea0003800000 */
.L_x_131:
        /* <DEDUP_REMOVED lines=255> */
.L_x_135:
[----:B------:R-:W-:Y:S01]  /*5e30*/  ULDC.64 UR34, c[0x0][0x3d0] ;  /* 0x0000f40000227ab9 */ /* 0x000fe20000000a00 */
[----:B------:R-:W-:Y:S01]  /*5e40*/  FADD.FTZ R20, R51, +QNAN ;  /* 0x7fc0000033147421 */ /* 0x000fe20000010000 */
[----:B------:R-:W-:-:S04]  /*5e50*/  IADD3 R22, P0, R22, UR34, RZ ;  /* 0x0000002216167c10 */ /* 0x000fc8000ff1e0ff */
[----:B------:R-:W-:Y:S02]  /*5e60*/  F2FP.F16.F32.PACK_AB R20, RZ, R20 ;  /* 0x00000014ff14723e */ /* 0x000fe400000000ff */
[----:B------:R-:W-:-:S05]  /*5e70*/  IADD3.X R23, RZ, UR35, RZ, P0, !PT ;  /* 0x00000023ff177c10 */ /* 0x000fca00087fe4ff */
[----:B------:R0:W-:Y:S02]  /*5e80*/  STG.E.U16 desc[UR58][R22.64], R20 ;  /* 0x0000001416007986 */ /* 0x0001e4000c10153a */
.L_x_134:
        /* <DEDUP_REMOVED lines=11> */
        .weak           $__internal_8_$__cuda_sm20_div_s64
        .type           $__internal_8_$__cuda_sm20_div_s64,@function
        .size           $__internal_8_$__cuda_sm20_div_s64,($__internal_9_$__cuda_sm20_dsqrt_rn_f64_mediumpath_v1 - $__internal_8_$__cuda_sm20_div_s64)
$__internal_8_$__cuda_sm20_div_s64:
        /* <DEDUP_REMOVED lines=74> */
[----:B------:R-:W-:Y:S06]  /*63e0*/  RET.REL.NODEC R20 `(_ZN2at6native54_GLOBAL__N__3a6f1fcb_21_DistributionNormal_cu_0c5b6e8543distribution_elementwise_grid_stride_kernelIfLi4EZNS0_9templates4cuda20normal_and_transformIN3c104HalfEfPNS_17CUDAGeneratorImplEZZZNS4_13normal_kernelIS9_EEvRKNS_10TensorBaseEddT_ENKUlvE_clEvENKUlvE1_clEvEUlfE_EEvRNS_18TensorIteratorBaseET1_T2_EUlP24curandStatePhilox4_32_10E_ZNS1_27distribution_nullary_kernelIS7_f7double2S9_SO_SH_EEvSJ_SL_RKT3_T4_EUlifE0_EEvlNS_15PhiloxCudaStateESK_SL_) ;  /* 0xffffff9c14047950 */ /* 0x000fec0003c3ffff */
        .weak           $__internal_9_$__cuda_sm20_dsqrt_rn_f64_mediumpath_v1
        .type           $__internal_9_$__cuda_sm20_dsqrt_rn_f64_mediumpath_v1,@function
        .size           $__internal_9_$__cuda_sm20_dsqrt_rn_f64_mediumpath_v1,(.L_x_321 - $__internal_9_$__cuda_sm20_dsqrt_rn_f64_mediumpath_v1)
$__internal_9_$__cuda_sm20_dsqrt_rn_f64_mediumpath_v1:
        /* <DEDUP_REMOVED lines=12> */
.L_x_138:
        /* <DEDUP_REMOVED lines=24> */
.L_x_140:
[----:B------:R-:W-:-:S11]  /*6630*/  DADD R24, R22, R22 ;  /* 0x0000000016187229 */ /* 0x000fd60000000016 */
.L_x_139:
[----:B------:R-:W-:Y:S05]  /*6640*/  BSYNC B1 ;  /* 0x0000000000017941 */ /* 0x000fea0003800000 */
.L_x_137:
[----:B------:R-:W-:-:S04]  /*6650*/  MOV R21, 0x0 ;  /* 0x0000000000157802 */ /* 0x000fc80000000f00 */
[----:B------:R-:W-:Y:S05]  /*6660*/  RET.REL.NODEC R20 `(_ZN2at6native54_GLOBAL__N__3a6f1fcb_21_DistributionNormal_cu_0c5b6e8543distribution_elementwise_grid_stride_kernelIfLi4EZNS0_9templates4cuda20normal_and_transformIN3c104HalfEfPNS_17CUDAGeneratorImplEZZZNS4_13normal_kernelIS9_EEvRKNS_10TensorBaseEddT_ENKUlvE_clEvENKUlvE1_clEvEUlfE_EEvRNS_18TensorIteratorBaseET1_T2_EUlP24curandStatePhilox4_32_10E_ZNS1_27distribution_nullary_kernelIS7_f7double2S9_SO_SH_EEvSJ_SL_RKT3_T4_EUlifE0_EEvlNS_15PhiloxCudaStateESK_SL_) ;  /* 0xffffff9814647950 */ /* 0x000fea0003c3ffff */
.L_x_141:
        /* <DEDUP_REMOVED lines=9> */
.L_x_321:


//--------------------- .text._ZN2at6native54_GLOBAL__N__3a6f1fcb_21_DistributionNormal_cu_0c5b6e8543distribution_elementwise_grid_stride_kernelIfLi4EZNS0_9templates4cuda20normal_and_transformIN3c104HalfEfPNS_17CUDAGeneratorImplEZZZNS4_13normal_kernelIS9_EEvRKNS_10TensorBaseEddT_ENKUlvE_clEvENKUlvE1_clEvEUlfE_EEvRNS_18TensorIteratorBaseET1_T2_EUlP24curandStatePhilox4_32_10E_ZNS1_27distribution_nullary_kernelIS7_f7double2S9_SO_SH_EEvSJ_SL_RKT3_T4_EUlifE_EEvlNS_15PhiloxCudaStateESK_SL_ --------------------------
	.section	.text._ZN2at6native54_GLOBAL__N__3a6f1fcb_21_DistributionNormal_cu_0c5b6e8543distribution_elementwise_grid_stride_kernelIfLi4EZNS0_9templates4cuda20normal_and_transformIN3c104HalfEfPNS_17CUDAGeneratorImplEZZZNS4_13normal_kernelIS9_EEvRKNS_10TensorBaseEddT_ENKUlvE_clEvENKUlvE1_clEvEUlfE_EEvRNS_18TensorIteratorBaseET1_T2_EUlP24curandStatePhilox4_32_10E_ZNS1_27distribution_nullary_kernelIS7_f7double2S9_SO_SH_EEvSJ_SL_RKT3_T4_EUlifE_EEvlNS_15PhiloxCudaStateESK_SL_,"ax",@progbits
	.align	128
.text._ZN2at6native54_GLOBAL__N__3a6f1fcb_21_DistributionNormal_cu_0c5b6e8543distribution_elementwise_grid_stride_kernelIfLi4EZNS0_9templates4cuda20normal_and_transformIN3c104HalfEfPNS_17CUDAGeneratorImplEZZZNS4_13normal_kernelIS9_EEvRKNS_10TensorBaseEddT_ENKUlvE_clEvENKUlvE1_clEvEUlfE_EEvRNS_18TensorIteratorBaseET1_T2_EUlP24curandStatePhilox4_32_10E_ZNS1_27distribution_nullary_kernelIS7_f7double2S9_SO_SH_EEvSJ_SL_RKT3_T4_EUlifE_EEvlNS_15PhiloxCudaStateESK_SL_:
        .type           _ZN2at6native54_GLOBAL__N__3a6f1fcb_21_DistributionNormal_cu_0c5b6e8543distribution_elementwise_grid_stride_kernelIfLi4EZNS0_9templates4cuda20normal_and_transformIN3c104HalfEfPNS_17CUDAGeneratorImplEZZZNS4_13normal_kernelIS9_EEvRKNS_10TensorBaseEddT_ENKUlvE_clEvENKUlvE1_clEvEUlfE_EEvRNS_18TensorIteratorBaseET1_T2_EUlP24curandStatePhilox4_32_10E_ZNS1_27distribution_nullary_kernelIS7_f7double2S9_SO_SH_EEvSJ_SL_RKT3_T4_EUlifE_EEvlNS_15PhiloxCudaStateESK_SL_,@function
        .size           _ZN2at6native54_GLOBAL__N__3a6f1fcb_21_DistributionNormal_cu_0c5b6e8543distribution_elementwise_grid_stride_kernelIfLi4EZNS0_9templates4cuda20normal_and_transformIN3c104HalfEfPNS_17CUDAGeneratorImplEZZZNS4_13normal_kernelIS9_EEvRKNS_10TensorBaseEddT_ENKUlvE_clEvENKUlvE1_clEvEUlfE_EEvRNS_18TensorIteratorBaseET1_T2_EUlP24curandStatePhilox4_32_10E_ZNS1_27distribution_nullary_kernelIS7_f7double2S9_SO_SH_EEvSJ_SL_RKT3_T4_EUlifE_EEvlNS_15PhiloxCudaStateESK_SL_,(.L_x_324 - _ZN2at6native54_GLOBAL__N__3a6f1fcb_21_DistributionNormal_cu_0c5b6e8543distribution_elementwise_grid_stride_kernelIfLi4EZNS0_9templates4cuda20normal_and_transformIN3c104HalfEfPNS_17CUDAGeneratorImplEZZZNS4_13normal_kernelIS9_EEvRKNS_10TensorBaseEddT_ENKUlvE_clEvENKUlvE1_clEvEUlfE_EEvRNS_18TensorIteratorBaseET1_T2_EUlP24curandStatePhilox4_32_10E_ZNS1_27distribution_nullary_kernelIS7_f7double2S9_SO_SH_EEvSJ_SL_RKT3_T4_EUlifE_EEvlNS_15PhiloxCudaStateESK_SL_)
        .other          _ZN2at6native54_GLOBAL__N__3a6f1fcb_21_DistributionNormal_cu_0c5b6e8543distribution_elementwise_grid_stride_kernelIfLi4EZNS0_9templates4cuda20normal_and_transformIN3c104HalfEfPNS_17CUDAGeneratorImplEZZZNS4_13normal_kernelIS9_EEvRKNS_10TensorBaseEddT_ENKUlvE_clEvENKUlvE1_clEvEUlfE_EEvRNS_18TensorIteratorBaseET1_T2_EUlP24curandStatePhilox4_32_10E_ZNS1_27distribution_nullary_kernelIS7_f7double2S9_SO_SH_EEvSJ_SL_RKT3_T4_EUlifE_EEvlNS_15PhiloxCudaStateESK_SL_,@"STO_CUDA_ENTRY STV_DEFAULT"
_ZN2at6native54_GLOBAL__N__3a6f1fcb_21_DistributionNormal_cu_0c5b6e8543distribution_elementwise_grid_stride_kernelIfLi4EZNS0_9templates4cuda20normal_and_transformIN3c104HalfEfPNS_17CUDAGeneratorImplEZZZNS4_13normal_kernelIS9_EEvRKNS_10TensorBaseEddT_ENKUlvE_clEvENKUlvE1_clEvEUlfE_EEvRNS_18TensorIteratorBaseET1_T2_EUlP24curandStatePhilox4_32_10E_ZNS1_27distribution_nullary_kernelIS7_f7double2S9_SO_SH_EEvSJ_SL_RKT3_T4_EUlifE_EEvlNS_15PhiloxCudaStateESK_SL_:
        /* <DEDUP_REMOVED lines=86> */
[----:B------:R-:W-:Y:S05]  /*0560*/  CALL.REL.NOINC `($__internal_10_$__cuda_sm20_div_s64) ;  /* 0x0000001800607944 */ /* 0x000fea0003c00000 */
[----:B------:R-:W-:Y:S01]  /*0570*/  MOV R6, R8 ;  /* 0x0000000800067202 */ /* 0x000fe20000000f00 */
[----:B------:R-:W-:Y:S01]  /*0580*/  IMAD.MOV.U32 R7, RZ, RZ, R9 ;  /* 0x000000ffff077224 */ /* 0x000fe200078e0009 */
[----:B------:R-:W-:Y:S06]  /*0590*/  BRA `(.L_x_143) ;  /* 0x00000000005c7947 */ /* 0x000fec0003800000 */
.L_x_142:
        /* <DEDUP_REMOVED lines=23> */
.L_x_143:
        /* <DEDUP_REMOVED lines=33> */
[----:B------:R-:W-:-:S07]  /*0920*/  F2FP.F16.F32.PACK_AB R6, RZ, R6 ;  /* 0x00000006ff06723e */ /* 0x000fce00000000ff */
.L_x_156:
        /* <DEDUP_REMOVED lines=13> */
.L_x_145:
[----:B------:R-:W-:Y:S05]  /*0a00*/  BSYNC B0 ;  /* 0x0000000000007941 */ /* 0x000fea0003800000 */
.L_x_144:
        /* <DEDUP_REMOVED lines=70> */
.L_x_147:
[----:B------:R-:W-:Y:S01]  /*0e70*/  MOV R21, R27 ;  /* 0x0000001b00157202 */ /* 0x000fe20000000f00 */
[----:B------:R-:W-:Y:S02]  /*0e80*/  IMAD.MOV.U32 R20, RZ, RZ, R24 ;  /* 0x000000ffff147224 */ /* 0x000fe400078e0018 */
[----:B------:R-:W-:Y:S02]  /*0e90*/  IMAD.MOV.U32 R23, RZ, RZ, R2 ;  /* 0x000000ffff177224 */ /* 0x000fe400078e0002 */
[----:B------:R-:W-:-:S07]  /*0ea0*/  IMAD.MOV.U32 R22, RZ, RZ, R18 ;  /* 0x000000ffff167224 */ /* 0x000fce00078e0012 */
.L_x_146:
        /* <DEDUP_REMOVED lines=100> */
.L_x_149:
[----:B------:R-:W-:Y:S05]  /*14f0*/  BSYNC B0 ;  /* 0x0000000000007941 */ /* 0x000fea0003800000 */
.L_x_148:
        /* <DEDUP_REMOVED lines=82> */
[----:B-12---:R-:W-:Y:S05]  /*1a20*/  CALL.REL.NOINC `($__internal_11_$__cuda_sm20_dsqrt_rn_f64_mediumpath_v1) ;  /* 0x0000000800587944 */ /* 0x006fea0003c00000 */
[----:B------:R-:W-:Y:S02]  /*1a30*/  IMAD.MOV.U32 R28, RZ, RZ, R22 ;  /* 0x000000ffff1c7224 */ /* 0x000fe400078e0016 */
[----:B------:R-:W-:-:S07]  /*1a40*/  IMAD.MOV.U32 R29, RZ, RZ, R23 ;  /* 0x000000ffff1d7224 */ /* 0x000fce00078e0017 */
.L_x_151:
[----:B------:R-:W-:Y:S05]  /*1a50*/  BSYNC B0 ;  /* 0x0000000000007941 */ /* 0x000fea0003800000 */
.L_x_150:
        /* <DEDUP_REMOVED lines=14> */
[----:B------:R-:W-:-:S05]  /*1b40*/  F2FP.F16.F32.PACK_AB R23, RZ, R23 ;  /* 0x00000017ff17723e */ /* 0x000fca00000000ff */
[----:B------:R0:W-:Y:S02]  /*1b50*/  STG.E.U16 desc[UR8][R20.64], R23 ;  /* 0x0000001714007986 */ /* 0x0001e4000c101508 */
.L_x_153:
[----:B------:R-:W-:Y:S05]  /*1b60*/  BSYNC B0 ;  /* 0x0000000000007941 */ /* 0x000fea0003800000 */
.L_x_152:
        /* <DEDUP_REMOVED lines=22> */
.L_x_155:
[----:B------:R-:W-:Y:S05]  /*1cd0*/  BSYNC B0 ;  /* 0x0000000000007941 */ /* 0x000fea0003800000 */
.L_x_154:
        /* <DEDUP_REMOVED lines=33> */
        .weak           $__internal_10_$__cuda_sm20_div_s64
        .type           $__internal_10_$__cuda_sm20_div_s64,@function
        .size           $__internal_10_$__cuda_sm20_div_s64,($__internal_11_$__cuda_sm20_dsqrt_rn_f64_mediumpath_v1 - $__internal_10_$__cuda_sm20_div_s64)
$__internal_10_$__cuda_sm20_div_s64:
        /* <DEDUP_REMOVED lines=73> */
[----:B------:R-:W-:Y:S06]  /*2380*/  RET.REL.NODEC R6 `(_ZN2at6native54_GLOBAL__N__3a6f1fcb_21_DistributionNormal_cu_0c5b6e8543distribution_elementwise_grid_stride_kernelIfLi4EZNS0_9templates4cuda20normal_and_transformIN3c104HalfEfPNS_17CUDAGeneratorImplEZZZNS4_13normal_kernelIS9_EEvRKNS_10TensorBaseEddT_ENKUlvE_clEvENKUlvE1_clEvEUlfE_EEvRNS_18TensorIteratorBaseET1_T2_EUlP24curandStatePhilox4_32_10E_ZNS1_27distribution_nullary_kernelIS7_f7double2S9_SO_SH_EEvSJ_SL_RKT3_T4_EUlifE_EEvlNS_15PhiloxCudaStateESK_SL_) ;  /* 0xffffffdc061c7950 */ /* 0x000fec0003c3ffff */
        .weak           $__internal_11_$__cuda_sm20_dsqrt_rn_f64_mediumpath_v1
        .type           $__internal_11_$__cuda_sm20_dsqrt_rn_f64_mediumpath_v1,@function
        .size           $__internal_11_$__cuda_sm20_dsqrt_rn_f64_mediumpath_v1,(.L_x_324 - $__internal_11_$__cuda_sm20_dsqrt_rn_f64_mediumpath_v1)
$__internal_11_$__cuda_sm20_dsqrt_rn_f64_mediumpath_v1:
        /* <DEDUP_REMOVED lines=12> */
.L_x_158:
        /* <DEDUP_REMOVED lines=24> */
.L_x_160:
[----:B------:R-:W-:-:S11]  /*25d0*/  DADD R22, R20, R20 ;  /* 0x0000000014167229 */ /* 0x000fd60000000014 */
.L_x_159:
[----:B------:R-:W-:Y:S05]  /*25e0*/  BSYNC B1 ;  /* 0x0000000000017941 */ /* 0x000fea0003800000 */
.L_x_157:
[----:B------:R-:W-:-:S04]  /*25f0*/  IMAD.MOV.U32 R29, RZ, RZ, 0x0 ;  /* 0x00000000ff1d7424 */ /* 0x000fc800078e00ff */
[----:B------:R-:W-:Y:S05]  /*2600*/  RET.REL.NODEC R28 `(_ZN2at6native54_GLOBAL__N__3a6f1fcb_21_DistributionNormal_cu_0c5b6e8543distribution_elementwise_grid_stride_kernelIfLi4EZNS0_9templates4cuda20normal_and_transformIN3c104HalfEfPNS_17CUDAGeneratorImplEZZZNS4_13normal_kernelIS9_EEvRKNS_10TensorBaseEddT_ENKUlvE_clEvENKUlvE1_clEvEUlfE_EEvRNS_18TensorIteratorBaseET1_T2_EUlP24curandStatePhilox4_32_10E_ZNS1_27distribution_nullary_kernelIS7_f7double2S9_SO_SH_EEvSJ_SL_RKT3_T4_EUlifE_EEvlNS_15PhiloxCudaStateESK_SL_) ;  /* 0xffffffd81c7c7950 */ /* 0x000fea0003c3ffff */
.L_x_161:
        /* <DEDUP_REMOVED lines=15> */
.L_x_324:


//--------------------- .text._ZN2at6native54_GLOBAL__N__3a6f1fcb_21_DistributionNormal_cu_0c5b6e8543distribution_elementwise_grid_stride_kernelIfLi4EZNS0_9templates4cuda20normal_and_transformIffPNS_17CUDAGeneratorImplEZZZNS4_13normal_kernelIS7_EEvRKNS_10TensorBaseEddT_ENKUlvE_clEvENKUlvE0_clEvEUlfE_EEvRNS_18TensorIteratorBaseET1_T2_EUlP24curandStatePhilox4_32_10E0_ZNS1_27distribution_nullary_kernelIff6float4S7_SM_SF_EEvSH_SJ_RKT3_T4_EUlifE0_EEvlNS_15PhiloxCudaStateESI_SJ_ --------------------------
	.section	.text._ZN2at6native54_GLOBAL__N__3a6f1fcb_21_DistributionNormal_cu_0c5b6e8543distribution_elementwise_grid_stride_kernelIfLi4EZNS0_9templates4cuda20normal_and_transformIffPNS_17CUDAGeneratorImplEZZZNS4_13normal_kernelIS7_EEvRKNS_10TensorBaseEddT_ENKUlvE_clEvENKUlvE0_clEvEUlfE_EEvRNS_18TensorIteratorBaseET1_T2_EUlP24curandStatePhilox4_32_10E0_ZNS1_27distribution_nullary_kernelIff6float4S7_SM_SF_EEvSH_SJ_RKT3_T4_EUlifE0_EEvlNS_15PhiloxCudaStateESI_SJ_,"ax",@progbits
	.align	128
.text._ZN2at6native54_GLOBAL__N__3a6f1fcb_21_DistributionNormal_cu_0c5b6e8543distribution_elementwise_grid_stride_kernelIfLi4EZNS0_9templates4cuda20normal_and_transformIffPNS_17CUDAGeneratorImplEZZZNS4_13normal_kernelIS7_EEvRKNS_10TensorBaseEddT_ENKUlvE_clEvENKUlvE0_clEvEUlfE_EEvRNS_18TensorIteratorBaseET1_T2_EUlP24curandStatePhilox4_32_10E0_ZNS1_27distribution_nullary_kernelIff6float4S7_SM_SF_EEvSH_SJ_RKT3_T4_EUlifE0_EEvlNS_15PhiloxCudaStateESI_SJ_:
        .type           _ZN2at6native54_GLOBAL__N__3a6f1fcb_21_DistributionNormal_cu_0c5b6e8543distribution_elementwise_grid_stride_kernelIfLi4EZNS0_9templates4cuda20normal_and_transformIffPNS_17CUDAGeneratorImplEZZZNS4_13normal_kernelIS7_EEvRKNS_10TensorBaseEddT_ENKUlvE_clEvENKUlvE0_clEvEUlfE_EEvRNS_18TensorIteratorBaseET1_T2_EUlP24curandStatePhilox4_32_10E0_ZNS1_27distribution_nullary_kernelIff6float4S7_SM_SF_EEvSH_SJ_RKT3_T4_EUlifE0_EEvlNS_15PhiloxCudaStateESI_SJ_,@function
        .size           _ZN2at6native54_GLOBAL__N__3a6f1fcb_21_DistributionNormal_cu_0c5b6e8543distribution_elementwise_grid_stride_kernelIfLi4EZNS0_9templates4cuda20normal_and_transformIffPNS_17CUDAGeneratorImplEZZZNS4_13normal_kernelIS7_EEvRKNS_10TensorBaseEddT_ENKUlvE_clEvENKUlvE0_clEvEUlfE_EEvRNS_18TensorIteratorBaseET1_T2_EUlP24curandStatePhilox4_32_10E0_ZNS1_27distribution_nullary_kernelIff6float4S7_SM_SF_EEvSH_SJ_RKT3_T4_EUlifE0_EEvlNS_15PhiloxCudaStateESI_SJ_,(.L_x_327 - _ZN2at6native54_GLOBAL__N__3a6f1fcb_21_DistributionNormal_cu_0c5b6e8543distribution_elementwise_grid_stride_kernelIfLi4EZNS0_9templates4cuda20normal_and_transformIffPNS_17CUDAGeneratorImplEZZZNS4_13normal_kernelIS7_EEvRKNS_10TensorBaseEddT_ENKUlvE_clEvENKUlvE0_clEvEUlfE_EEvRNS_18TensorIteratorBaseET1_T2_EUlP24curandStatePhilox4_32_10E0_ZNS1_27distribution_nullary_kernelIff6float4S7_SM_SF_EEvSH_SJ_RKT3_T4_EUlifE0_EEvlNS_15PhiloxCudaStateESI_SJ_)
        .other          _ZN2at6native54_GLOBAL__N__3a6f1fcb_21_DistributionNormal_cu_0c5b6e8543distribution_elementwise_grid_stride_kernelIfLi4EZNS0_9templates4cuda20normal_and_transformIffPNS_17CUDAGeneratorImplEZZZNS4_13normal_kernelIS7_EEvRKNS_10TensorBaseEddT_ENKUlvE_clEvENKUlvE0_clEvEUlfE_EEvRNS_18TensorIteratorBaseET1_T2_EUlP24curandStatePhilox4_32_10E0_ZNS1_27distribution_nullary_kernelIff6float4S7_SM_SF_EEvSH_SJ_RKT3_T4_EUlifE0_EEvlNS_15PhiloxCudaStateESI_SJ_,@"STO_CUDA_ENTRY STV_DEFAULT"
_ZN2at6native54_GLOBAL__N__3a6f1fcb_21_DistributionNormal_cu_0c5b6e8543distribution_elementwise_grid_stride_kernelIfLi4EZNS0_9templates4cuda20normal_and_transformIffPNS_17CUDAGeneratorImplEZZZNS4_13normal_kernelIS7_EEvRKNS_10TensorBaseEddT_ENKUlvE_clEvENKUlvE0_clEvEUlfE_EEvRNS_18TensorIteratorBaseET1_T2_EUlP24curandStatePhilox4_32_10E0_ZNS1_27distribution_nullary_kernelIff6float4S7_SM_SF_EEvSH_SJ_RKT3_T4_EUlifE0_EEvlNS_15PhiloxCudaStateESI_SJ_:
        /* <DEDUP_REMOVED lines=92> */
[----:B------:R-:W-:Y:S05]  /*05c0*/  CALL.REL.NOINC `($__internal_12_$__cuda_sm20_div_s64) ;  /* 0x0000004c009c7944 */ /* 0x000fea0003c00000 */
[----:B------:R-:W-:Y:S05]  /*05d0*/  BRA `(.L_x_163) ;  /* 0x0000000000587947 */ /* 0x000fea0003800000 */
.L_x_162:
        /* <DEDUP_REMOVED lines=22> */
.L_x_163:
        /* <DEDUP_REMOVED lines=69> */
.L_x_179:
        /* <DEDUP_REMOVED lines=13> */
.L_x_165:
[----:B------:R-:W-:Y:S05]  /*0c60*/  BSYNC B0 ;  /* 0x0000000000007941 */ /* 0x000fea0003800000 */
.L_x_164:
        /* <DEDUP_REMOVED lines=69> */
.L_x_167:
[----:B------:R-:W-:Y:S01]  /*10c0*/  IMAD.MOV.U32 R34, RZ, RZ, R36 ;  /* 0x000000ffff227224 */ /* 0x000fe200078e0024 */
[----:B------:R-:W-:Y:S01]  /*10d0*/  MOV R39, R27 ;  /* 0x0000001b00277202 */ /* 0x000fe20000000f00 */
[----:B------:R-:W-:Y:S01]  /*10e0*/  IMAD.MOV.U32 R26, RZ, RZ, R32 ;  /* 0x000000ffff1a7224 */ /* 0x000fe200078e0020 */
[----:B------:R-:W-:-:S07]  /*10f0*/  MOV R35, R24 ;  /* 0x0000001800237202 */ /* 0x000fce0000000f00 */
.L_x_166:
        /* <DEDUP_REMOVED lines=260> */
.L_x_170:
[----:B------:R-:W-:Y:S01]  /*2140*/  ULDC.64 UR34, c[0x0][0x3d0] ;  /* 0x0000f40000227ab9 */ /* 0x000fe20000000a00 */
[----:B-1----:R-:W-:Y:S01]  /*2150*/  FFMA.FTZ R39, R39, R21, R20 ;  /* 0x0000001527277223 */ /* 0x002fe20000010014 */
[----:B------:R-:W-:-:S04]  /*2160*/  IADD3 R26, P0, R38, UR34, RZ ;  /* 0x00000022261a7c10 */ /* 0x000fc8000ff1e0ff */
[----:B------:R-:W-:-:S05]  /*2170*/  IADD3.X R27, RZ, UR35, RZ, P0, !PT ;  /* 0x00000023ff1b7c10 */ /* 0x000fca00087fe4ff */
[----:B------:R2:W-:Y:S04]  /*2180*/  STG.E desc[UR58][R26.64], R39 ;  /* 0x000000271a007986 */ /* 0x0005e8000c10193a */
.L_x_169:
[----:B------:R-:W-:Y:S05]  /*2190*/  BSYNC B0 ;  /* 0x0000000000007941 */ /* 0x000fea0003800000 */
.L_x_168:
[----:B------:R-:W-:Y:S01]  /*21a0*/  ULDC UR34, c[0x0][0xc] ;  /* 0x0000030000227ab9 */ /* 0x000fe20000000800 */
[----:B------:R-:W-:Y:S01]  /*21b0*/  FMUL.RZ R38, R36, 0.15915493667125701904 ;  /* 0x3e22f98324267820 */ /* 0x000fe2000040c000 */
[----:B------:R-:W-:Y:S01]  /*21c0*/  IMAD R36, R0, UR34, RZ ;  /* 0x0000002200247c24 */ /* 0x000fe2000f8e02ff */
[----:B------:R-:W-:Y:S02]  /*21d0*/  BSSY B0, `(.L_x_171) ;  /* 0x0000108000007945 */ /* 0x000fe40003800000 */
[----:B--2---:R-:W0:Y:S02]  /*21e0*/  MUFU.COS R39, R38 ;  /* 0x0000002600277308 */ /* 0x004e240000000000 */
        /* <DEDUP_REMOVED lines=257> */
.L_x_173:
[----:B------:R-:W-:Y:S01]  /*3200*/  ULDC.64 UR34, c[0x0][0x3d0] ;  /* 0x0000f40000227ab9 */ /* 0x000fe20000000a00 */
[----:B-1----:R-:W-:Y:S01]  /*3210*/  FFMA.FTZ R39, R39, R21, R20 ;  /* 0x0000001527277223 */ /* 0x002fe20000010014 */
[----:B------:R-:W-:-:S04]  /*3220*/  IADD3 R26, P0, R34, UR34, RZ ;  /* 0x00000022221a7c10 */ /* 0x000fc8000ff1e0ff */
[----:B------:R-:W-:-:S05]  /*3230*/  IADD3.X R27, RZ, UR35, RZ, P0, !PT ;  /* 0x00000023ff1b7c10 */ /* 0x000fca00087fe4ff */
[----:B------:R0:W-:Y:S04]  /*3240*/  STG.E desc[UR58][R26.64], R39 ;  /* 0x000000271a007986 */ /* 0x0001e8000c10193a */
.L_x_172:
[----:B------:R-:W-:Y:S05]  /*3250*/  BSYNC B0 ;  /* 0x0000000000007941 */ /* 0x000fea0003800000 */
.L_x_171:
        /* <DEDUP_REMOVED lines=262> */
.L_x_176:
[----:B------:R-:W-:Y:S01]  /*42c0*/  ULDC.64 UR34, c[0x0][0x3d0] ;  /* 0x0000f40000227ab9 */ /* 0x000fe20000000a00 */
[----:B-1----:R-:W-:Y:S01]  /*42d0*/  FFMA.FTZ R35, R35, R21, R20 ;  /* 0x0000001523237223 */ /* 0x002fe20000010014 */
[----:B------:R-:W-:-:S05]  /*42e0*/  IADD3 R38, P0, R38, UR34, RZ ;  /* 0x0000002226267c10 */ /* 0x000fca000ff1e0ff */
[----:B------:R-:W-:-:S05]  /*42f0*/  IMAD.X R39, RZ, RZ, UR35, P0 ;  /* 0x00000023ff277e24 */ /* 0x000fca00080e06ff */
[----:B------:R3:W-:Y:S03]  /*4300*/  STG.E desc[UR58][R38.64], R35 ;  /* 0x0000002326007986 */ /* 0x0007e6000c10193a */
.L_x_175:
[----:B------:R-:W-:Y:S05]  /*4310*/  BSYNC B0 ;  /* 0x0000000000007941 */ /* 0x000fea0003800000 */
.L_x_174:
        /* <DEDUP_REMOVED lines=258> */
.L_x_178:
[----:B------:R-:W-:Y:S01]  /*5340*/  ULDC.64 UR34, c[0x0][0x3d0] ;  /* 0x0000f40000227ab9 */ /* 0x000fe20000000a00 */
[----:B-1----:R-:W-:Y:S01]  /*5350*/  FFMA.FTZ R35, R35, R21, R20 ;  /* 0x0000001523237223 */ /* 0x002fe20000010014 */
[----:B------:R-:W-:-:S04]  /*5360*/  IADD3 R26, P0, R34, UR34, RZ ;  /* 0x00000022221a7c10 */ /* 0x000fc8000ff1e0ff */
[----:B------:R-:W-:-:S05]  /*5370*/  IADD3.X R27, RZ, UR35, RZ, P0, !PT ;  /* 0x00000023ff1b7c10 */ /* 0x000fca00087fe4ff */
[----:B------:R0:W-:Y:S04]  /*5380*/  STG.E desc[UR58][R26.64], R35 ;  /* 0x000000231a007986 */ /* 0x0001e8000c10193a */
.L_x_177:
        /* <DEDUP_REMOVED lines=11> */
        .weak           $__internal_12_$__cuda_sm20_div_s64
        .type           $__internal_12_$__cuda_sm20_div_s64,@function
        .size           $__internal_12_$__cuda_sm20_div_s64,(.L_x_327 - $__internal_12_$__cuda_sm20_div_s64)
$__internal_12_$__cuda_sm20_div_s64:
        /* <DEDUP_REMOVED lines=74> */
[----:B------:R-:W-:Y:S06]  /*58e0*/  RET.REL.NODEC R26 `(_ZN2at6native54_GLOBAL__N__3a6f1fcb_21_DistributionNormal_cu_0c5b6e8543distribution_elementwise_grid_stride_kernelIfLi4EZNS0_9templates4cuda20normal_and_transformIffPNS_17CUDAGeneratorImplEZZZNS4_13normal_kernelIS7_EEvRKNS_10TensorBaseEddT_ENKUlvE_clEvENKUlvE0_clEvEUlfE_EEvRNS_18TensorIteratorBaseET1_T2_EUlP24curandStatePhilox4_32_10E0_ZNS1_27distribution_nullary_kernelIff6float4S7_SM_SF_EEvSH_SJ_RKT3_T4_EUlifE0_EEvlNS_15PhiloxCudaStateESI_SJ_) ;  /* 0xffffffa41ac47950 */ /* 0x000fec0003c3ffff */
.L_x_180:
        /* <DEDUP_REMOVED lines=9> */
.L_x_327:


//--------------------- .text._ZN2at6native54_GLOBAL__N__3a6f1fcb_21_DistributionNormal_cu_0c5b6e8543distribution_elementwise_grid_stride_kernelIfLi4EZNS0_9templates4cuda20normal_and_transformIffPNS_17CUDAGeneratorImplEZZZNS4_13normal_kernelIS7_EEvRKNS_10TensorBaseEddT_ENKUlvE_clEvENKUlvE0_clEvEUlfE_EEvRNS_18TensorIteratorBaseET1_T2_EUlP24curandStatePhilox4_32_10E0_ZNS1_27distribution_nullary_kernelIff6float4S7_SM_SF_EEvSH_SJ_RKT3_T4_EUlifE_EEvlNS_15PhiloxCudaStateESI_SJ_ --------------------------
	.section	.text._ZN2at6native54_GLOBAL__N__3a6f1fcb_21_DistributionNormal_cu_0c5b6e8543distribution_elementwise_grid_stride_kernelIfLi4EZNS0_9templates4cuda20normal_and_transformIffPNS_17CUDAGeneratorImplEZZZNS4_13normal_kernelIS7_EEvRKNS_10TensorBaseEddT_ENKUlvE_clEvENKUlvE0_clEvEUlfE_EEvRNS_18TensorIteratorBaseET1_T2_EUlP24curandStatePhilox4_32_10E0_ZNS1_27distribution_nullary_kernelIff6float4S7_SM_SF_EEvSH_SJ_RKT3_T4_EUlifE_EEvlNS_15PhiloxCudaStateESI_SJ_,"ax",@progbits
	.align	128
.text._ZN2at6native54_GLOBAL__N__3a6f1fcb_21_DistributionNormal_cu_0c5b6e8543distribution_elementwise_grid_stride_kernelIfLi4EZNS0_9templates4cuda20normal_and_transformIffPNS_17CUDAGeneratorImplEZZZNS4_13normal_kernelIS7_EEvRKNS_10TensorBaseEddT_ENKUlvE_clEvENKUlvE0_clEvEUlfE_EEvRNS_18TensorIteratorBaseET1_T2_EUlP24curandStatePhilox4_32_10E0_ZNS1_27distribution_nullary_kernelIff6float4S7_SM_SF_EEvSH_SJ_RKT3_T4_EUlifE_EEvlNS_15PhiloxCudaStateESI_SJ_:
        .type           _ZN2at6native54_GLOBAL__N__3a6f1fcb_21_DistributionNormal_cu_0c5b6e8543distribution_elementwise_grid_stride_kernelIfLi4EZNS0_9templates4cuda20normal_and_transformIffPNS_17CUDAGeneratorImplEZZZNS4_13normal_kernelIS7_EEvRKNS_10TensorBaseEddT_ENKUlvE_clEvENKUlvE0_clEvEUlfE_EEvRNS_18TensorIteratorBaseET1_T2_EUlP24curandStatePhilox4_32_10E0_ZNS1_27distribution_nullary_kernelIff6float4S7_SM_SF_EEvSH_SJ_RKT3_T4_EUlifE_EEvlNS_15PhiloxCudaStateESI_SJ_,@function
        .size           _ZN2at6native54_GLOBAL__N__3a6f1fcb_21_DistributionNormal_cu_0c5b6e8543distribution_elementwise_grid_stride_kernelIfLi4EZNS0_9templates4cuda20normal_and_transformIffPNS_17CUDAGeneratorImplEZZZNS4_13normal_kernelIS7_EEvRKNS_10TensorBaseEddT_ENKUlvE_clEvENKUlvE0_clEvEUlfE_EEvRNS_18TensorIteratorBaseET1_T2_EUlP24curandStatePhilox4_32_10E0_ZNS1_27distribution_nullary_kernelIff6float4S7_SM_SF_EEvSH_SJ_RKT3_T4_EUlifE_EEvlNS_15PhiloxCudaStateESI_SJ_,(.L_x_329 - _ZN2at6native54_GLOBAL__N__3a6f1fcb_21_DistributionNormal_cu_0c5b6e8543distribution_elementwise_grid_stride_kernelIfLi4EZNS0_9templates4cuda20normal_and_transformIffPNS_17CUDAGeneratorImplEZZZNS4_13normal_kernelIS7_EEvRKNS_10TensorBaseEddT_ENKUlvE_clEvENKUlvE0_clEvEUlfE_EEvRNS_18TensorIteratorBaseET1_T2_EUlP24curandStatePhilox4_32_10E0_ZNS1_27distribution_nullary_kernelIff6float4S7_SM_SF_EEvSH_SJ_RKT3_T4_EUlifE_EEvlNS_15PhiloxCudaStateESI_SJ_)
        .other          _ZN2at6native54_GLOBAL__N__3a6f1fcb_21_DistributionNormal_cu_0c5b6e8543distribution_elementwise_grid_stride_kernelIfLi4EZNS0_9templates4cuda20normal_and_transformIffPNS_17CUDAGeneratorImplEZZZNS4_13normal_kernelIS7_EEvRKNS_10TensorBaseEddT_ENKUlvE_clEvENKUlvE0_clEvEUlfE_EEvRNS_18TensorIteratorBaseET1_T2_EUlP24curandStatePhilox4_32_10E0_ZNS1_27distribution_nullary_kernelIff6float4S7_SM_SF_EEvSH_SJ_RKT3_T4_EUlifE_EEvlNS_15PhiloxCudaStateESI_SJ_,@"STO_CUDA_ENTRY STV_DEFAULT"
_ZN2at6native54_GLOBAL__N__3a6f1fcb_21_DistributionNormal_cu_0c5b6e8543distribution_elementwise_grid_stride_kernelIfLi4EZNS0_9templates4cuda20normal_and_transformIffPNS_17CUDAGeneratorImplEZZZNS4_13normal_kernelIS7_EEvRKNS_10TensorBaseEddT_ENKUlvE_clEvENKUlvE0_clEvEUlfE_EEvRNS_18TensorIteratorBaseET1_T2_EUlP24curandStatePhilox4_32_10E0_ZNS1_27distribution_nullary_kernelIff6float4S7_SM_SF_EEvSH_SJ_RKT3_T4_EUlifE_EEvlNS_15PhiloxCudaStateESI_SJ_:
        /* <DEDUP_REMOVED lines=84> */
[----:B------:R-:W-:Y:S05]  /*0540*/  CALL.REL.NOINC `($__internal_13_$__cuda_sm20_div_s64) ;  /* 0x0000000c00787944 */ /* 0x000fea0003c00000 */
[----:B------:R-:W-:Y:S01]  /*0550*/  MOV R24, R26 ;  /* 0x0000001a00187202 */ /* 0x000fe20000000f00 */
[----:B------:R-:W-:Y:S01]  /*0560*/  IMAD.MOV.U32 R25, RZ, RZ, R27 ;  /* 0x000000ffff197224 */ /* 0x000fe200078e001b */
[----:B------:R-:W-:Y:S06]  /*0570*/  BRA `(.L_x_182) ;  /* 0x0000000000587947 */ /* 0x000fec0003800000 */
.L_x_181:
        /* <DEDUP_REMOVED lines=22> */
.L_x_182:
        /* <DEDUP_REMOVED lines=30> */
.L_x_194:
[----:B------:R-:W-:Y:S01]  /*08c0*/  VIADD R42, R42, 0x1 ;  /* 0x000000012a2a7836 */ /* 0x000fe20000000000 */
[----:B------:R-:W-:Y:S03]  /*08d0*/  BSSY B0, `(.L_x_183) ;  /* 0x000000c000007945 */ /* 0x000fe60003800000 */
[C---:B-12---:R-:W-:Y:S01]  /*08e0*/  IMAD.HI.U32 R26, R42.reuse, -0x2daee0ad, RZ ;  /* 0xd2511f532a1a7827 */ /* 0x046fe200078e00ff */
        /* <DEDUP_REMOVED lines=10> */
.L_x_184:
[----:B------:R-:W-:Y:S05]  /*0990*/  BSYNC B0 ;  /* 0x0000000000007941 */ /* 0x000fea0003800000 */
.L_x_183:
        /* <DEDUP_REMOVED lines=55> */
[----:B------:R-:W-:Y:S01]  /*0d10*/  @P0 MOV R26, R40 ;  /* 0x00000028001a0202 */ /* 0x000fe20000000f00 */
[----:B------:R-:W-:Y:S01]  /*0d20*/  @P0 IMAD.MOV.U32 R27, RZ, RZ, R38 ;  /* 0x000000ffff1b0224 */ /* 0x000fe200078e0026 */
[----:B------:R-:W-:Y:S01]  /*0d30*/  @P0 MOV R45, R41 ;  /* 0x00000029002d0202 */ /* 0x000fe20000000f00 */
[----:B------:R-:W-:Y:S01]  /*0d40*/  @P0 IMAD.MOV.U32 R32, RZ, RZ, R33 ;  /* 0x000000ffff200224 */ /* 0x000fe200078e0021 */
[----:B------:R-:W-:Y:S06]  /*0d50*/  BRA `(.L_x_185) ;  /* 0x0000000000107947 */ /* 0x000fec0003800000 */
.L_x_186:
[----:B------:R-:W-:Y:S01]  /*0d60*/  MOV R26, R41 ;  /* 0x00000029001a7202 */ /* 0x000fe20000000f00 */
[----:B------:R-:W-:Y:S01]  /*0d70*/  IMAD.MOV.U32 R27, RZ, RZ, R33 ;  /* 0x000000ffff1b7224 */ /* 0x000fe200078e0021 */
[----:B------:R-:W-:Y:S01]  /*0d80*/  MOV R45, R28 ;  /* 0x0000001c002d7202 */ /* 0x000fe20000000f00 */
[----:B------:R-:W-:-:S07]  /*0d90*/  IMAD.MOV.U32 R32, RZ, RZ, R30 ;  /* 0x000000ffff207224 */ /* 0x000fce00078e001e */
.L_x_185:
[----:B------:R-:W-:Y:S01]  /*0da0*/  HFMA2.MMA R33, -RZ, RZ, 0.1171875, 0 ;  /* 0x2f800000ff217435 */ /* 0x000fe200000001ff */
[----:B------:R-:W-:Y:S01]  /*0db0*/  I2FP.F32.U32 R26, R26 ;  /* 0x0000001a001a7245 */ /* 0x000fe20000201000 */
[----:B------:R-:W-:Y:S01]  /*0dc0*/  IMAD.MOV.U32 R40, RZ, RZ, 0x30c90fdb ;  /* 0x30c90fdbff287424 */ /* 0x000fe200078e00ff */
[----:B-1----:R-:W-:Y:S01]  /*0dd0*/  ISETP.GE.U32.AND P0, PT, R16, R24, PT ;  /* 0x000000181000720c */ /* 0x002fe20003f06070 */
[----:B------:R-:W-:Y:S01]  /*0de0*/  BSSY B0, `(.L_x_187) ;  /* 0x0000013000007945 */ /* 0x000fe20003800000 */
[----:B------:R-:W-:Y:S02]  /*0df0*/  I2FP.F32.U32 R41, R27 ;  /* 0x0000001b00297245 */ /* 0x000fe40000201000 */
[----:B------:R-:W-:Y:S02]  /*0e00*/  ISETP.GE.AND.EX P0, PT, R17, R25, PT, P0 ;  /* 0x000000191100720c */ /* 0x000fe40003f06300 */
[----:B------:R-:W-:Y:S01]  /*0e10*/  I2FP.F32.U32 R46, R45 ;  /* 0x0000002d002e7245 */ /* 0x000fe20000201000 */
[----:B------:R-:W-:Y:S01]  /*0e20*/  FFMA.FTZ R26, R26, R33, 1.1641532182693481445e-10 ;  /* 0x2f0000001a1a7423 */ /* 0x000fe20000010021 */
[----:B------:R-:W-:-:S05]  /*0e30*/  FFMA.FTZ R41, R41, R40, 7.314590599882819788e-10 ;  /* 0x30490fdb29297423 */ /* 0x000fca0000010028 */
[----:B------:R-:W1:Y:S02]  /*0e40*/  MUFU.LG2 R26, R26 ;  /* 0x0000001a001a7308 */ /* 0x000e640000000c00 */
[----:B-1----:R-:W-:-:S04]  /*0e50*/  FMUL.FTZ R38, R26, 0.69314718246459960938 ;  /* 0x3f3172181a267820 */ /* 0x002fc80000410000 */
[----:B------:R-:W-:-:S06]  /*0e60*/  FMUL.FTZ R38, R38, -2 ;  /* 0xc000000026267820 */ /* 0x000fcc0000410000 */
[----:B------:R-:W1:Y:S01]  /*0e70*/  MUFU.SQRT R38, R38 ;  /* 0x0000002600267308 */ /* 0x000e620000002000 */
[----:B------:R-:W-:Y:S05]  /*0e80*/  @P0 BRA `(.L_x_188) ;  /* 0x0000000000200947 */ /* 0x000fea0003800000 */
[----:B------:R-:W-:Y:S01]  /*0e90*/  FMUL.RZ R47, R41, 0.15915493667125701904 ;  /* 0x3e22f983292f7820 */ /* 0x000fe2000040c000 */
[----:B------:R-:W-:-:S03]  /*0ea0*/  IMAD R27, R16, UR8, RZ ;  /* 0x00000008101b7c24 */ /* 0x000fc6000f8e02ff */
[----:B------:R-:W1:Y:S02]  /*0eb0*/  MUFU.SIN R45, R47 ;  /* 0x0000002f002d7308 */ /* 0x000e640000000400 */
[----:B------:R-:W-:-:S04]  /*0ec0*/  IADD3 R26, P0, R27, UR10, RZ ;  /* 0x0000000a1b1a7c10 */ /* 0x000fc8000ff1e0ff */
[----:B------:R-:W-:Y:S01]  /*0ed0*/  LEA.HI.X.SX32 R27, R27, UR11, 0x1, P0 ;  /* 0x0000000b1b1b7c11 */ /* 0x000fe200080f0eff */
[----:B-1----:R-:W-:-:S04]  /*0ee0*/  FMUL.FTZ R45, R38, R45 ;  /* 0x0000002d262d7220 */ /* 0x002fc80000410000 */
[----:B0-----:R-:W-:-:S05]  /*0ef0*/  FFMA.FTZ R45, R45, R36, UR9 ;  /* 0x000000092d2d7e23 */ /* 0x001fca0008010024 */
[----:B------:R2:W-:Y:S02]  /*0f00*/  STG.E desc[UR6][R26.64], R45 ;  /* 0x0000002d1a007986 */ /* 0x0005e4000c101906 */
.L_x_188:
[----:B------:R-:W-:Y:S05]  /*0f10*/  BSYNC B0 ;  /* 0x0000000000007941 */ /* 0x000fea0003800000 */
.L_x_187:
        /* <DEDUP_REMOVED lines=32> */
[----:B------:R-:W-:-:S04]  /*1120*/  IADD3 R26, P2, R27, UR10, RZ ;  /* 0x0000000a1b1a7c10 */ /* 0x000fc8000ff5e0ff */
[----:B------:R-:W-:-:S05]  /*1130*/  LEA.HI.X.SX32 R27, R27, UR11, 0x1, P2 ;  /* 0x0000000b1b1b7c11 */ /* 0x000fca00090f0eff */
[----:B------:R1:W-:Y:S04]  /*1140*/  STG.E desc[UR6][R26.64], R49 ;  /* 0x000000311a007986 */ /* 0x0003e8000c101906 */
.L_x_190:
[----:B------:R-:W-:Y:S05]  /*1150*/  BSYNC B0 ;  /* 0x0000000000007941 */ /* 0x000fea0003800000 */
.L_x_189:
[----:B------:R-:W-:Y:S04]  /*1160*/  BSSY B0, `(.L_x_191) ;  /* 0x000000a000007945 */ /* 0x000fe80003800000 */
[----:B------:R-:W-:Y:S05]  /*1170*/  @P1 BRA `(.L_x_192) ;  /* 0x0000000000201947 */ /* 0x000fea0003800000 */
[----:B------:R-:W-:Y:S01]  /*1180*/  FMUL.RZ R38, R40, 0.15915493667125701904 ;  /* 0x3e22f98328267820 */ /* 0x000fe2000040c000 */
[----:B------:R-:W-:-:S05]  /*1190*/  IMAD R47, R47, UR8, RZ ;  /* 0x000000082f2f7c24 */ /* 0x000fca000f8e02ff */
[----:B------:R-:W2:Y:S01]  /*11a0*/  MUFU.SIN R38, R38 ;  /* 0x0000002600267308 */ /* 0x000ea20000000400 */
[----:B-1----:R-:W-:-:S04]  /*11b0*/  IADD3 R26, P1, R47, UR10, RZ ;  /* 0x0000000a2f1a7c10 */ /* 0x002fc8000ff3e0ff */
[----:B------:R-:W-:Y:S01]  /*11c0*/  LEA.HI.X.SX32 R27, R47, UR11, 0x1, P1 ;  /* 0x0000000b2f1b7c11 */ /* 0x000fe200088f0eff */
[----:B--2---:R-:W-:-:S04]  /*11d0*/  FMUL.FTZ R49, R41, R38 ;  /* 0x0000002629317220 */ /* 0x004fc80000410000 */
[----:B0-----:R-:W-:-:S05]  /*11e0*/  FFMA.FTZ R49, R49, R36, UR9 ;  /* 0x0000000931317e23 */ /* 0x001fca0008010024 */
[----:B------:R2:W-:Y:S02]  /*11f0*/  STG.E desc[UR6][R26.64], R49 ;  /* 0x000000311a007986 */ /* 0x0005e4000c101906 */
.L_x_192:
[----:B------:R-:W-:Y:S05]  /*1200*/  BSYNC B0 ;  /* 0x0000000000007941 */ /* 0x000fea0003800000 */
.L_x_191:
[----:B------:R-:W-:Y:S01]  /*1210*/  FMUL.FTZ R41, R41, R32 ;  /* 0x0000002029297220 */ /* 0x000fe20000410000 */
[----:B------:R-:W-:Y:S06]  /*1220*/  @P0 BRA `(.L_x_193) ;  /* 0x0000000000140947 */ /* 0x000fec0003800000 */
[----:B------:R-:W-:Y:S02]  /*1230*/  IMAD R45, R45, UR8, RZ ;  /* 0x000000082d2d7c24 */ /* 0x000fe4000f8e02ff */
[----:B0-----:R-:W-:-:S03]  /*1240*/  FFMA.FTZ R41, R41, R36, UR9 ;  /* 0x0000000929297e23 */ /* 0x001fc60008010024 */
[----:B-12---:R-:W-:-:S04]  /*1250*/  IADD3 R26, P0, R45, UR10, RZ ;  /* 0x0000000a2d1a7c10 */ /* 0x006fc8000ff1e0ff */
[----:B------:R-:W-:-:S05]  /*1260*/  LEA.HI.X.SX32 R27, R45, UR11, 0x1, P0 ;  /* 0x0000000b2d1b7c11 */ /* 0x000fca00080f0eff */
[----:B------:R3:W-:Y:S04]  /*1270*/  STG.E desc[UR6][R26.64], R41 ;  /* 0x000000291a007986 */ /* 0x0007e8000c101906 */
.L_x_193:
        /* <DEDUP_REMOVED lines=8> */
[----:B---3--:R-:W-:-:S11]  /*1300*/  MOV R41, R29 ;  /* 0x0000001d00297202 */ /* 0x008fd60000000f00 */
[----:B------:R-:W-:Y:S05]  /*1310*/  @!P0 BRA `(.L_x_194) ;  /* 0xfffffff400688947 */ /* 0x000fea000383ffff */
[----:B------:R-:W-:Y:S05]  /*1320*/  EXIT ;  /* 0x000000000000794d */ /* 0x000fea0003800000 */
        .weak           $__internal_13_$__cuda_sm20_div_s64
        .type           $__internal_13_$__cuda_sm20_div_s64,@function
        .size           $__internal_13_$__cuda_sm20_div_s64,(.L_x_329 - $__internal_13_$__cuda_sm20_div_s64)
$__internal_13_$__cuda_sm20_div_s64:
        /* <DEDUP_REMOVED lines=75> */
[----:B------:R-:W-:Y:S06]  /*17e0*/  RET.REL.NODEC R24 `(_ZN2at6native54_GLOBAL__N__3a6f1fcb_21_DistributionNormal_cu_0c5b6e8543distribution_elementwise_grid_stride_kernelIfLi4EZNS0_9templates4cuda20normal_and_transformIffPNS_17CUDAGeneratorImplEZZZNS4_13normal_kernelIS7_EEvRKNS_10TensorBaseEddT_ENKUlvE_clEvENKUlvE0_clEvEUlfE_EEvRNS_18TensorIteratorBaseET1_T2_EUlP24curandStatePhilox4_32_10E0_ZNS1_27distribution_nullary_kernelIff6float4S7_SM_SF_EEvSH_SJ_RKT3_T4_EUlifE_EEvlNS_15PhiloxCudaStateESI_SJ_) ;  /* 0xffffffe818047950 */ /* 0x000fec0003c3ffff */
.L_x_195:
        /* <DEDUP_REMOVED lines=9> */
.L_x_329:


//--------------------- .text._ZN2at6native54_GLOBAL__N__3a6f1fcb_21_DistributionNormal_cu_0c5b6e8543distribution_elementwise_grid_stride_kernelIfLi4EZNS0_9templates4cuda20normal_and_transformIffPNS_17CUDAGeneratorImplEZZZNS4_13normal_kernelIS7_EEvRKNS_10TensorBaseEddT_ENKUlvE_clEvENKUlvE0_clEvEUlfE_EEvRNS_18TensorIteratorBaseET1_T2_EUlP24curandStatePhilox4_32_10E_ZNS1_27distribution_nullary_kernelIff7double2S7_SM_SF_EEvSH_SJ_RKT3_T4_EUlifE0_EEvlNS_15PhiloxCudaStateESI_SJ_ --------------------------
	.section	.text._ZN2at6native54_GLOBAL__N__3a6f1fcb_21_DistributionNormal_cu_0c5b6e8543distribution_elementwise_grid_stride_kernelIfLi4EZNS0_9templates4cuda20normal_and_transformIffPNS_17CUDAGeneratorImplEZZZNS4_13normal_kernelIS7_EEvRKNS_10TensorBaseEddT_ENKUlvE_clEvENKUlvE0_clEvEUlfE_EEvRNS_18TensorIteratorBaseET1_T2_EUlP24curandStatePhilox4_32_10E_ZNS1_27distribution_nullary_kernelIff7double2S7_SM_SF_EEvSH_SJ_RKT3_T4_EUlifE0_EEvlNS_15PhiloxCudaStateESI_SJ_,"ax",@progbits
	.align	128
.text._ZN2at6native54_GLOBAL__N__3a6f1fcb_21_DistributionNormal_cu_0c5b6e8543distribution_elementwise_grid_stride_kernelIfLi4EZNS0_9templates4cuda20normal_and_transformIffPNS_17CUDAGeneratorImplEZZZNS4_13normal_kernelIS7_EEvRKNS_10TensorBaseEddT_ENKUlvE_clEvENKUlvE0_clEvEUlfE_EEvRNS_18TensorIteratorBaseET1_T2_EUlP24curandStatePhilox4_32_10E_ZNS1_27distribution_nullary_kernelIff7double2S7_SM_SF_EEvSH_SJ_RKT3_T4_EUlifE0_EEvlNS_15PhiloxCudaStateESI_SJ_:
        .type           _ZN2at6native54_GLOBAL__N__3a6f1fcb_21_DistributionNormal_cu_0c5b6e8543distribution_elementwise_grid_stride_kernelIfLi4EZNS0_9templates4cuda20normal_and_transformIffPNS_17CUDAGeneratorImplEZZZNS4_13normal_kernelIS7_EEvRKNS_10TensorBaseEddT_ENKUlvE_clEvENKUlvE0_clEvEUlfE_EEvRNS_18TensorIteratorBaseET1_T2_EUlP24curandStatePhilox4_32_10E_ZNS1_27distribution_nullary_kernelIff7double2S7_SM_SF_EEvSH_SJ_RKT3_T4_EUlifE0_EEvlNS_15PhiloxCudaStateESI_SJ_,@function
        .size           _ZN2at6native54_GLOBAL__N__3a6f1fcb_21_DistributionNormal_cu_0c5b6e8543distribution_elementwise_grid_stride_kernelIfLi4EZNS0_9templates4cuda20normal_and_transformIffPNS_17CUDAGeneratorImplEZZZNS4_13normal_kernelIS7_EEvRKNS_10TensorBaseEddT_ENKUlvE_clEvENKUlvE0_clEvEUlfE_EEvRNS_18TensorIteratorBaseET1_T2_EUlP24curandStatePhilox4_32_10E_ZNS1_27distribution_nullary_kernelIff7double2S7_SM_SF_EEvSH_SJ_RKT3_T4_EUlifE0_EEvlNS_15PhiloxCudaStateESI_SJ_,(.L_x_331 - _ZN2at6native54_GLOBAL__N__3a6f1fcb_21_DistributionNormal_cu_0c5b6e8543distribution_elementwise_grid_stride_kernelIfLi4EZNS0_9templates4cuda20normal_and_transformIffPNS_17CUDAGeneratorImplEZZZNS4_13normal_kernelIS7_EEvRKNS_10TensorBaseEddT_ENKUlvE_clEvENKUlvE0_clEvEUlfE_EEvRNS_18TensorIteratorBaseET1_T2_EUlP24curandStatePhilox4_32_10E_ZNS1_27distribution_nullary_kernelIff7double2S7_SM_SF_EEvSH_SJ_RKT3_T4_EUlifE0_EEvlNS_15PhiloxCudaStateESI_SJ_)
        .other          _ZN2at6native54_GLOBAL__N__3a6f1fcb_21_DistributionNormal_cu_0c5b6e8543distribution_elementwise_grid_stride_kernelIfLi4EZNS0_9templates4cuda20normal_and_transformIffPNS_17CUDAGeneratorImplEZZZNS4_13normal_kernelIS7_EEvRKNS_10TensorBaseEddT_ENKUlvE_clEvENKUlvE0_clEvEUlfE_EEvRNS_18TensorIteratorBaseET1_T2_EUlP24curandStatePhilox4_32_10E_ZNS1_27distribution_nullary_kernelIff7double2S7_SM_SF_EEvSH_SJ_RKT3_T4_EUlifE0_EEvlNS_15PhiloxCudaStateESI_SJ_,@"STO_CUDA_ENTRY STV_DEFAULT"
_ZN2at6native54_GLOBAL__N__3a6f1fcb_21_DistributionNormal_cu_0c5b6e8543distribution_elementwise_grid_stride_kernelIfLi4EZNS0_9templates4cuda20normal_and_transformIffPNS_17CUDAGeneratorImplEZZZNS4_13normal_kernelIS7_EEvRKNS_10TensorBaseEddT_ENKUlvE_clEvENKUlvE0_clEvEUlfE_EEvRNS_18TensorIteratorBaseET1_T2_EUlP24curandStatePhilox4_32_10E_ZNS1_27distribution_nullary_kernelIff7double2S7_SM_SF_EEvSH_SJ_RKT3_T4_EUlifE0_EEvlNS_15PhiloxCudaStateESI_SJ_:
        /* <DEDUP_REMOVED lines=93> */
[----:B------:R-:W-:Y:S05]  /*05d0*/  CALL.REL.NOINC `($__internal_14_$__cuda_sm20_div_s64) ;  /* 0x0000005800447944 */ /* 0x000fea0003c00000 */
[----:B------:R-:W-:Y:S05]  /*05e0*/  BRA `(.L_x_197) ;  /* 0x00000000005c7947 */ /* 0x000fea0003800000 */
.L_x_196:
        /* <DEDUP_REMOVED lines=23> */
.L_x_197:
        /* <DEDUP_REMOVED lines=38> */
[----:B0-----:R-:W-:Y:S01]  /*09c0*/  FADD.FTZ R51, R51, +QNAN ;  /* 0x7fc0000033337421 */ /* 0x001fe20000010000 */
        /* <DEDUP_REMOVED lines=31> */
[----:B-123--:R-:W-:-:S05]  /*0bc0*/  ULDC.64 UR32, c[0x0][0x240] ;  /* 0x0000900000207ab9 */ /* 0x00efca0000000a00 */
.L_x_217:
[----:B------:R-:W-:Y:S01]  /*0bd0*/  VIADD R0, R0, 0x1 ;  /* 0x0000000100007836 */ /* 0x000fe20000000000 */
[----:B------:R-:W-:Y:S03]  /*0be0*/  BSSY B0, `(.L_x_198) ;  /* 0x000000c000007945 */ /* 0x000fe60003800000 */
[C---:B------:R-:W-:Y:S01]  /*0bf0*/  IMAD.HI.U32 R18, R0.reuse, -0x2daee0ad, RZ ;  /* 0xd2511f5300127827 */ /* 0x040fe200078e00ff */
[----:B------:R-:W-:-:S13]  /*0c00*/  ISETP.NE.AND P0, PT, R0, RZ, PT ;  /* 0x000000ff0000720c */ /* 0x000fda0003f05270 */
[----:B01----:R-:W-:Y:S05]  /*0c10*/  @P0 BRA `(.L_x_199) ;  /* 0x0000000000200947 */ /* 0x003fea0003800000 */
        /* <DEDUP_REMOVED lines=8> */
.L_x_199:
[----:B------:R-:W-:Y:S05]  /*0ca0*/  BSYNC B0 ;  /* 0x0000000000007941 */ /* 0x000fea0003800000 */
.L_x_198:
        /* <DEDUP_REMOVED lines=70> */
.L_x_201:
[----:B------:R-:W-:Y:S01]  /*1110*/  IMAD.MOV.U32 R21, RZ, RZ, R26 ;  /* 0x000000ffff157224 */ /* 0x000fe200078e001a */
[----:B------:R-:W-:Y:S01]  /*1120*/  MOV R20, R23 ;  /* 0x0000001700147202 */ /* 0x000fe20000000f00 */
[----:B------:R-:W-:Y:S01]  /*1130*/  IMAD.MOV.U32 R25, RZ, RZ, R52 ;  /* 0x000000ffff197224 */ /* 0x000fe200078e0034 */
[----:B------:R-:W-:-:S07]  /*1140*/  MOV R22, R18 ;  /* 0x0000001200167202 */ /* 0x000fce0000000f00 */
.L_x_200:
        /* <DEDUP_REMOVED lines=100> */
.L_x_203:
[----:B------:R-:W-:Y:S05]  /*1790*/  BSYNC B0 ;  /* 0x0000000000007941 */ /* 0x000fea0003800000 */
.L_x_202:
        /* <DEDUP_REMOVED lines=82> */
[----:B------:R-:W-:Y:S05]  /*1cc0*/  CALL.REL.NOINC `($__internal_15_$__cuda_sm20_dsqrt_rn_f64_mediumpath_v1) ;  /* 0x0000004400b47944 */ /* 0x000fea0003c00000 */
[----:B------:R-:W-:Y:S01]  /*1cd0*/  MOV R20, R24 ;  /* 0x0000001800147202 */ /* 0x000fe20000000f00 */
[----:B------:R-:W-:-:S07]  /*1ce0*/  IMAD.MOV.U32 R21, RZ, RZ, R25 ;  /* 0x000000ffff157224 */ /* 0x000fce00078e0019 */
.L_x_205:
[----:B------:R-:W-:Y:S05]  /*1cf0*/  BSYNC B0 ;  /* 0x0000000000007941 */ /* 0x000fea0003800000 */
.L_x_204:
[----:B------:R-:W-:Y:S01]  /*1d00*/  ISETP.GE.U32.AND P0, PT, R43, R14, PT ;  /* 0x0000000e2b00720c */ /* 0x000fe20003f06070 */
        /* <DEDUP_REMOVED lines=256> */
.L_x_208:
[----:B------:R-:W-:Y:S01]  /*2d10*/  UMOV UR34, 0xf0000000 ;  /* 0xf000000000227882 */ /* 0x000fe20000000000 */
[----:B------:R-:W-:Y:S01]  /*2d20*/  UMOV UR35, 0x380fffff ;  /* 0x380fffff00237882 */ /* 0x000fe20000000000 */
[----:B------:R-:W0:Y:S01]  /*2d30*/  F2F.F32.F64 R21, R26 ;  /* 0x0000001a00157310 */ /* 0x000e220000301000 */
[----:B------:R-:W-:Y:S01]  /*2d40*/  DSETP.GEU.AND P0, PT, |R26|, UR34, PT ;  /* 0x000000221a007e2a */ /* 0x000fe2000bf0e200 */
[----:B------:R-:W-:Y:S02]  /*2d50*/  ULDC.64 UR34, c[0x0][0x3d0] ;  /* 0x0000f40000227ab9 */ /* 0x000fe40000000a00 */
[----:B------:R-:W-:-:S04]  /*2d60*/  IADD3 R24, P1, R24, UR34, RZ ;  /* 0x0000002218187c10 */ /* 0x000fc8000ff3e0ff */
[----:B------:R-:W-:-:S07]  /*2d70*/  IADD3.X R25, RZ, UR35, RZ, P1, !PT ;  /* 0x00000023ff197c10 */ /* 0x000fce0008ffe4ff */
[----:B0-----:R-:W-:-:S04]  /*2d80*/  @!P0 FMUL R21, R21, 1.175494350822287508e-38 ;  /* 0x0080000015158820 */ /* 0x001fc80000400000 */
[----:B------:R-:W-:-:S05]  /*2d90*/  FFMA.FTZ R21, R21, R17, R16 ;  /* 0x0000001115157223 */ /* 0x000fca0000010010 */
[----:B------:R0:W-:Y:S02]  /*2da0*/  STG.E desc[UR58][R24.64], R21 ;  /* 0x0000001518007986 */ /* 0x0001e4000c10193a */
.L_x_207:
[----:B------:R-:W-:Y:S05]  /*2db0*/  BSYNC B0 ;  /* 0x0000000000007941 */ /* 0x000fea0003800000 */
.L_x_206:
        /* <DEDUP_REMOVED lines=246> */
.L_x_211:
[----:B------:R-:W-:Y:S01]  /*3d20*/  UMOV UR34, 0xf0000000 ;  /* 0xf000000000227882 */ /* 0x000fe20000000000 */
[----:B------:R-:W-:Y:S01]  /*3d30*/  UMOV UR35, 0x380fffff ;  /* 0x380fffff00237882 */ /* 0x000fe20000000000 */
[----:B------:R-:W0:Y:S01]  /*3d40*/  F2F.F32.F64 R27, R22 ;  /* 0x00000016001b7310 */ /* 0x000e220000301000 */
[----:B------:R-:W-:Y:S01]  /*3d50*/  DSETP.GEU.AND P0, PT, |R22|, UR34, PT ;  /* 0x0000002216007e2a */ /* 0x000fe2000bf0e200 */
[----:B------:R-:W-:Y:S02]  /*3d60*/  ULDC.64 UR34, c[0x0][0x3d0] ;  /* 0x0000f40000227ab9 */ /* 0x000fe40000000a00 */
[----:B------:R-:W-:-:S05]  /*3d70*/  IADD3 R20, P1, R25, UR34, RZ ;  /* 0x0000002219147c10 */ /* 0x000fca000ff3e0ff */
[----:B------:R-:W-:-:S06]  /*3d80*/  IMAD.X R21, RZ, RZ, UR35, P1 ;  /* 0x00000023ff157e24 */ /* 0x000fcc00088e06ff */
[----:B0-----:R-:W-:-:S04]  /*3d90*/  @!P0 FMUL R27, R27, 1.175494350822287508e-38 ;  /* 0x008000001b1b8820 */ /* 0x001fc80000400000 */
[----:B------:R-:W-:-:S05]  /*3da0*/  FFMA.FTZ R27, R27, R17, R16 ;  /* 0x000000111b1b7223 */ /* 0x000fca0000010010 */
[----:B------:R0:W-:Y:S02]  /*3db0*/  STG.E desc[UR58][R20.64], R27 ;  /* 0x0000001b14007986 */ /* 0x0001e4000c10193a */
.L_x_210:
[----:B------:R-:W-:Y:S05]  /*3dc0*/  BSYNC B0 ;  /* 0x0000000000007941 */ /* 0x000fea0003800000 */
.L_x_209:
        /* <DEDUP_REMOVED lines=255> */
.L_x_214:
[----:B------:R-:W-:Y:S02]  /*4dc0*/  ULDC.64 UR34, c[0x0][0x3d0] ;  /* 0x0000f40000227ab9 */ /* 0x000fe40000000a00 */
[----:B------:R-:W-:-:S04]  /*4dd0*/  IADD3 R22, P0, R22, UR34, RZ ;  /* 0x0000002216167c10 */ /* 0x000fc8000ff1e0ff */
[----:B------:R-:W-:-:S05]  /*4de0*/  IADD3.X R23, RZ, UR35, RZ, P0, !PT ;  /* 0x00000023ff177c10 */ /* 0x000fca00087fe4ff */
[----:B------:R0:W-:Y:S04]  /*4df0*/  STG.E desc[UR58][R22.64], R51 ;  /* 0x0000003316007986 */ /* 0x0001e8000c10193a */
.L_x_213:
[----:B------:R-:W-:Y:S05]  /*4e00*/  BSYNC B0 ;  /* 0x0000000000007941 */ /* 0x000fea0003800000 */
.L_x_212:
[----:B------:R-:W-:-:S05]  /*4e10*/  IMAD R20, R24, 0x3, RZ ;  /* 0x0000000318147824 */ /* 0x000fca00078e02ff */
[----:B------:R-:W-:-:S04]  /*4e20*/  IADD3 R21, P1, R20, R43, RZ ;  /* 0x0000002b14157210 */ /* 0x000fc80007f3e0ff */
[----:B------:R-:W-:Y:S01]  /*4e30*/  ISETP.GE.U32.AND P0, PT, R21, R14, PT ;  /* 0x0000000e1500720c */ /* 0x000fe20003f06070 */
[----:B------:R-:W-:-:S05]  /*4e40*/  IMAD.X R20, RZ, RZ, R42, P1 ;  /* 0x000000ffff147224 */ /* 0x000fca00008e062a */
[----:B------:R-:W-:-:S13]  /*4e50*/  ISETP.GE.AND.EX P0, PT, R20, R15, PT, P0 ;  /* 0x0000000f1400720c */ /* 0x000fda0003f06300 */
[----:B------:R-:W-:Y:S05]  /*4e60*/  @P0 BRA `(.L_x_215) ;  /* 0x0000000c00f40947 */ /* 0x000fea0003800000 */
[----:B------:R-:W-:Y:S02]  /*4e70*/  ISETP.NE.AND P0, PT, R50, RZ, PT ;  /* 0x000000ff3200720c */ /* 0x000fe40003f05270 */
[----:B0-----:R-:W-:-:S11]  /*4e80*/  MOV R22, RZ ;  /* 0x000000ff00167202 */ /* 0x001fd60000000f00 */
        /* <DEDUP_REMOVED lines=247> */
.L_x_216:
[----:B------:R-:W-:Y:S02]  /*5e00*/  ULDC.64 UR34, c[0x0][0x3d0] ;  /* 0x0000f40000227ab9 */ /* 0x000fe40000000a00 */
[----:B------:R-:W-:-:S04]  /*5e10*/  IADD3 R22, P0, R22, UR34, RZ ;  /* 0x0000002216167c10 */ /* 0x000fc8000ff1e0ff */
[----:B------:R-:W-:-:S05]  /*5e20*/  IADD3.X R23, RZ, UR35, RZ, P0, !PT ;  /* 0x00000023ff177c10 */ /* 0x000fca00087fe4ff */
[----:B------:R1:W-:Y:S04]  /*5e30*/  STG.E desc[UR58][R22.64], R51 ;  /* 0x0000003316007986 */ /* 0x0003e8000c10193a */
.L_x_215:
        /* <DEDUP_REMOVED lines=11> */
        .weak           $__internal_14_$__cuda_sm20_div_s64
        .type           $__internal_14_$__cuda_sm20_div_s64,@function
        .size           $__internal_14_$__cuda_sm20_div_s64,($__internal_15_$__cuda_sm20_dsqrt_rn_f64_mediumpath_v1 - $__internal_14_$__cuda_sm20_div_s64)
$__internal_14_$__cuda_sm20_div_s64:
        /* <DEDUP_REMOVED lines=74> */
[----:B------:R-:W-:Y:S06]  /*6390*/  RET.REL.NODEC R20 `(_ZN2at6native54_GLOBAL__N__3a6f1fcb_21_DistributionNormal_cu_0c5b6e8543distribution_elementwise_grid_stride_kernelIfLi4EZNS0_9templates4cuda20normal_and_transformIffPNS_17CUDAGeneratorImplEZZZNS4_13normal_kernelIS7_EEvRKNS_10TensorBaseEddT_ENKUlvE_clEvENKUlvE0_clEvEUlfE_EEvRNS_18TensorIteratorBaseET1_T2_EUlP24curandStatePhilox4_32_10E_ZNS1_27distribution_nullary_kernelIff7double2S7_SM_SF_EEvSH_SJ_RKT3_T4_EUlifE0_EEvlNS_15PhiloxCudaStateESI_SJ_) ;  /* 0xffffff9c14187950 */ /* 0x000fec0003c3ffff */
        .weak           $__internal_15_$__cuda_sm20_dsqrt_rn_f64_mediumpath_v1
        .type           $__internal_15_$__cuda_sm20_dsqrt_rn_f64_mediumpath_v1,@function
        .size           $__internal_15_$__cuda_sm20_dsqrt_rn_f64_mediumpath_v1,(.L_x_331 - $__internal_15_$__cuda_sm20_dsqrt_rn_f64_mediumpath_v1)
$__internal_15_$__cuda_sm20_dsqrt_rn_f64_mediumpath_v1:
        /* <DEDUP_REMOVED lines=12> */
.L_x_219:
        /* <DEDUP_REMOVED lines=24> */
.L_x_221:
[----:B------:R-:W-:-:S11]  /*65e0*/  DADD R24, R22, R22 ;  /* 0x0000000016187229 */ /* 0x000fd60000000016 */
.L_x_220:
[----:B------:R-:W-:Y:S05]  /*65f0*/  BSYNC B1 ;  /* 0x0000000000017941 */ /* 0x000fea0003800000 */
.L_x_218:
[----:B------:R-:W-:-:S04]  /*6600*/  MOV R21, 0x0 ;  /* 0x0000000000157802 */ /* 0x000fc80000000f00 */
[----:B------:R-:W-:Y:S05]  /*6610*/  RET.REL.NODEC R20 `(_ZN2at6native54_GLOBAL__N__3a6f1fcb_21_DistributionNormal_cu_0c5b6e8543distribution_elementwise_grid_stride_kernelIfLi4EZNS0_9templates4cuda20normal_and_transformIffPNS_17CUDAGeneratorImplEZZZNS4_13normal_kernelIS7_EEvRKNS_10TensorBaseEddT_ENKUlvE_clEvENKUlvE0_clEvEUlfE_EEvRNS_18TensorIteratorBaseET1_T2_EUlP24curandStatePhilox4_32_10E_ZNS1_27distribution_nullary_kernelIff7double2S7_SM_SF_EEvSH_SJ_RKT3_T4_EUlifE0_EEvlNS_15PhiloxCudaStateESI_SJ_) ;  /* 0xffffff9814787950 */ /* 0x000fea0003c3ffff */
.L_x_222:
        /* <DEDUP_REMOVED lines=14> */
.L_x_331:


//--------------------- .text._ZN2at6native54_GLOBAL__N__3a6f1fcb_21_DistributionNormal_cu_0c5b6e8543distribution_elementwise_grid_stride_kernelIfLi4EZNS0_9templates4cuda20normal_and_transformIffPNS_17CUDAGeneratorImplEZZZNS4_13normal_kernelIS7_EEvRKNS_10TensorBaseEddT_ENKUlvE_clEvENKUlvE0_clEvEUlfE_EEvRNS_18TensorIteratorBaseET1_T2_EUlP24curandStatePhilox4_32_10E_ZNS1_27distribution_nullary_kernelIff7double2S7_SM_SF_EEvSH_SJ_RKT3_T4_EUlifE_EEvlNS_15PhiloxCudaStateESI_SJ_ --------------------------
	.section	.text._ZN2at6native54_GLOBAL__N__3a6f1fcb_21_DistributionNormal_cu_0c5b6e8543distribution_elementwise_grid_stride_kernelIfLi4EZNS0_9templates4cuda20normal_and_transformIffPNS_17CUDAGeneratorImplEZZZNS4_13normal_kernelIS7_EEvRKNS_10TensorBaseEddT_ENKUlvE_clEvENKUlvE0_clEvEUlfE_EEvRNS_18TensorIteratorBaseET1_T2_EUlP24curandStatePhilox4_32_10E_ZNS1_27distribution_nullary_kernelIff7double2S7_SM_SF_EEvSH_SJ_RKT3_T4_EUlifE_EEvlNS_15PhiloxCudaStateESI_SJ_,"ax",@progbits
	.align	128
.text._ZN2at6native54_GLOBAL__N__3a6f1fcb_21_DistributionNormal_cu_0c5b6e8543distribution_elementwise_grid_stride_kernelIfLi4EZNS0_9templates4cuda20normal_and_transformIffPNS_17CUDAGeneratorImplEZZZNS4_13normal_kernelIS7_EEvRKNS_10TensorBaseEddT_ENKUlvE_clEvENKUlvE0_clEvEUlfE_EEvRNS_18TensorIteratorBaseET1_T2_EUlP24curandStatePhilox4_32_10E_ZNS1_27distribution_nullary_kernelIff7double2S7_SM_SF_EEvSH_SJ_RKT3_T4_EUlifE_EEvlNS_15PhiloxCudaStateESI_SJ_:
        .type           _ZN2at6native54_GLOBAL__N__3a6f1fcb_21_DistributionNormal_cu_0c5b6e8543distribution_elementwise_grid_stride_kernelIfLi4EZNS0_9templates4cuda20normal_and_transformIffPNS_17CUDAGeneratorImplEZZZNS4_13normal_kernelIS7_EEvRKNS_10TensorBaseEddT_ENKUlvE_clEvENKUlvE0_clEvEUlfE_EEvRNS_18TensorIteratorBaseET1_T2_EUlP24curandStatePhilox4_32_10E_ZNS1_27distribution_nullary_kernelIff7double2S7_SM_SF_EEvSH_SJ_RKT3_T4_EUlifE_EEvlNS_15PhiloxCudaStateESI_SJ_,@function
        .size           _ZN2at6native54_GLOBAL__N__3a6f1fcb_21_DistributionNormal_cu_0c5b6e8543distribution_elementwise_grid_stride_kernelIfLi4EZNS0_9templates4cuda20normal_and_transformIffPNS_17CUDAGeneratorImplEZZZNS4_13normal_kernelIS7_EEvRKNS_10TensorBaseEddT_ENKUlvE_clEvENKUlvE0_clEvEUlfE_EEvRNS_18TensorIteratorBaseET1_T2_EUlP24curandStatePhilox4_32_10E_ZNS1_27distribution_nullary_kernelIff7double2S7_SM_SF_EEvSH_SJ_RKT3_T4_EUlifE_EEvlNS_15PhiloxCudaStateESI_SJ_,(.L_x_334 - _ZN2at6native54_GLOBAL__N__3a6f1fcb_21_DistributionNormal_cu_0c5b6e8543distribution_elementwise_grid_stride_kernelIfLi4EZNS0_9templates4cuda20normal_and_transformIffPNS_17CUDAGeneratorImplEZZZNS4_13normal_kernelIS7_EEvRKNS_10TensorBaseEddT_ENKUlvE_clEvENKUlvE0_clEvEUlfE_EEvRNS_18TensorIteratorBaseET1_T2_EUlP24curandStatePhilox4_32_10E_ZNS1_27distribution_nullary_kernelIff7double2S7_SM_SF_EEvSH_SJ_RKT3_T4_EUlifE_EEvlNS_15PhiloxCudaStateESI_SJ_)
        .other          _ZN2at6native54_GLOBAL__N__3a6f1fcb_21_DistributionNormal_cu_0c5b6e8543distribution_elementwise_grid_stride_kernelIfLi4EZNS0_9templates4cuda20normal_and_transformIffPNS_17CUDAGeneratorImplEZZZNS4_13normal_kernelIS7_EEvRKNS_10TensorBaseEddT_ENKUlvE_clEvENKUlvE0_clEvEUlfE_EEvRNS_18TensorIteratorBaseET1_T2_EUlP24curandStatePhilox4_32_10E_ZNS1_27distribution_nullary_kernelIff7double2S7_SM_SF_EEvSH_SJ_RKT3_T4_EUlifE_EEvlNS_15PhiloxCudaStateESI_SJ_,@"STO_CUDA_ENTRY STV_DEFAULT"
_ZN2at6native54_GLOBAL__N__3a6f1fcb_21_DistributionNormal_cu_0c5b6e8543distribution_elementwise_grid_stride_kernelIfLi4EZNS0_9templates4cuda20normal_and_transformIffPNS_17CUDAGeneratorImplEZZZNS4_13normal_kernelIS7_EEvRKNS_10TensorBaseEddT_ENKUlvE_clEvENKUlvE0_clEvEUlfE_EEvRNS_18TensorIteratorBaseET1_T2_EUlP24curandStatePhilox4_32_10E_ZNS1_27distribution_nullary_kernelIff7double2S7_SM_SF_EEvSH_SJ_RKT3_T4_EUlifE_EEvlNS_15PhiloxCudaStateESI_SJ_:
[----:B------:R-:W-:Y:S08]  /*0000*/  LDC R1, c[0x0][0x28] ;  /* 0x00000a00ff017b82 */ /* 0x000ff00000000800 */
[----:B------:R-:W0:Y:S01]  /*0010*/  LDC R4, c[0x0][0x220] ;  /* 0x00008800ff047b82 */ /* 0x000e220000000800 */
[----:B------:R-:W-:Y:S01]  /*0020*/  ULDC.U8 UR4, c[0x0][0x22c] ;  /* 0x00008b0000047ab9 */ /* 0x000fe20000000000 */
[----:B------:R-:W-:Y:S01]  /*0030*/  ULDC.64 UR8, c[0x0][0x208] ;  /* 0x0000820000087ab9 */ /* 0x000fe20000000a00 */
[----:B------:R-:W-:-:S05]  /*0040*/  ISETP.NE.AND P0, PT, RZ, UR4, PT ;  /* 0x00000004ff007c0c */ /* 0x000fca000bf05270 */
[----:B------:R-:W0:Y:S01]  /*0050*/  LDC R5, c[0x0][0x224] ;  /* 0x00008900ff057b82 */ /* 0x000e220000000800 */
[----:B------:R-:W-:Y:S01]  /*0060*/  ULDC.64 UR4, c[0x0][0x218] ;  /* 0x0000860000047ab9 */ /* 0x000fe20000000a00 */
[----:B------:R-:W1:Y:S01]  /*0070*/  S2R R12, SR_TID.X ;  /* 0x00000000000c7919 */ /* 0x000e620000002100 */
[----:B------:R-:W-:Y:S01]  /*0080*/  IMAD.U32 R14, RZ, RZ, UR4 ;  /* 0x00000004ff0e7e24 */ /* 0x000fe2000f8e00ff */
[----:B------:R-:W-:Y:S01]  /*0090*/  ULDC.64 UR6, c[0x0][0x210] ;  /* 0x0000840000067ab9 */ /* 0x000fe20000000a00 */
[----:B------:R-:W-:-:S03]  /*00a0*/  IMAD.U32 R15, RZ, RZ, UR5 ;  /* 0x00000005ff0f7e24 */ /* 0x000fc6000f8e00ff */
[----:B------:R-:W2:Y:S03]  /*00b0*/  @P0 LDC R9, c[0x0][0x228] ;  /* 0x00008a00ff090b82 */ /* 0x000ea60000000800 */
[----:B------:R-:W3:Y:S04]  /*00c0*/  @P0 LDG.E.64 R14, desc[UR8][R14.64] ;  /* 0x000000080e0e0981 */ /* 0x000ee8000c1e1b00 */
[----:B0-----:R-:W2:Y:S01]  /*00d0*/  @P0 LDG.E.64 R2, desc[UR8][R4.64] ;  /* 0x0000000804020981 */ /* 0x001ea2000c1e1b00 */
[----:B------:R-:W1:Y:S08]  /*00e0*/  S2UR UR4, SR_CTAID.X ;  /* 0x00000000000479c3 */ /* 0x000e700000002500 */
[----:B------:R-:W1:Y:S01]  /*00f0*/  LDC R7, c[0x0][RZ] ;  /* 0x00000000ff077b82 */ /* 0x000e620000000800 */
[----:B------:R-:W-:-:S02]  /*0100*/  IMAD.MOV.U32 R13, RZ, RZ, RZ ;  /* 0x000000ffff0d7224 */ /* 0x000fc400078e00ff */
[----:B-1----:R-:W-:-:S04]  /*0110*/  IMAD.WIDE.U32 R12, R7, UR4, R12 ;  /* 0x00000004070c7c25 */ /* 0x002fc8000f8e000c */
[----:B------:R-:W-:Y:S01]  /*0120*/  IMAD.WIDE.U32 R6, R12, -0x326172a9, RZ ;  /* 0xcd9e8d570c067825 */ /* 0x000fe200078e00ff */
[----:B------:R-:W-:-:S04]  /*0130*/  UIADD3 UR6, UP0, UR6, -0x1, URZ ;  /* 0xffffffff06067890 */ /* 0x000fc8000ff1e03f */
[----:B------:R-:W-:Y:S01]  /*0140*/  UIADD3.X UR7, UR7, -0x1, URZ, UP0, !UPT ;  /* 0xffffffff07077890 */ /* 0x000fe200087fe43f */
[----:B------:R-:W-:Y:S01]  /*0150*/  IMAD.MOV.U32 R41, RZ, RZ, R12 ;  /* 0x000000ffff297224 */ /* 0x000fe200078e000c */
[----:B------:R-:W-:Y:S02]  /*0160*/  MOV R42, R13 ;  /* 0x0000000d002a7202 */ /* 0x000fe40000000f00 */
[----:B--2---:R-:W-:-:S04]  /*0170*/  @P0 IADD3 R4, P1, R2, R9, RZ ;  /* 0x0000000902040210 */ /* 0x004fc80007f3e0ff */
[----:B------:R-:W-:-:S04]  /*0180*/  @P0 IADD3.X R5, RZ, R3, RZ, P1, !PT ;  /* 0x00000003ff050210 */ /* 0x000fc80000ffe4ff */
[--C-:B------:R-:W-:Y:S02]  /*0190*/  SHF.R.U64 R2, R4, 0x2, R5.reuse ;  /* 0x0000000204027819 */ /* 0x100fe40000001205 */
[----:B------:R-:W-:-:S03]  /*01a0*/  SHF.R.U32.HI R9, RZ, 0x2, R5 ;  /* 0x00000002ff097819 */ /* 0x000fc60000011605 */
[----:B------:R-:W-:Y:S01]  /*01b0*/  IMAD.WIDE.U32 R2, R2, -0x2daee0ad, RZ ;  /* 0xd2511f5302027825 */ /* 0x000fe200078e00ff */
[----:B---3--:R-:W-:-:S04]  /*01c0*/  LOP3.LUT R8, R7, R9, R14, 0x96, !PT ;  /* 0x0000000907087212 */ /* 0x008fc800078e960e */
[----:B------:R-:W-:Y:S01]  /*01d0*/  LOP3.LUT R10, R15, R3, R13, 0x96, !PT ;  /* 0x000000030f0a7212 */ /* 0x000fe200078e960d */
[----:B------:R-:W-:-:S04]  /*01e0*/  IMAD.WIDE.U32 R8, R8, -0x2daee0ad, RZ ;  /* 0xd2511f5308087825 */ /* 0x000fc800078e00ff */
[----:B------:R-:W-:Y:S02]  /*01f0*/  VIADD R49, R15, 0xbb67ae85 ;  /* 0xbb67ae850f317836 */ /* 0x000fe40000000000 */
[----:B------:R-:W-:-:S04]  /*0200*/  IMAD.WIDE.U32 R10, R10, -0x326172a9, RZ ;  /* 0xcd9e8d570a0a7825 */ /* 0x000fc800078e00ff */
[----:B------:R-:W-:Y:S01]  /*0210*/  VIADD R3, R14, 0x9e3779b9 ;  /* 0x9e3779b90e037836 */ /* 0x000fe20000000000 */
[----:B------:R-:W-:-:S04]  /*0220*/  LOP3.LUT R7, R9, R2, R49, 0x96, !PT ;  /* 0x0000000209077212 */ /* 0x000fc800078e9631 */
[----:B------:R-:W-:Y:S01]  /*0230*/  LOP3.LUT R3, R11, R3, R6, 0x96, !PT ;  /* 0x000000030b037212 */ /* 0x000fe200078e9606 */
[----:B------:R-:W-:Y:S01]  /*0240*/  IMAD.WIDE.U32 R6, R7, -0x326172a9, RZ ;  /* 0xcd9e8d5707067825 */ /* 0x000fe200078e00ff */
[----:B------:R-:W-:-:S03]  /*0250*/  IADD3 R48, R15, 0x76cf5d0a, RZ ;  /* 0x76cf5d0a0f307810 */ /* 0x000fc60007ffe0ff */
        /* <DEDUP_REMOVED lines=28> */
[----:B------:R-:W-:Y:S01]  /*0420*/  VIADD R43, R15, 0x1fd5c5a3 ;  /* 0x1fd5c5a30f2b7836 */ /* 0x000fe20000000000 */
[----:B------:R-:W-:Y:S01]  /*0430*/  ISETP.NE.U32.AND P0, PT, RZ, UR7, PT ;  /* 0x00000007ff007c0c */ /* 0x000fe2000bf05070 */
[----:B------:R-:W-:-:S04]  /*0440*/  IMAD.WIDE.U32 R6, R7, -0x2daee0ad, RZ ;  /* 0xd2511f5307067825 */ /* 0x000fc800078e00ff */
[----:B------:R-:W-:-:S04]  /*0450*/  IMAD.WIDE.U32 R8, R8, -0x326172a9, RZ ;  /* 0xcd9e8d5708087825 */ /* 0x000fc800078e00ff */
[----:B------:R-:W-:Y:S01]  /*0460*/  VIADD R3, R14, 0x5384540f ;  /* 0x5384540f0e037836 */ /* 0x000fe20000000000 */
[----:B------:R-:W-:-:S04]  /*0470*/  LOP3.LUT R0, R7, R2, R43, 0x96, !PT ;  /* 0x0000000207007212 */ /* 0x000fc800078e962b */
[----:B------:R-:W-:Y:S01]  /*0480*/  LOP3.LUT R2, R9, R16, R3, 0x96, !PT ;  /* 0x0000001009027212 */ /* 0x000fe200078e9603 */
[----:B------:R-:W-:Y:S02]  /*0490*/  VIADD R11, R14, 0xf1bbcdc8 ;  /* 0xf1bbcdc80e0b7836 */ /* 0x000fe40000000000 */
[----:B------:R-:W-:-:S04]  /*04a0*/  IMAD.HI.U32 R7, R0, -0x326172a9, RZ ;  /* 0xcd9e8d5700077827 */ /* 0x000fc800078e00ff */
[----:B------:R-:W-:-:S04]  /*04b0*/  IMAD.HI.U32 R3, R2, -0x2daee0ad, RZ ;  /* 0xd2511f5302037827 */ /* 0x000fc800078e00ff */
[----:B------:R-:W-:Y:S01]  /*04c0*/  VIADD R40, R15, 0xdb3d7428 ;  /* 0xdb3d74280f287836 */ /* 0x000fe20000000000 */
[----:B------:R-:W-:-:S04]  /*04d0*/  LOP3.LUT R11, R7, R8, R11, 0x96, !PT ;  /* 0x00000008070b7212 */ /* 0x000fc800078e960b */
[----:B------:R-:W-:Y:S01]  /*04e0*/  LOP3.LUT R3, R3, R6, R40, 0x96, !PT ;  /* 0x0000000603037212 */ /* 0x000fe200078e9628 */
[----:B------:R-:W-:Y:S06]  /*04f0*/  @!P0 BRA `(.L_x_223) ;  /* 0x0000000000248947 */ /* 0x000fec0003800000 */
[----:B------:R-:W-:Y:S01]  /*0500*/  ULDC UR4, c[0x0][0x0] ;  /* 0x0000000000047ab9 */ /* 0x000fe20000000800 */
[----:B------:R-:W-:Y:S01]  /*0510*/  ULDC UR5, c[0x0][0xc] ;  /* 0x0000030000057ab9 */ /* 0x000fe20000000800 */
[----:B------:R-:W-:Y:S01]  /*0520*/  MOV R6, 0x560 ;  /* 0x0000056000067802 */ /* 0x000fe20000000f00 */
[----:B------:R-:W-:-:S04]  /*0530*/  UIMAD UR4, UR4, UR5, URZ ;  /* 0x00000005040472a4 */ /* 0x000fc8000f8e023f */
[----:B------:R-:W-:-:S12]  /*0540*/  USHF.L.U32 UR4, UR4, 0x2, URZ ;  /* 0x0000000204047899 */ /* 0x000fd8000800063f */
[----:B------:R-:W-:Y:S05]  /*0550*/  CALL.REL.NOINC `($__internal_16_$__cuda_sm20_div_s64) ;  /* 0x0000001800507944 */ /* 0x000fea0003c00000 */
[----:B------:R-:W-:Y:S01]  /*0560*/  IMAD.MOV.U32 R6, RZ, RZ, R8 ;  /* 0x000000ffff067224 */ /* 0x000fe200078e0008 */
[----:B------:R-:W-:Y:S01]  /*0570*/  MOV R7, R9 ;  /* 0x0000000900077202 */ /* 0x000fe20000000f00 */
[----:B------:R-:W-:Y:S06]  /*0580*/  BRA `(.L_x_224) ;  /* 0x00000000005c7947 */ /* 0x000fec0003800000 */
.L_x_223:
[----:B------:R-:W0:Y:S08]  /*0590*/  LDC R6, c[0x0][RZ] ;  /* 0x00000000ff067b82 */ /* 0x000e300000000800 */
[----:B------:R-:W0:Y:S02]  /*05a0*/  LDC R7, c[0x0][0xc] ;  /* 0x00000300ff077b82 */ /* 0x000e240000000800 */
[----:B0-----:R-:W-:-:S04]  /*05b0*/  IMAD R6, R6, R7, RZ ;  /* 0x0000000706067224 */ /* 0x001fc800078e02ff */
[----:B------:R-:W-:-:S04]  /*05c0*/  IMAD.SHL.U32 R8, R6, 0x4, RZ ;  /* 0x0000000406087824 */ /* 0x000fc800078e00ff */
[----:B------:R-:W0:Y:S01]  /*05d0*/  I2F.U32.RP R9, R8 ;  /* 0x0000000800097306 */ /* 0x000e220000209000 */
[----:B------:R-:W-:Y:S01]  /*05e0*/  IMAD.MOV R17, RZ, RZ, -R8 ;  /* 0x000000ffff117224 */ /* 0x000fe200078e0a08 */
[----:B------:R-:W-:-:S06]  /*05f0*/  ISETP.NE.U32.AND P2, PT, R8, RZ, PT ;  /* 0x000000ff0800720c */ /* 0x000fcc0003f45070 */
[----:B0-----:R-:W0:Y:S02]  /*0600*/  MUFU.RCP R9, R9 ;  /* 0x0000000900097308 */ /* 0x001e240000001000 */
[----:B0-----:R-:W-:-:S06]  /*0610*/  VIADD R6, R9, 0xffffffe ;  /* 0x0ffffffe09067836 */ /* 0x001fcc0000000000 */
[----:B------:R0:W1:Y:S02]  /*0620*/  F2I.FTZ.U32.TRUNC.NTZ R7, R6 ;  /* 0x0000000600077305 */ /* 0x000064000021f000 */
[----:B0-----:R-:W-:Y:S01]  /*0630*/  HFMA2.MMA R6, -RZ, RZ, 0, 0 ;  /* 0x00000000ff067435 */ /* 0x001fe200000001ff */
[----:B-1----:R-:W-:-:S09]  /*0640*/  IMAD R17, R17, R7, RZ ;  /* 0x0000000711117224 */ /* 0x002fd200078e02ff */
[----:B------:R-:W-:-:S06]  /*0650*/  IMAD.HI.U32 R7, R7, R17, R6 ;  /* 0x0000001107077227 */ /* 0x000fcc00078e0006 */
[----:B------:R-:W-:-:S04]  /*0660*/  IMAD.HI.U32 R6, R7, UR6, RZ ;  /* 0x0000000607067c27 */ /* 0x000fc8000f8e00ff */
[----:B------:R-:W-:-:S04]  /*0670*/  IMAD.MOV R7, RZ, RZ, -R6 ;  /* 0x000000ffff077224 */ /* 0x000fc800078e0a06 */
        /* <DEDUP_REMOVED lines=8> */
.L_x_224:
[----:B------:R-:W-:Y:S01]  /*0700*/  ULDC UR4, c[0x0][0x0] ;  /* 0x0000000000047ab9 */ /* 0x000fe20000000800 */
[----:B------:R-:W-:Y:S01]  /*0710*/  ULDC UR5, c[0x0][0xc] ;  /* 0x0000030000057ab9 */ /* 0x000fe20000000800 */
[----:B------:R-:W-:Y:S01]  /*0720*/  IADD3 R6, P0, R6, 0x1, RZ ;  /* 0x0000000106067810 */ /* 0x000fe20007f1e0ff */
[----:B------:R-:W-:-:S04]  /*0730*/  UIMAD.WIDE.U32 UR4, UR4, UR5, URZ ;  /* 0x00000005040472a5 */ /* 0x000fc8000f8e003f */
[----:B------:R-:W-:Y:S02]  /*0740*/  IMAD.X R8, RZ, RZ, R7, P0 ;  /* 0x000000ffff087224 */ /* 0x000fe400000e0607 */
[C---:B------:R-:W-:Y:S02]  /*0750*/  IMAD R9, R6.reuse, UR5, RZ ;  /* 0x0000000506097c24 */ /* 0x040fe4000f8e02ff */
[----:B------:R-:W-:-:S04]  /*0760*/  IMAD.WIDE.U32 R6, R6, UR4, RZ ;  /* 0x0000000406067c25 */ /* 0x000fc8000f8e00ff */
[----:B------:R-:W-:Y:S02]  /*0770*/  IMAD R9, R8, UR4, R9 ;  /* 0x0000000408097c24 */ /* 0x000fe4000f8e0209 */
        /* <DEDUP_REMOVED lines=8> */
[--C-:B------:R-:W-:Y:S01]  /*0800*/  SHF.R.U32.HI R6, RZ, 0x2, R5.reuse ;  /* 0x00000002ff067819 */ /* 0x100fe20000011605 */
[----:B------:R-:W-:Y:S01]  /*0810*/  VIADD R0, R14, 0x8ff34781 ;  /* 0x8ff347810e007836 */ /* 0x000fe20000000000 */
[----:B------:R-:W-:Y:S01]  /*0820*/  SHF.R.U64 R5, R4, 0x2, R5 ;  /* 0x0000000204057819 */ /* 0x000fe20000001205 */
[----:B------:R-:W-:Y:S01]  /*0830*/  IMAD R2, R2, -0x2daee0ad, RZ ;  /* 0xd2511f5302027824 */ /* 0x000fe200078e02ff */
[----:B------:R-:W-:Y:S01]  /*0840*/  LOP3.LUT R4, R4, 0x3, RZ, 0xc0, !PT ;  /* 0x0000000304047812 */ /* 0x000fe200078ec0ff */
[----:B------:R-:W-:Y:S01]  /*0850*/  VIADD R7, R15, 0x96a522ad ;  /* 0x96a522ad0f077836 */ /* 0x000fe20000000000 */
[----:B------:R-:W1:Y:S01]  /*0860*/  LDC R8, c[0x0][0x248] ;  /* 0x00009200ff087b82 */ /* 0x000e620000000800 */
[----:B------:R-:W-:Y:S01]  /*0870*/  IMAD.WIDE.U32 R28, R3, -0x326172a9, RZ ;  /* 0xcd9e8d57031c7825 */ /* 0x000fe200078e00ff */
[----:B------:R-:W-:Y:S01]  /*0880*/  LOP3.LUT R19, R19, R0, RZ, 0x3c, !PT ;  /* 0x0000000013137212 */ /* 0x000fe200078e3cff */
[----:B------:R-:W-:Y:S01]  /*0890*/  ULDC.64 UR10, c[0x0][0x240] ;  /* 0x00009000000a7ab9 */ /* 0x000fe20000000a00 */
[----:B------:R-:W-:Y:S01]  /*08a0*/  LOP3.LUT R2, R2, R7, RZ, 0x3c, !PT ;  /* 0x0000000702027212 */ /* 0x000fe200078e3cff */
[----:B------:R-:W-:Y:S01]  /*08b0*/  IMAD.HI.U32 R27, R11, -0x2daee0ad, RZ ;  /* 0xd2511f530b1b7827 */ /* 0x000fe200078e00ff */
[----:B------:R-:W-:Y:S01]  /*08c0*/  LOP3.LUT R26, R19, R29, RZ, 0x3c, !PT ;  /* 0x0000001d131a7212 */ /* 0x000fe200078e3cff */
[----:B------:R-:W-:Y:S01]  /*08d0*/  ULDC.64 UR12, c[0x0][0x238] ;  /* 0x00008e00000c7ab9 */ /* 0x000fe20000000a00 */
[----:B------:R-:W2:Y:S02]  /*08e0*/  LDC.64 R16, c[0x0][0x210] ;  /* 0x00008400ff107b82 */ /* 0x000ea40000000a00 */
[----:B------:R-:W-:Y:S01]  /*08f0*/  LOP3.LUT R27, R2, R27, RZ, 0x3c, !PT ;  /* 0x0000001b021b7212 */ /* 0x000fe200078e3cff */
[----:B0-----:R-:W-:-:S07]  /*0900*/  FADD.FTZ R3, R18, +QNAN ;  /* 0x7fc0000012037421 */ /* 0x001fce0000010000 */
.L_x_237:
[----:B------:R-:W-:Y:S01]  /*0910*/  VIADD R5, R5, 0x1 ;  /* 0x0000000105057836 */ /* 0x000fe20000000000 */
[----:B------:R-:W-:Y:S03]  /*0920*/  BSSY B0, `(.L_x_225) ;  /* 0x000000c000007945 */ /* 0x000fe60003800000 */
[C---:B------:R-:W-:Y:S01]  /*0930*/  IMAD.HI.U32 R0, R5.reuse, -0x2daee0ad, RZ ;  /* 0xd2511f5305007827 */ /* 0x040fe200078e00ff */
[----:B------:R-:W-:-:S13]  /*0940*/  ISETP.NE.AND P0, PT, R5, RZ, PT ;  /* 0x000000ff0500720c */ /* 0x000fda0003f05270 */
[----:B---3--:R-:W-:Y:S05]  /*0950*/  @P0 BRA `(.L_x_226) ;  /* 0x0000000000200947 */ /* 0x008fea0003800000 */
[----:B------:R-:W-:-:S04]  /*0960*/  IADD3 R6, R6, 0x1, RZ ;  /* 0x0000000106067810 */ /* 0x000fc80007ffe0ff */
[----:B------:R-:W-:-:S13]  /*0970*/  ISETP.NE.AND P0, PT, R6, RZ, PT ;  /* 0x000000ff0600720c */ /* 0x000fda0003f05270 */
[----:B------:R-:W-:Y:S01]  /*0980*/  @!P0 VIADD R12, R12, 0x1 ;  /* 0x000000010c0c8836 */ /* 0x000fe20000000000 */
[----:B------:R-:W-:Y:S01]  /*0990*/  @!P0 MOV R6, RZ ;  /* 0x000000ff00068202 */ /* 0x000fe20000000f00 */
[----:B------:R-:W-:-:S03]  /*09a0*/  @!P0 VIADD R2, R13, 0x1 ;  /* 0x000000010d028836 */ /* 0x000fc60000000000 */
[----:B------:R-:W-:-:S13]  /*09b0*/  ISETP.NE.AND P1, PT, R12, RZ, !P0 ;  /* 0x000000ff0c00720c */ /* 0x000fda0004725270 */
[----:B------:R-:W-:-:S04]  /*09c0*/  @P1 IMAD.MOV R2, RZ, RZ, R13 ;  /* 0x000000ffff021224 */ /* 0x000fc800078e020d */
[----:B------:R-:W-:-:S07]  /*09d0*/  @!P0 IMAD.MOV.U32 R13, RZ, RZ, R2 ;  /* 0x000000ffff0d8224 */ /* 0x000fce00078e0002 */
.L_x_226:
[----:B------:R-:W-:Y:S05]  /*09e0*/  BSYNC B0 ;  /* 0x0000000000007941 */ /* 0x000fea0003800000 */
.L_x_225:
        /* <DEDUP_REMOVED lines=44> */
[----:B------:R-:W-:Y:S02]  /*0cb0*/  LOP3.LUT R19, R21, R24, R40, 0x96, !PT ;  /* 0x0000001815137212 */ /* 0x000fe400078e9628 */
[----:B------:R-:W-:Y:S01]  /*0cc0*/  IADD3 R21, R14, -0x700cb87f, RZ ;  /* 0x8ff347810e157810 */ /* 0x000fe20007ffe0ff */
[----:B------:R-:W-:Y:S01]  /*0cd0*/  IMAD R24, R11, -0x2daee0ad, RZ ;  /* 0xd2511f530b187824 */ /* 0x000fe200078e02ff */
[----:B------:R-:W-:Y:S01]  /*0ce0*/  LOP3.LUT R11, R23, R18, R25, 0x96, !PT ;  /* 0x00000012170b7212 */ /* 0x000fe200078e9619 */
[----:B------:R-:W-:-:S03]  /*0cf0*/  IMAD.WIDE.U32 R18, R19, -0x326172a9, RZ ;  /* 0xcd9e8d5713127825 */ /* 0x000fc600078e00ff */
[----:B------:R-:W-:Y:S01]  /*0d00*/  MOV R23, R24 ;  /* 0x0000001800177202 */ /* 0x000fe20000000f00 */
[----:B------:R-:W-:Y:S01]  /*0d10*/  IMAD.HI.U32 R0, R11, -0x2daee0ad, RZ ;  /* 0xd2511f530b007827 */ /* 0x000fe200078e00ff */
[----:B------:R-:W-:-:S03]  /*0d20*/  LOP3.LUT R2, R19, R22, R21, 0x96, !PT ;  /* 0x0000001613027212 */ /* 0x000fc600078e9615 */
        /* <DEDUP_REMOVED lines=14> */
[----:B------:R-:W-:Y:S01]  /*0e10*/  IMAD.MOV.U32 R20, RZ, RZ, R28 ;  /* 0x000000ffff147224 */ /* 0x000fe200078e001c */
[----:B------:R-:W-:Y:S01]  /*0e20*/  MOV R22, R24 ;  /* 0x0000001800167202 */ /* 0x000fe20000000f00 */
[----:B------:R-:W-:Y:S01]  /*0e30*/  IMAD.MOV.U32 R23, RZ, RZ, R27 ;  /* 0x000000ffff177224 */ /* 0x000fe200078e001b */
[----:B------:R-:W-:Y:S06]  /*0e40*/  BRA `(.L_x_227) ;  /* 0x0000000000107947 */ /* 0x000fec0003800000 */
.L_x_228:
[----:B------:R-:W-:Y:S01]  /*0e50*/  IMAD.MOV.U32 R21, RZ, RZ, R27 ;  /* 0x000000ffff157224 */ /* 0x000fe200078e001b */
[----:B------:R-:W-:Y:S01]  /*0e60*/  MOV R23, R2 ;  /* 0x0000000200177202 */ /* 0x000fe20000000f00 */
[----:B------:R-:W-:Y:S02]  /*0e70*/  IMAD.MOV.U32 R20, RZ, RZ, R24 ;  /* 0x000000ffff147224 */ /* 0x000fe400078e0018 */
[----:B------:R-:W-:-:S07]  /*0e80*/  IMAD.MOV.U32 R22, RZ, RZ, R18 ;  /* 0x000000ffff167224 */ /* 0x000fce00078e0012 */
.L_x_227:
[----:B------:R-:W-:Y:S01]  /*0e90*/  IMAD.WIDE.U32 R24, R20, 0x200000, RZ ;  /* 0x0020000014187825 */ /* 0x000fe200078e00ff */
[----:B------:R-:W-:Y:S01]  /*0ea0*/  HFMA2.MMA R51, -RZ, RZ, 1.15625, 0 ;  /* 0x3ca00000ff337435 */ /* 0x000fe200000001ff */
        /* <DEDUP_REMOVED lines=98> */
.L_x_230:
[----:B------:R-:W-:Y:S05]  /*14d0*/  BSYNC B0 ;  /* 0x0000000000007941 */ /* 0x000fea0003800000 */
.L_x_229:
        /* <DEDUP_REMOVED lines=82> */
[----:B-12---:R-:W-:Y:S05]  /*1a00*/  CALL.REL.NOINC `($__internal_17_$__cuda_sm20_dsqrt_rn_f64_mediumpath_v1) ;  /* 0x00000008004c7944 */ /* 0x006fea0003c00000 */
[----:B------:R-:W-:Y:S02]  /*1a10*/  IMAD.MOV.U32 R28, RZ, RZ, R22 ;  /* 0x000000ffff1c7224 */ /* 0x000fe400078e0016 */
[----:B------:R-:W-:-:S07]  /*1a20*/  IMAD.MOV.U32 R29, RZ, RZ, R23 ;  /* 0x000000ffff1d7224 */ /* 0x000fce00078e0017 */
.L_x_232:
[----:B------:R-:W-:Y:S05]  /*1a30*/  BSYNC B0 ;  /* 0x0000000000007941 */ /* 0x000fea0003800000 */
.L_x_231:
        /* <DEDUP_REMOVED lines=9> */
[----:B------:R-:W-:-:S05]  /*1ad0*/  IMAD R21, R41, UR10, RZ ;  /* 0x0000000a29157c24 */ /* 0x000fca000f8e02ff */
[----:B------:R-:W-:-:S04]  /*1ae0*/  IADD3 R20, P1, R21, UR12, RZ ;  /* 0x0000000c15147c10 */ /* 0x000fc8000ff3e0ff */
[----:B------:R-:W-:-:S04]  /*1af0*/  LEA.HI.X.SX32 R21, R21, UR13, 0x1, P1 ;  /* 0x0000000d15157c11 */ /* 0x000fc800088f0eff */
[----:B0-----:R-:W-:-:S04]  /*1b00*/  @!P0 FMUL R23, R23, 1.175494350822287508e-38 ;  /* 0x0080000017178820 */ /* 0x001fc80000400000 */
[----:B-1----:R-:W-:-:S05]  /*1b10*/  FFMA.FTZ R23, R23, R8, UR11 ;  /* 0x0000000b17177e23 */ /* 0x002fca0008010008 */
[----:B------:R0:W-:Y:S02]  /*1b20*/  STG.E desc[UR8][R20.64], R23 ;  /* 0x0000001714007986 */ /* 0x0001e4000c101908 */
.L_x_234:
[----:B------:R-:W-:Y:S05]  /*1b30*/  BSYNC B0 ;  /* 0x0000000000007941 */ /* 0x000fea0003800000 */
.L_x_233:
        /* <DEDUP_REMOVED lines=21> */
.L_x_236:
[----:B------:R-:W-:Y:S05]  /*1c90*/  BSYNC B0 ;  /* 0x0000000000007941 */ /* 0x000fea0003800000 */
.L_x_235:
        /* <DEDUP_REMOVED lines=18> */
[----:B------:R-:W-:Y:S01]  /*1dc0*/  @!P0 LEA.HI.X.SX32 R21, R19, R21, 0x1, P2 ;  /* 0x0000001513158211 */ /* 0x000fe200010f0eff */
[----:B---3--:R-:W-:-:S04]  /*1dd0*/  @!P1 IMAD R25, R25, R28, RZ ;  /* 0x0000001c19199224 */ /* 0x008fc800078e02ff */
[----:B------:R3:W-:Y:S01]  /*1de0*/  @!P0 STG.E desc[UR8][R20.64], R3 ;  /* 0x0000000314008986 */ /* 0x0007e2000c101908 */
[----:B------:R-:W-:Y:S01]  /*1df0*/  LEA R41, P0, R24, R41, 0x2 ;  /* 0x0000002918297211 */ /* 0x000fe200078010ff */
[----:B------:R-:W-:-:S03]  /*1e00*/  IMAD.MOV.U32 R28, RZ, RZ, R18 ;  /* 0x000000ffff1c7224 */ /* 0x000fc600078e0012 */
[----:B------:R-:W-:Y:S02]  /*1e10*/  IADD3.X R42, RZ, R42, RZ, P0, !PT ;  /* 0x0000002aff2a7210 */ /* 0x000fe400007fe4ff */
[----:B------:R-:W-:Y:S02]  /*1e20*/  ISETP.GE.U32.AND P0, PT, R41, R10, PT ;  /* 0x0000000a2900720c */ /* 0x000fe40003f06070 */
[C---:B0-----:R-:W-:Y:S02]  /*1e30*/  @!P1 IADD3 R22, P3, R25.reuse, R22, RZ ;  /* 0x0000001619169210 */ /* 0x041fe40007f7e0ff */
[----:B------:R-:W-:Y:S02]  /*1e40*/  ISETP.GE.AND.EX P0, PT, R42, R9, PT, P0 ;  /* 0x000000092a00720c */ /* 0x000fe40003f06300 */
[----:B------:R-:W-:-:S05]  /*1e50*/  @!P1 LEA.HI.X.SX32 R23, R25, R23, 0x1, P3 ;  /* 0x0000001719179211 */ /* 0x000fca00018f0eff */
[----:B------:R3:W-:Y:S01]  /*1e60*/  @!P1 STG.E desc[UR8][R22.64], R3 ;  /* 0x0000000316009986 */ /* 0x0007e2000c101908 */
[----:B------:R-:W-:Y:S06]  /*1e70*/  BAR.SYNC.DEFER_BLOCKING 0x0 ;  /* 0x0000000000007b1d */ /* 0x000fec0000010000 */
[----:B------:R-:W-:Y:S05]  /*1e80*/  @!P0 BRA `(.L_x_237) ;  /* 0xffffffe800a08947 */ /* 0x000fea000383ffff */
[----:B------:R-:W-:Y:S05]  /*1e90*/  EXIT ;  /* 0x000000000000794d */ /* 0x000fea0003800000 */
        .weak           $__internal_16_$__cuda_sm20_div_s64
        .type           $__internal_16_$__cuda_sm20_div_s64,@function
        .size           $__internal_16_$__cuda_sm20_div_s64,($__internal_17_$__cuda_sm20_dsqrt_rn_f64_mediumpath_v1 - $__internal_16_$__cuda_sm20_div_s64)
$__internal_16_$__cuda_sm20_div_s64:
        /* <DEDUP_REMOVED lines=73> */
[----:B------:R-:W-:Y:S06]  /*2330*/  RET.REL.NODEC R6 `(_ZN2at6native54_GLOBAL__N__3a6f1fcb_21_DistributionNormal_cu_0c5b6e8543distribution_elementwise_grid_stride_kernelIfLi4EZNS0_9templates4cuda20normal_and_transformIffPNS_17CUDAGeneratorImplEZZZNS4_13normal_kernelIS7_EEvRKNS_10TensorBaseEddT_ENKUlvE_clEvENKUlvE0_clEvEUlfE_EEvRNS_18TensorIteratorBaseET1_T2_EUlP24curandStatePhilox4_32_10E_ZNS1_27distribution_nullary_kernelIff7double2S7_SM_SF_EEvSH_SJ_RKT3_T4_EUlifE_EEvlNS_15PhiloxCudaStateESI_SJ_) ;  /* 0xffffffdc06307950 */ /* 0x000fec0003c3ffff */
        .weak           $__internal_17_$__cuda_sm20_dsqrt_rn_f64_mediumpath_v1
        .type           $__internal_17_$__cuda_sm20_dsqrt_rn_f64_mediumpath_v1,@function
        .size           $__internal_17_$__cuda_sm20_dsqrt_rn_f64_mediumpath_v1,(.L_x_334 - $__internal_17_$__cuda_sm20_dsqrt_rn_f64_mediumpath_v1)
$__internal_17_$__cuda_sm20_dsqrt_rn_f64_mediumpath_v1:
        /* <DEDUP_REMOVED lines=12> */
.L_x_239:
        /* <DEDUP_REMOVED lines=24> */
.L_x_241:
[----:B------:R-:W-:-:S11]  /*2580*/  DADD R22, R20, R20 ;  /* 0x0000000014167229 */ /* 0x000fd60000000014 */
.L_x_240:
[----:B------:R-:W-:Y:S05]  /*2590*/  BSYNC B1 ;  /* 0x0000000000017941 */ /* 0x000fea0003800000 */
.L_x_238:
[----:B------:R-:W-:-:S04]  /*25a0*/  IMAD.MOV.U32 R29, RZ, RZ, 0x0 ;  /* 0x00000000ff1d7424 */ /* 0x000fc800078e00ff */
[----:B------:R-:W-:Y:S05]  /*25b0*/  RET.REL.NODEC R28 `(_ZN2at6native54_GLOBAL__N__3a6f1fcb_21_DistributionNormal_cu_0c5b6e8543distribution_elementwise_grid_stride_kernelIfLi4EZNS0_9templates4cuda20normal_and_transformIffPNS_17CUDAGeneratorImplEZZZNS4_13normal_kernelIS7_EEvRKNS_10TensorBaseEddT_ENKUlvE_clEvENKUlvE0_clEvEUlfE_EEvRNS_18TensorIteratorBaseET1_T2_EUlP24curandStatePhilox4_32_10E_ZNS1_27distribution_nullary_kernelIff7double2S7_SM_SF_EEvSH_SJ_RKT3_T4_EUlifE_EEvlNS_15PhiloxCudaStateESI_SJ_) ;  /* 0xffffffd81c907950 */ /* 0x000fea0003c3ffff */
.L_x_242:
        /* <DEDUP_REMOVED lines=12> */
.L_x_334:


//--------------------- .text._ZN2at6native54_GLOBAL__N__3a6f1fcb_21_DistributionNormal_cu_0c5b6e8543distribution_elementwise_grid_stride_kernelIdLi2EZNS0_9templates4cuda20normal_and_transformIddPNS_17CUDAGeneratorImplEZZZNS4_13normal_kernelIS7_EEvRKNS_10TensorBaseEddT_ENKUlvE_clEvENKUlvE_clEvEUldE_EEvRNS_18TensorIteratorBaseET1_T2_EUlP24curandStatePhilox4_32_10E0_ZNS1_27distribution_nullary_kernelIdd6float4S7_SM_SF_EEvSH_SJ_RKT3_T4_EUlidE0_EEvlNS_15PhiloxCudaStateESI_SJ_ --------------------------
	.section	.text._ZN2at6native54_GLOBAL__N__3a6f1fcb_21_DistributionNormal_cu_0c5b6e8543distribution_elementwise_grid_stride_kernelIdLi2EZNS0_9templates4cuda20normal_and_transformIddPNS_17CUDAGeneratorImplEZZZNS4_13normal_kernelIS7_EEvRKNS_10TensorBaseEddT_ENKUlvE_clEvENKUlvE_clEvEUldE_EEvRNS_18TensorIteratorBaseET1_T2_EUlP24curandStatePhilox4_32_10E0_ZNS1_27distribution_nullary_kernelIdd6float4S7_SM_SF_EEvSH_SJ_RKT3_T4_EUlidE0_EEvlNS_15PhiloxCudaStateESI_SJ_,"ax",@progbits
	.align	128
.text._ZN2at6native54_GLOBAL__N__3a6f1fcb_21_DistributionNormal_cu_0c5b6e8543distribution_elementwise_grid_stride_kernelIdLi2EZNS0_9templates4cuda20normal_and_transformIddPNS_17CUDAGeneratorImplEZZZNS4_13normal_kernelIS7_EEvRKNS_10TensorBaseEddT_ENKUlvE_clEvENKUlvE_clEvEUldE_EEvRNS_18TensorIteratorBaseET1_T2_EUlP24curandStatePhilox4_32_10E0_ZNS1_27distribution_nullary_kernelIdd6float4S7_SM_SF_EEvSH_SJ_RKT3_T4_EUlidE0_EEvlNS_15PhiloxCudaStateESI_SJ_:
        .type           _ZN2at6native54_GLOBAL__N__3a6f1fcb_21_DistributionNormal_cu_0c5b6e8543distribution_elementwise_grid_stride_kernelIdLi2EZNS0_9templates4cuda20normal_and_transformIddPNS_17CUDAGeneratorImplEZZZNS4_13normal_kernelIS7_EEvRKNS_10TensorBaseEddT_ENKUlvE_clEvENKUlvE_clEvEUldE_EEvRNS_18TensorIteratorBaseET1_T2_EUlP24curandStatePhilox4_32_10E0_ZNS1_27distribution_nullary_kernelIdd6float4S7_SM_SF_EEvSH_SJ_RKT3_T4_EUlidE0_EEvlNS_15PhiloxCudaStateESI_SJ_,@function
        .size           _ZN2at6native54_GLOBAL__N__3a6f1fcb_21_DistributionNormal_cu_0c5b6e8543distribution_elementwise_grid_stride_kernelIdLi2EZNS0_9templates4cuda20normal_and_transformIddPNS_17CUDAGeneratorImplEZZZNS4_13normal_kernelIS7_EEvRKNS_10TensorBaseEddT_ENKUlvE_clEvENKUlvE_clEvEUldE_EEvRNS_18TensorIteratorBaseET1_T2_EUlP24curandStatePhilox4_32_10E0_ZNS1_27distribution_nullary_kernelIdd6float4S7_SM_SF_EEvSH_SJ_RKT3_T4_EUlidE0_EEvlNS_15PhiloxCudaStateESI_SJ_,(.L_x_337 - _ZN2at6native54_GLOBAL__N__3a6f1fcb_21_DistributionNormal_cu_0c5b6e8543distribution_elementwise_grid_stride_kernelIdLi2EZNS0_9templates4cuda20normal_and_transformIddPNS_17CUDAGeneratorImplEZZZNS4_13normal_kernelIS7_EEvRKNS_10TensorBaseEddT_ENKUlvE_clEvENKUlvE_clEvEUldE_EEvRNS_18TensorIteratorBaseET1_T2_EUlP24curandStatePhilox4_32_10E0_ZNS1_27distribution_nullary_kernelIdd6float4S7_SM_SF_EEvSH_SJ_RKT3_T4_EUlidE0_EEvlNS_15PhiloxCudaStateESI_SJ_)
        .other          _ZN2at6native54_GLOBAL__N__3a6f1fcb_21_DistributionNormal_cu_0c5b6e8543distribution_elementwise_grid_stride_kernelIdLi2EZNS0_9templates4cuda20normal_and_transformIddPNS_17CUDAGeneratorImplEZZZNS4_13normal_kernelIS7_EEvRKNS_10TensorBaseEddT_ENKUlvE_clEvENKUlvE_clEvEUldE_EEvRNS_18TensorIteratorBaseET1_T2_EUlP24curandStatePhilox4_32_10E0_ZNS1_27distribution_nullary_kernelIdd6float4S7_SM_SF_EEvSH_SJ_RKT3_T4_EUlidE0_EEvlNS_15PhiloxCudaStateESI_SJ_,@"STO_CUDA_ENTRY STV_DEFAULT"
_ZN2at6native54_GLOBAL__N__3a6f1fcb_21_DistributionNormal_cu_0c5b6e8543distribution_elementwise_grid_stride_kernelIdLi2EZNS0_9templates4cuda20normal_and_transformIddPNS_17CUDAGeneratorImplEZZZNS4_13normal_kernelIS7_EEvRKNS_10TensorBaseEddT_ENKUlvE_clEvENKUlvE_clEvEUldE_EEvRNS_18TensorIteratorBaseET1_T2_EUlP24curandStatePhilox4_32_10E0_ZNS1_27distribution_nullary_kernelIdd6float4S7_SM_SF_EEvSH_SJ_RKT3_T4_EUlidE0_EEvlNS_15PhiloxCudaStateESI_SJ_:
        /* <DEDUP_REMOVED lines=92> */
[----:B------:R-:W-:Y:S05]  /*05c0*/  CALL.REL.NOINC `($__internal_18_$__cuda_sm20_div_s64) ;  /* 0x0000002c001c7944 */ /* 0x000fea0003c00000 */
[----:B------:R-:W-:Y:S05]  /*05d0*/  BRA `(.L_x_244) ;  /* 0x0000000000587947 */ /* 0x000fea0003800000 */
.L_x_243:
        /* <DEDUP_REMOVED lines=22> */
.L_x_244:
        /* <DEDUP_REMOVED lines=68> */
[----:B------:R-:W-:Y:S01]  /*0b80*/  ULDC.64 UR58, c[0x0][0x3e0] ;  /* 0x0000f800003a7ab9 */ /* 0x000fe20000000a00 */
[----:B01----:R-:W-:-:S05]  /*0b90*/  ULDC.64 UR32, c[0x0][0x240] ;  /* 0x0000900000207ab9 */ /* 0x003fca0000000a00 */
.L_x_254:
        /* <DEDUP_REMOVED lines=13> */
.L_x_246:
[----:B------:R-:W-:Y:S05]  /*0c70*/  BSYNC B0 ;  /* 0x0000000000007941 */ /* 0x000fea0003800000 */
.L_x_245:
        /* <DEDUP_REMOVED lines=45> */
[----:B------:R-:W-:-:S03]  /*0f50*/  IMAD R27, R12, -0x2daee0ad, RZ ;  /* 0xd2511f530c1b7824 */ /* 0x000fc600078e02ff */
[----:B------:R-:W-:Y:S01]  /*0f60*/  LOP3.LUT R12, R33, R24, R35, 0x96, !PT ;  /* 0x00000018210c7212 */ /* 0x000fe200078e9623 */
[----:B------:R-:W-:Y:S01]  /*0f70*/  IMAD.WIDE.U32 R24, R25, -0x326172a9, RZ ;  /* 0xcd9e8d5719187825 */ /* 0x000fe200078e00ff */
[----:B------:R-:W-:-:S03]  /*0f80*/  IADD3 R35, R18, -0x700cb87f, RZ ;  /* 0x8ff3478112237810 */ /* 0x000fc60007ffe0ff */
[----:B------:R-:W-:Y:S01]  /*0f90*/  IMAD.HI.U32 R33, R12, -0x2daee0ad, RZ ;  /* 0xd2511f530c217827 */ /* 0x000fe200078e00ff */
[----:B------:R-:W-:-:S04]  /*0fa0*/  LOP3.LUT R32, R25, R32, R35, 0x96, !PT ;  /* 0x0000002019207212 */ /* 0x000fc800078e9623 */
[----:B------:R-:W-:Y:S01]  /*0fb0*/  LOP3.LUT R33, R33, R26, R15, 0x96, !PT ;  /* 0x0000001a21217212 */ /* 0x000fe200078e960f */
[----:B------:R-:W-:Y:S01]  /*0fc0*/  IMAD.MOV.U32 R26, RZ, RZ, R38 ;  /* 0x000000ffff1a7224 */ /* 0x000fe200078e0026 */
[----:B------:R-:W-:Y:S06]  /*0fd0*/  @!P0 BRA `(.L_x_247) ;  /* 0x0000000000288947 */ /* 0x000fec0003800000 */
[----:B------:R-:W-:-:S13]  /*0fe0*/  ISETP.NE.AND P0, PT, R30, 0x2, PT ;  /* 0x000000021e00780c */ /* 0x000fda0003f05270 */
[----:B------:R-:W-:Y:S05]  /*0ff0*/  @!P0 BRA `(.L_x_248) ;  /* 0x0000000000188947 */ /* 0x000fea0003800000 */
[----:B------:R-:W-:Y:S01]  /*1000*/  ISETP.NE.AND P0, PT, R30, 0x3, PT ;  /* 0x000000031e00780c */ /* 0x000fe20003f05270 */
[----:B------:R-:W-:Y:S01]  /*1010*/  IMAD.MOV.U32 R36, RZ, RZ, R32 ;  /* 0x000000ffff247224 */ /* 0x000fe200078e0020 */
[----:B------:R-:W-:-:S11]  /*1020*/  MOV R26, R27 ;  /* 0x0000001b001a7202 */ /* 0x000fd60000000f00 */
[----:B------:R-:W-:Y:S01]  /*1030*/  @P0 MOV R26, R37 ;  /* 0x00000025001a0202 */ /* 0x000fe20000000f00 */
[----:B------:R-:W-:Y:S01]  /*1040*/  @P0 IMAD.MOV.U32 R36, RZ, RZ, R38 ;  /* 0x000000ffff240224 */ /* 0x000fe200078e0026 */
[----:B------:R-:W-:Y:S06]  /*1050*/  BRA `(.L_x_247) ;  /* 0x0000000000087947 */ /* 0x000fec0003800000 */
.L_x_248:
[----:B------:R-:W-:Y:S01]  /*1060*/  MOV R26, R36 ;  /* 0x00000024001a7202 */ /* 0x000fe20000000f00 */
[----:B------:R-:W-:-:S07]  /*1070*/  IMAD.MOV.U32 R36, RZ, RZ, R27 ;  /* 0x000000ffff247224 */ /* 0x000fce00078e001b */
.L_x_247:
[----:B------:R-:W-:Y:S01]  /*1080*/  HFMA2.MMA R27, -RZ, RZ, 0.1171875, 0 ;  /* 0x2f800000ff1b7435 */ /* 0x000fe200000001ff */
[----:B------:R-:W-:Y:S01]  /*1090*/  I2FP.F32.U32 R26, R26 ;  /* 0x0000001a001a7245 */ /* 0x000fe20000201000 */
[----:B------:R-:W-:Y:S01]  /*10a0*/  BSSY B0, `(.L_x_249) ;  /* 0x000010f000007945 */ /* 0x000fe20003800000 */
[----:B--2---:R-:W-:Y:S02]  /*10b0*/  ISETP.GE.U32.AND P0, PT, R13, R22, PT ;  /* 0x000000160d00720c */ /* 0x004fe40003f06070 */
[----:B------:R-:W-:Y:S01]  /*10c0*/  I2FP.F32.U32 R35, R36 ;  /* 0x0000002400237245 */ /* 0x000fe20000201000 */
[----:B------:R-:W-:Y:S01]  /*10d0*/  IMAD.MOV.U32 R36, RZ, RZ, 0x30c90fdb ;  /* 0x30c90fdbff247424 */ /* 0x000fe200078e00ff */
[----:B------:R-:W-:-:S03]  /*10e0*/  ISETP.GE.AND.EX P0, PT, R14, R23, PT, P0 ;  /* 0x000000170e00720c */ /* 0x000fc60003f06300 */
[----:B------:R-:W-:Y:S01]  /*10f0*/  FFMA.FTZ R26, R26, R27, 1.1641532182693481445e-10 ;  /* 0x2f0000001a1a7423 */ /* 0x000fe2000001001b */
[----:B------:R-:W-:-:S05]  /*1100*/  FFMA.FTZ R35, R35, R36, 7.314590599882819788e-10 ;  /* 0x30490fdb23237423 */ /* 0x000fca0000010024 */
[----:B------:R-:W0:Y:S02]  /*1110*/  MUFU.LG2 R26, R26 ;  /* 0x0000001a001a7308 */ /* 0x000e240000000c00 */
[----:B0-----:R-:W-:-:S04]  /*1120*/  FMUL.FTZ R27, R26, 0.69314718246459960938 ;  /* 0x3f3172181a1b7820 */ /* 0x001fc80000410000 */
[----:B------:R-:W-:-:S04]  /*1130*/  FMUL.FTZ R27, R27, -2 ;  /* 0xc00000001b1b7820 */ /* 0x000fc80000410000 */
[----:B------:R0:W1:Y:S01]  /*1140*/  MUFU.SQRT R34, R27 ;  /* 0x0000001b00227308 */ /* 0x0000620000002000 */
[----:B------:R-:W-:Y:S05]  /*1150*/  @P0 BRA `(.L_x_250) ;  /* 0x00000010000c0947 */ /* 0x000fea0003800000 */
[----:B------:R-:W-:Y:S01]  /*1160*/  FMUL.RZ R37, R35, 0.15915493667125701904 ;  /* 0x3e22f98323257820 */ /* 0x000fe2000040c000 */
[----:B------:R-:W-:Y:S02]  /*1170*/  ISETP.NE.AND P0, PT, R31, RZ, PT ;  /* 0x000000ff1f00720c */ /* 0x000fe40003f05270 */
[----:B------:R-:W-:-:S03]  /*1180*/  MOV R36, RZ ;  /* 0x000000ff00247202 */ /* 0x000fc60000000f00 */
[----:B------:R-:W2:Y:S08]  /*1190*/  MUFU.SIN R37, R37 ;  /* 0x0000002500257308 */ /* 0x000eb00000000400 */
[----:B------:R-:W-:Y:S05]  /*11a0*/  @!P0 BRA `(.L_x_251) ;  /* 0x0000000c00dc8947 */ /* 0x000fea0003800000 */
[----:B0-----:R-:W-:Y:S01]  /*11b0*/  MOV R27, R13 ;  /* 0x0000000d001b7202 */ /* 0x001fe20000000f00 */
        /* <DEDUP_REMOVED lines=246> */
.L_x_251:
[----:B-12---:R-:W-:Y:S01]  /*2120*/  FMUL.FTZ R38, R34, R37 ;  /* 0x0000002522267220 */ /* 0x006fe20000410000 */
[----:B------:R-:W-:Y:S02]  /*2130*/  ULDC.64 UR34, c[0x0][0x3d0] ;  /* 0x0000f40000227ab9 */ /* 0x000fe40000000a00 */
[----:B------:R-:W-:Y:S01]  /*2140*/  IADD3 R36, P0, R36, UR34, RZ ;  /* 0x0000002224247c10 */ /* 0x000fe2000ff1e0ff */
[----:B0-----:R-:W0:Y:S04]  /*2150*/  F2F.F64.F32 R26, R38 ;  /* 0x00000026001a7310 */ /* 0x001e280000201800 */
[----:B------:R-:W-:Y:S01]  /*2160*/  IMAD.X R37, RZ, RZ, UR35, P0 ;  /* 0x00000023ff257e24 */ /* 0x000fe200080e06ff */
[----:B0-----:R-:W-:-:S07]  /*2170*/  DFMA R26, R26, UR58, R20 ;  /* 0x0000003a1a1a7c2b */ /* 0x001fce0008000014 */
[----:B------:R2:W-:Y:S04]  /*2180*/  STG.E.64 desc[UR60][R36.64], R26 ;  /* 0x0000001a24007986 */ /* 0x0005e8000c101b3c */
.L_x_250:
[----:B------:R-:W-:Y:S05]  /*2190*/  BSYNC B0 ;  /* 0x0000000000007941 */ /* 0x000fea0003800000 */
.L_x_249:
[----:B------:R-:W-:Y:S02]  /*21a0*/  ULDC UR34, c[0x0][0xc] ;  /* 0x0000030000227ab9 */ /* 0x000fe40000000800 */
[----:B--2---:R-:W-:-:S05]  /*21b0*/  IMAD R36, R0, UR34, RZ ;  /* 0x0000002200247c24 */ /* 0x004fca000f8e02ff */
[----:B0-----:R-:W-:-:S04]  /*21c0*/  IADD3 R27, P1, R36, R13, RZ ;  /* 0x0000000d241b7210 */ /* 0x001fc80007f3e0ff */
[----:B------:R-:W-:Y:S02]  /*21d0*/  ISETP.GE.U32.AND P0, PT, R27, R22, PT ;  /* 0x000000161b00720c */ /* 0x000fe40003f06070 */
[----:B------:R-:W-:-:S04]  /*21e0*/  IADD3.X R26, RZ, R14, RZ, P1, !PT ;  /* 0x0000000eff1a7210 */ /* 0x000fc80000ffe4ff */
[----:B------:R-:W-:-:S13]  /*21f0*/  ISETP.GE.AND.EX P0, PT, R26, R23, PT, P0 ;  /* 0x000000171a00720c */ /* 0x000fda0003f06300 */
[----:B------:R-:W-:Y:S05]  /*2200*/  @P0 BRA `(.L_x_252) ;  /* 0x0000000c00e00947 */ /* 0x000fea0003800000 */
[----:B------:R-:W-:Y:S01]  /*2210*/  FMUL.RZ R35, R35, 0.15915493667125701904 ;  /* 0x3e22f98323237820 */ /* 0x000fe2000040c000 */
[----:B------:R-:W-:Y:S02]  /*2220*/  ISETP.NE.AND P0, PT, R31, RZ, PT ;  /* 0x000000ff1f00720c */ /* 0x000fe40003f05270 */
[----:B------:R-:W-:-:S03]  /*2230*/  MOV R37, RZ ;  /* 0x000000ff00257202 */ /* 0x000fc60000000f00 */
[----:B------:R-:W0:Y:S08]  /*2240*/  MUFU.COS R35, R35 ;  /* 0x0000002300237308 */ /* 0x000e300000000000 */
        /* <DEDUP_REMOVED lines=22> */
[----:B------:R-:W-:Y:S01]  /*23b0*/  ULDC.64 UR34, c[0x0][0x258] ;  /* 0x0000960000227ab9 */ /* 0x000fe20000000a00 */
[----:B------:R-:W-:-:S03]  /*23c0*/  ISETP.NE.AND P0, PT, R31, 0x3, PT ;  /* 0x000000031f00780c */ /* 0x000fc60003f05270 */
        /* <DEDUP_REMOVED lines=75> */
[----:B------:R-:W-:-:S03]  /*2880*/  ISETP.NE.AND P0, PT, R31, 0xb, PT ;  /* 0x0000000b1f00780c */ /* 0x000fc60003f05270 */
        /* <DEDUP_REMOVED lines=137> */
.L_x_253:
[----:B01----:R-:W-:Y:S01]  /*3120*/  FMUL.FTZ R38, R34, R35 ;  /* 0x0000002322267220 */ /* 0x003fe20000410000 */
[----:B------:R-:W-:Y:S02]  /*3130*/  ULDC.64 UR34, c[0x0][0x3d0] ;  /* 0x0000f40000227ab9 */ /* 0x000fe40000000a00 */
[----:B------:R-:W-:Y:S01]  /*3140*/  IADD3 R34, P0, R37, UR34, RZ ;  /* 0x0000002225227c10 */ /* 0x000fe2000ff1e0ff */
[----:B------:R-:W0:Y:S03]  /*3150*/  F2F.F64.F32 R26, R38 ;  /* 0x00000026001a7310 */ /* 0x000e260000201800 */
[----:B------:R-:W-:Y:S01]  /*3160*/  IADD3.X R35, RZ, UR35, RZ, P0, !PT ;  /* 0x00000023ff237c10 */ /* 0x000fe200087fe4ff */
[----:B0-----:R-:W-:-:S07]  /*3170*/  DFMA R26, R26, UR58, R20 ;  /* 0x0000003a1a1a7c2b */ /* 0x001fce0008000014 */
[----:B------:R0:W-:Y:S04]  /*3180*/  STG.E.64 desc[UR60][R34.64], R26 ;  /* 0x0000001a22007986 */ /* 0x0001e8000c101b3c */
.L_x_252:
        /* <DEDUP_REMOVED lines=11> */
        .weak           $__internal_18_$__cuda_sm20_div_s64
        .type           $__internal_18_$__cuda_sm20_div_s64,@function
        .size           $__internal_18_$__cuda_sm20_div_s64,(.L_x_337 - $__internal_18_$__cuda_sm20_div_s64)
$__internal_18_$__cuda_sm20_div_s64:
        /* <DEDUP_REMOVED lines=74> */
[----:B------:R-:W-:Y:S06]  /*36e0*/  RET.REL.NODEC R26 `(_ZN2at6native54_GLOBAL__N__3a6f1fcb_21_DistributionNormal_cu_0c5b6e8543distribution_elementwise_grid_stride_kernelIdLi2EZNS0_9templates4cuda20normal_and_transformIddPNS_17CUDAGeneratorImplEZZZNS4_13normal_kernelIS7_EEvRKNS_10TensorBaseEddT_ENKUlvE_clEvENKUlvE_clEvEUldE_EEvRNS_18TensorIteratorBaseET1_T2_EUlP24curandStatePhilox4_32_10E0_ZNS1_27distribution_nullary_kernelIdd6float4S7_SM_SF_EEvSH_SJ_RKT3_T4_EUlidE0_EEvlNS_15PhiloxCudaStateESI_SJ_) ;  /* 0xffffffc81a447950 */ /* 0x000fec0003c3ffff */
.L_x_255:
        /* <DEDUP_REMOVED lines=9> */
.L_x_337:


//--------------------- .text._ZN2at6native54_GLOBAL__N__3a6f1fcb_21_DistributionNormal_cu_0c5b6e8543distribution_elementwise_grid_stride_kernelIdLi2EZNS0_9templates4cuda20normal_and_transformIddPNS_17CUDAGeneratorImplEZZZNS4_13normal_kernelIS7_EEvRKNS_10TensorBaseEddT_ENKUlvE_clEvENKUlvE_clEvEUldE_EEvRNS_18TensorIteratorBaseET1_T2_EUlP24curandStatePhilox4_32_10E0_ZNS1_27distribution_nullary_kernelIdd6float4S7_SM_SF_EEvSH_SJ_RKT3_T4_EUlidE_EEvlNS_15PhiloxCudaStateESI_SJ_ --------------------------
	.section	.text._ZN2at6native54_GLOBAL__N__3a6f1fcb_21_DistributionNormal_cu_0c5b6e8543distribution_elementwise_grid_stride_kernelIdLi2EZNS0_9templates4cuda20normal_and_transformIddPNS_17CUDAGeneratorImplEZZZNS4_13normal_kernelIS7_EEvRKNS_10TensorBaseEddT_ENKUlvE_clEvENKUlvE_clEvEUldE_EEvRNS_18TensorIteratorBaseET1_T2_EUlP24curandStatePhilox4_32_10E0_ZNS1_27distribution_nullary_kernelIdd6float4S7_SM_SF_EEvSH_SJ_RKT3_T4_EUlidE_EEvlNS_15PhiloxCudaStateESI_SJ_,"ax",@progbits
	.align	128
.text._ZN2at6native54_GLOBAL__N__3a6f1fcb_21_DistributionNormal_cu_0c5b6e8543distribution_elementwise_grid_stride_kernelIdLi2EZNS0_9templates4cuda20normal_and_transformIddPNS_17CUDAGeneratorImplEZZZNS4_13normal_kernelIS7_EEvRKNS_10TensorBaseEddT_ENKUlvE_clEvENKUlvE_clEvEUldE_EEvRNS_18TensorIteratorBaseET1_T2_EUlP24curandStatePhilox4_32_10E0_ZNS1_27distribution_nullary_kernelIdd6float4S7_SM_SF_EEvSH_SJ_RKT3_T4_EUlidE_EEvlNS_15PhiloxCudaStateESI_SJ_:
        .type           _ZN2at6native54_GLOBAL__N__3a6f1fcb_21_DistributionNormal_cu_0c5b6e8543distribution_elementwise_grid_stride_kernelIdLi2EZNS0_9templates4cuda20normal_and_transformIddPNS_17CUDAGeneratorImplEZZZNS4_13normal_kernelIS7_EEvRKNS_10TensorBaseEddT_ENKUlvE_clEvENKUlvE_clEvEUldE_EEvRNS_18TensorIteratorBaseET1_T2_EUlP24curandStatePhilox4_32_10E0_ZNS1_27distribution_nullary_kernelIdd6float4S7_SM_SF_EEvSH_SJ_RKT3_T4_EUlidE_EEvlNS_15PhiloxCudaStateESI_SJ_,@function
        .size           _ZN2at6native54_GLOBAL__N__3a6f1fcb_21_DistributionNormal_cu_0c5b6e8543distribution_elementwise_grid_stride_kernelIdLi2EZNS0_9templates4cuda20normal_and_transformIddPNS_17CUDAGeneratorImplEZZZNS4_13normal_kernelIS7_EEvRKNS_10TensorBaseEddT_ENKUlvE_clEvENKUlvE_clEvEUldE_EEvRNS_18TensorIteratorBaseET1_T2_EUlP24curandStatePhilox4_32_10E0_ZNS1_27distribution_nullary_kernelIdd6float4S7_SM_SF_EEvSH_SJ_RKT3_T4_EUlidE_EEvlNS_15PhiloxCudaStateESI_SJ_,(.L_x_339 - _ZN2at6native54_GLOBAL__N__3a6f1fcb_21_DistributionNormal_cu_0c5b6e8543distribution_elementwise_grid_stride_kernelIdLi2EZNS0_9templates4cuda20normal_and_transformIddPNS_17CUDAGeneratorImplEZZZNS4_13normal_kernelIS7_EEvRKNS_10TensorBaseEddT_ENKUlvE_clEvENKUlvE_clEvEUldE_EEvRNS_18TensorIteratorBaseET1_T2_EUlP24curandStatePhilox4_32_10E0_ZNS1_27distribution_nullary_kernelIdd6float4S7_SM_SF_EEvSH_SJ_RKT3_T4_EUlidE_EEvlNS_15PhiloxCudaStateESI_SJ_)
        .other          _ZN2at6native54_GLOBAL__N__3a6f1fcb_21_DistributionNormal_cu_0c5b6e8543distribution_elementwise_grid_stride_kernelIdLi2EZNS0_9templates4cuda20normal_and_transformIddPNS_17CUDAGeneratorImplEZZZNS4_13normal_kernelIS7_EEvRKNS_10TensorBaseEddT_ENKUlvE_clEvENKUlvE_clEvEUldE_EEvRNS_18TensorIteratorBaseET1_T2_EUlP24curandStatePhilox4_32_10E0_ZNS1_27distribution_nullary_kernelIdd6float4S7_SM_SF_EEvSH_SJ_RKT3_T4_EUlidE_EEvlNS_15PhiloxCudaStateESI_SJ_,@"STO_CUDA_ENTRY STV_DEFAULT"
_ZN2at6native54_GLOBAL__N__3a6f1fcb_21_DistributionNormal_cu_0c5b6e8543distribution_elementwise_grid_stride_kernelIdLi2EZNS0_9templates4cuda20normal_and_transformIddPNS_17CUDAGeneratorImplEZZZNS4_13normal_kernelIS7_EEvRKNS_10TensorBaseEddT_ENKUlvE_clEvENKUlvE_clEvEUldE_EEvRNS_18TensorIteratorBaseET1_T2_EUlP24curandStatePhilox4_32_10E0_ZNS1_27distribution_nullary_kernelIdd6float4S7_SM_SF_EEvSH_SJ_RKT3_T4_EUlidE_EEvlNS_15PhiloxCudaStateESI_SJ_:
        /* <DEDUP_REMOVED lines=9> */
[----:B0-----:R-:W-:-:S05]  /*0090*/  @P0 IMAD.MOV.U32 R42, RZ, RZ, R44 ;  /* 0x000000ffff2a0224 */ /* 0x001fca00078e002c */
[----:B-1----:R-:W3:Y:S01]  /*00a0*/  @P0 LDG.E.64 R2, desc[UR6][R42.64] ;  /* 0x000000062a020981 */ /* 0x002ee2000c1e1b00 */
[----:B------:R-:W-:Y:S01]  /*00b0*/  IMAD.U32 R20, RZ, RZ, UR4 ;  /* 0x00000004ff147e24 */ /* 0x000fe2000f8e00ff */
[----:B------:R-:W-:-:S06]  /*00c0*/  MOV R21, UR5 ;  /* 0x0000000500157c02 */ /* 0x000fcc0008000f00 */
[----:B------:R-:W4:Y:S01]  /*00d0*/  @P0 LDG.E.64 R20, desc[UR6][R20.64] ;  /* 0x0000000614140981 */ /* 0x000f22000c1e1b00 */
[----:B------:R-:W2:Y:S01]  /*00e0*/  S2UR UR4, SR_CTAID.X ;  /* 0x00000000000479c3 */ /* 0x000ea20000002500 */
[----:B------:R-:W-:-:S07]  /*00f0*/  IMAD.MOV.U32 R35, RZ, RZ, RZ ;  /* 0x000000ffff237224 */ /* 0x000fce00078e00ff */
        /* <DEDUP_REMOVED lines=14> */
[----:B------:R-:W-:-:S03]  /*01e0*/  LOP3.LUT R8, R7, R0, R20, 0x96, !PT ;  /* 0x0000000007087212 */ /* 0x000fc600078e9614 */
[----:B------:R-:W-:Y:S01]  /*01f0*/  VIADD R7, R20, 0xdaa66d2b ;  /* 0xdaa66d2b14077836 */ /* 0x000fe20000000000 */
[C---:B------:R-:W-:Y:S01]  /*0200*/  LOP3.LUT R10, R21.reuse, R5, R35, 0x96, !PT ;  /* 0x00000005150a7212 */ /* 0x040fe200078e9623 */
[----:B------:R-:W-:Y:S01]  /*0210*/  IMAD.WIDE.U32 R8, R8, -0x2daee0ad, RZ ;  /* 0xd2511f5308087825 */ /* 0x000fe200078e00ff */
[----:B------:R-:W-:-:S03]  /*0220*/  IADD3 R5, R21, 0x76cf5d0a, RZ ;  /* 0x76cf5d0a15057810 */ /* 0x000fc60007ffe0ff */
[----:B------:R-:W-:Y:S01]  /*0230*/  IMAD.WIDE.U32 R10, R10, -0x326172a9, RZ ;  /* 0xcd9e8d570a0a7825 */ /* 0x000fe200078e00ff */
[----:B------:R-:W-:-:S03]  /*0240*/  LOP3.LUT R14, R9, R4, R2, 0x96, !PT ;  /* 0x00000004090e7212 */ /* 0x000fc600078e9602 */
[----:B------:R-:W-:Y:S01]  /*0250*/  VIADD R4, R20, 0x3c6ef372 ;  /* 0x3c6ef37214047836 */ /* 0x000fe20000000000 */
[----:B------:R-:W-:Y:S01]  /*0260*/  LOP3.LUT R12, R11, R3, R6, 0x96, !PT ;  /* 0x000000030b0c7212 */ /* 0x000fe200078e9606 */
[----:B------:R-:W-:-:S04]  /*0270*/  IMAD.WIDE.U32 R14, R14, -0x326172a9, RZ ;  /* 0xcd9e8d570e0e7825 */ /* 0x000fc800078e00ff */
[----:B------:R-:W-:Y:S01]  /*0280*/  IMAD.WIDE.U32 R12, R12, -0x2daee0ad, RZ ;  /* 0xd2511f530c0c7825 */ /* 0x000fe200078e00ff */
[----:B------:R-:W-:-:S03]  /*0290*/  LOP3.LUT R10, R15, R10, R4, 0x96, !PT ;  /* 0x0000000a0f0a7212 */ /* 0x000fc600078e9604 */
[----:B------:R-:W-:Y:S01]  /*02a0*/  VIADD R6, R21, 0x32370b8f ;  /* 0x32370b8f15067836 */ /* 0x000fe20000000000 */
[----:B------:R-:W-:Y:S01]  /*02b0*/  LOP3.LUT R16, R13, R8, R5, 0x96, !PT ;  /* 0x000000080d107212 */ /* 0x000fe200078e9605 */
[----:B------:R-:W-:Y:S01]  /*02c0*/  IMAD.WIDE.U32 R10, R10, -0x2daee0ad, RZ ;  /* 0xd2511f530a0a7825 */ /* 0x000fe200078e00ff */
[----:B------:R-:W-:-:S03]  /*02d0*/  IADD3 R8, R20, 0x78dde6e4, RZ ;  /* 0x78dde6e414087810 */ /* 0x000fc60007ffe0ff */
[----:B------:R-:W-:Y:S01]  /*02e0*/  IMAD.WIDE.U32 R16, R16, -0x326172a9, RZ ;  /* 0xcd9e8d5710107825 */ /* 0x000fe200078e00ff */
[----:B------:R-:W-:Y:S02]  /*02f0*/  LOP3.LUT R18, R11, R12, R6, 0x96, !PT ;  /* 0x0000000c0b127212 */ /* 0x000fe400078e9606 */
[----:B------:R-:W-:Y:S01]  /*0300*/  IADD3 R11, R20, 0x1715609d, RZ ;  /* 0x1715609d140b7810 */ /* 0x000fe20007ffe0ff */
[----:B------:R-:W-:Y:S01]  /*0310*/  VIADD R9, R21, 0xed9eba14 ;  /* 0xed9eba1415097836 */ /* 0x000fe20000000000 */
[----:B------:R-:W-:Y:S01]  /*0320*/  LOP3.LUT R12, R17, R14, R7, 0x96, !PT ;  /* 0x0000000e110c7212 */ /* 0x000fe200078e9607 */
[----:B------:R-:W-:-:S04]  /*0330*/  IMAD.WIDE.U32 R18, R18, -0x326172a9, RZ ;  /* 0xcd9e8d5712127825 */ /* 0x000fc800078e00ff */
[----:B------:R-:W-:Y:S01]  /*0340*/  IMAD.WIDE.U32 R12, R12, -0x2daee0ad, RZ ;  /* 0xd2511f530c0c7825 */ /* 0x000fe200078e00ff */
[----:B------:R-:W-:-:S04]  /*0350*/  LOP3.LUT R14, R19, R16, R8, 0x96, !PT ;  /* 0x00000010130e7212 */ /* 0x000fc800078e9608 */
[----:B------:R-:W-:Y:S01]  /*0360*/  LOP3.LUT R22, R13, R10, R9, 0x96, !PT ;  /* 0x0000000a0d167212 */ /* 0x000fe200078e9609 */
[----:B------:R-:W-:-:S04]  /*0370*/  IMAD.WIDE.U32 R14, R14, -0x2daee0ad, RZ ;  /* 0xd2511f530e0e7825 */ /* 0x000fc800078e00ff */
[----:B------:R-:W-:Y:S02]  /*0380*/  VIADD R10, R21, 0xa9066899 ;  /* 0xa9066899150a7836 */ /* 0x000fe40000000000 */
[----:B------:R-:W-:-:S03]  /*0390*/  IMAD.WIDE.U32 R22, R22, -0x326172a9, RZ ;  /* 0xcd9e8d5716167825 */ /* 0x000fc600078e00ff */
[----:B------:R-:W-:Y:S01]  /*03a0*/  LOP3.LUT R16, R15, R12, R10, 0x96, !PT ;  /* 0x0000000c0f107212 */ /* 0x000fe200078e960a */
[----:B------:R-:W-:Y:S01]  /*03b0*/  VIADD R12, R20, 0xb54cda56 ;  /* 0xb54cda56140c7836 */ /* 0x000fe20000000000 */
[----:B------:R-:W-:Y:S01]  /*03c0*/  LOP3.LUT R18, R23, R18, R11, 0x96, !PT ;  /* 0x0000001217127212 */ /* 0x000fe200078e960b */
[----:B------:R-:W-:Y:S02]  /*03d0*/  VIADD R13, R21, 0x646e171e ;  /* 0x646e171e150d7836 */ /* 0x000fe40000000000 */
[----:B------:R-:W-:-:S04]  /*03e0*/  IMAD.WIDE.U32 R16, R16, -0x326172a9, RZ ;  /* 0xcd9e8d5710107825 */ /* 0x000fc800078e00ff */
[----:B------:R-:W-:Y:S01]  /*03f0*/  IMAD.WIDE.U32 R18, R18, -0x2daee0ad, RZ ;  /* 0xd2511f5312127825 */ /* 0x000fe200078e00ff */
[----:B------:R-:W-:Y:S02]  /*0400*/  LOP3.LUT R28, R17, R22, R12, 0x96, !PT ;  /* 0x00000016111c7212 */ /* 0x000fe400078e960c */
[----:B------:R-:W-:Y:S01]  /*0410*/  MOV R17, R35 ;  /* 0x0000002300117202 */ /* 0x000fe20000000f00 */
[----:B------:R-:W-:Y:S01]  /*0420*/  VIADD R15, R20, 0x5384540f ;  /* 0x5384540f140f7836 */ /* 0x000fe20000000000 */
[----:B------:R-:W-:Y:S01]  /*0430*/  LOP3.LUT R22, R19, R14, R13, 0x96, !PT ;  /* 0x0000000e13167212 */ /* 0x000fe200078e960d */
[----:B------:R-:W-:Y:S01]  /*0440*/  IMAD.WIDE.U32 R28, R28, -0x2daee0ad, RZ ;  /* 0xd2511f531c1c7825 */ /* 0x000fe200078e00ff */
[----:B------:R-:W-:-:S03]  /*0450*/  IADD3 R14, R21, 0x1fd5c5a3, RZ ;  /* 0x1fd5c5a3150e7810 */ /* 0x000fc60007ffe0ff */
[----:B------:R-:W-:Y:S01]  /*0460*/  IMAD.WIDE.U32 R22, R22, -0x326172a9, RZ ;  /* 0xcd9e8d5716167825 */ /* 0x000fe200078e00ff */
[----:B------:R-:W-:-:S03]  /*0470*/  LOP3.LUT R29, R29, R18, R14, 0x96, !PT ;  /* 0x000000121d1d7212 */ /* 0x000fc600078e960e */
[----:B------:R-:W-:Y:S01]  /*0480*/  VIADD R18, R20, 0xf1bbcdc8 ;  /* 0xf1bbcdc814127836 */ /* 0x000fe20000000000 */
[----:B------:R-:W-:Y:S01]  /*0490*/  LOP3.LUT R30, R23, R16, R15, 0x96, !PT ;  /* 0x00000010171e7212 */ /* 0x000fe200078e960f */
[----:B------:R-:W-:-:S04]  /*04a0*/  IMAD.HI.U32 R45, R29, -0x326172a9, RZ ;  /* 0xcd9e8d571d2d7827 */ /* 0x000fc800078e00ff */
[----:B------:R-:W-:Y:S01]  /*04b0*/  IMAD.HI.U32 R23, R30, -0x2daee0ad, RZ ;  /* 0xd2511f531e177827 */ /* 0x000fe200078e00ff */
[----:B------:R-:W-:-:S03]  /*04c0*/  LOP3.LUT R45, R45, R22, R18, 0x96, !PT ;  /* 0x000000162d2d7212 */ /* 0x000fc600078e9612 */
[----:B------:R-:W-:Y:S02]  /*04d0*/  VIADD R19, R21, 0xdb3d7428 ;  /* 0xdb3d742815137836 */ /* 0x000fe40000000000 */
[----:B------:R-:W-:-:S03]  /*04e0*/  IMAD.MOV.U32 R16, RZ, RZ, R34 ;  /* 0x000000ffff107224 */ /* 0x000fc600078e0022 */
[----:B------:R-:W-:Y:S01]  /*04f0*/  LOP3.LUT R28, R23, R28, R19, 0x96, !PT ;  /* 0x0000001c171c7212 */ /* 0x000fe200078e9613 */
[----:B------:R-:W-:Y:S06]  /*0500*/  @!P0 BRA `(.L_x_256) ;  /* 0x0000000000208947 */ /* 0x000fec0003800000 */
[----:B------:R-:W-:Y:S01]  /*0510*/  ULDC UR8, c[0x0][0xc] ;  /* 0x0000030000087ab9 */ /* 0x000fe20000000800 */
[----:B------:R-:W-:Y:S01]  /*0520*/  MOV R32, 0x560 ;  /* 0x0000056000207802 */ /* 0x000fe20000000f00 */
[----:B------:R-:W-:-:S05]  /*0530*/  IMAD R33, R31, UR8, RZ ;  /* 0x000000081f217c24 */ /* 0x000fca000f8e02ff */
[----:B------:R-:W-:-:S07]  /*0540*/  SHF.L.U32 R33, R33, 0x1, RZ ;  /* 0x0000000121217819 */ /* 0x000fce00000006ff */
[----:B------:R-:W-:Y:S05]  /*0550*/  CALL.REL.NOINC `($__internal_19_$__cuda_sm20_div_s64) ;  /* 0x0000000800c07944 */ /* 0x000fea0003c00000 */
[----:B------:R-:W-:Y:S02]  /*0560*/  IMAD.MOV.U32 R22, RZ, RZ, R24 ;  /* 0x000000ffff167224 */ /* 0x000fe400078e0018 */
[----:B------:R-:W-:Y:S01]  /*0570*/  IMAD.MOV.U32 R23, RZ, RZ, R25 ;  /* 0x000000ffff177224 */ /* 0x000fe200078e0019 */
[----:B------:R-:W-:Y:S06]  /*0580*/  BRA `(.L_x_257) ;  /* 0x0000000000587947 */ /* 0x000fec0003800000 */
.L_x_256:
[----:B------:R-:W0:Y:S02]  /*0590*/  LDC R22, c[0x0][0xc] ;  /* 0x00000300ff167b82 */ /* 0x000e240000000800 */
[----:B0-----:R-:W-:-:S05]  /*05a0*/  IMAD R22, R31, R22, RZ ;  /* 0x000000161f167224 */ /* 0x001fca00078e02ff */
[----:B------:R-:W-:-:S04]  /*05b0*/  SHF.L.U32 R24, R22, 0x1, RZ ;  /* 0x0000000116187819 */ /* 0x000fc800000006ff */
        /* <DEDUP_REMOVED lines=19> */
.L_x_257:
[----:B------:R-:W-:Y:S01]  /*06f0*/  ULDC UR4, c[0x0][0xc] ;  /* 0x0000030000047ab9 */ /* 0x000fe20000000800 */
[----:B------:R-:W-:Y:S01]  /*0700*/  IADD3 R27, P0, R22, 0x1, RZ ;  /* 0x00000001161b7810 */ /* 0x000fe20007f1e0ff */
[----:B------:R-:W-:-:S03]  /*0710*/  IMAD.WIDE.U32 R24, R31, UR4, RZ ;  /* 0x000000041f187c25 */ /* 0x000fc6000f8e00ff */
[----:B------:R-:W-:Y:S01]  /*0720*/  IADD3.X R31, RZ, R23, RZ, P0, !PT ;  /* 0x00000017ff1f7210 */ /* 0x000fe200007fe4ff */
[-C--:B------:R-:W-:Y:S02]  /*0730*/  IMAD R25, R25, R27.reuse, RZ ;  /* 0x0000001b19197224 */ /* 0x080fe400078e02ff */
[----:B------:R-:W-:-:S04]  /*0740*/  IMAD.WIDE.U32 R22, R24, R27, RZ ;  /* 0x0000001b18167225 */ /* 0x000fc800078e00ff */
[----:B------:R-:W-:Y:S02]  /*0750*/  IMAD R25, R24, R31, R25 ;  /* 0x0000001f18197224 */ /* 0x000fe400078e0219 */
[----:B------:R-:W-:Y:S02]  /*0760*/  IMAD.SHL.U32 R37, R22, 0x2, RZ ;  /* 0x0000000216257824 */ /* 0x000fe400078e00ff */
[----:B------:R-:W-:-:S03]  /*0770*/  IMAD.IADD R23, R23, 0x1, R25 ;  /* 0x0000000117177824 */ /* 0x000fc600078e0219 */
[----:B------:R-:W-:Y:S02]  /*0780*/  ISETP.GE.U32.AND P0, PT, R16, R37, PT ;  /* 0x000000251000720c */ /* 0x000fe40003f06070 */
[----:B------:R-:W-:-:S04]  /*0790*/  SHF.L.U64.HI R36, R22, 0x1, R23 ;  /* 0x0000000116247819 */ /* 0x000fc80000010217 */
[----:B------:R-:W-:-:S13]  /*07a0*/  ISETP.GE.AND.EX P0, PT, R17, R36, PT, P0 ;  /* 0x000000241100720c */ /* 0x000fda0003f06300 */
[----:B------:R-:W-:Y:S05]  /*07b0*/  @P0 EXIT ;  /* 0x000000000000094d */ /* 0x000fea0003800000 */
[----:B------:R-:W0:Y:S01]  /*07c0*/  LDC.64 R22, c[0x0][0x248] ;  /* 0x00009200ff167b82 */ /* 0x000e220000000a00 */
[----:B------:R-:W-:Y:S01]  /*07d0*/  IMAD R30, R30, -0x2daee0ad, RZ ;  /* 0xd2511f531e1e7824 */ /* 0x000fe200078e02ff */
[----:B------:R-:W-:Y:S01]  /*07e0*/  IADD3 R39, R20, -0x700cb87f, RZ ;  /* 0x8ff3478114277810 */ /* 0x000fe20007ffe0ff */
[----:B------:R-:W-:Y:S01]  /*07f0*/  IMAD R32, R29, -0x326172a9, RZ ;  /* 0xcd9e8d571d207824 */ /* 0x000fe200078e02ff */
[C---:B------:R-:W-:Y:S01]  /*0800*/  SHF.R.U64 R43, R44.reuse, 0x2, R43 ;  /* 0x000000022c2b7819 */ /* 0x040fe2000000122b */
[----:B------:R-:W-:Y:S01]  /*0810*/  VIADD R41, R21, 0x96a522ad ;  /* 0x96a522ad15297836 */ /* 0x000fe20000000000 */
[----:B------:R-:W-:Y:S01]  /*0820*/  LOP3.LUT R44, R44, 0x3, RZ, 0xc0, !PT ;  /* 0x000000032c2c7812 */ /* 0x000fe200078ec0ff */
[----:B------:R-:W-:Y:S01]  /*0830*/  IMAD.WIDE.U32 R26, R28, -0x326172a9, RZ ;  /* 0xcd9e8d571c1a7825 */ /* 0x000fe200078e00ff */
[----:B------:R-:W1:Y:S01]  /*0840*/  LDC.64 R24, c[0x0][0x210] ;  /* 0x00008400ff187b82 */ /* 0x000e620000000a00 */
[----:B------:R-:W-:Y:S01]  /*0850*/  LOP3.LUT R31, R32, R39, RZ, 0x3c, !PT ;  /* 0x00000027201f7212 */ /* 0x000fe200078e3cff */
[----:B------:R-:W-:Y:S01]  /*0860*/  ULDC UR5, c[0x0][0x240] ;  /* 0x0000900000057ab9 */ /* 0x000fe20000000800 */
[----:B------:R-:W-:Y:S01]  /*0870*/  IMAD.HI.U32 R42, R45, -0x2daee0ad, RZ ;  /* 0xd2511f532d2a7827 */ /* 0x000fe200078e00ff */
[----:B------:R-:W-:Y:S01]  /*0880*/  LOP3.LUT R29, R30, R41, RZ, 0x3c, !PT ;  /* 0x000000291e1d7212 */ /* 0x000fe200078e3cff */
[----:B------:R-:W-:Y:S01]  /*0890*/  ULDC.64 UR10, c[0x0][0x250] ;  /* 0x00009400000a7ab9 */ /* 0x000fe20000000a00 */
[----:B------:R-:W-:Y:S01]  /*08a0*/  LOP3.LUT R40, R31, R27, RZ, 0x3c, !PT ;  /* 0x0000001b1f287212 */ /* 0x000fe200078e3cff */
[----:B------:R-:W-:Y:S01]  /*08b0*/  IMAD.MOV.U32 R38, RZ, RZ, R26 ;  /* 0x000000ffff267224 */ /* 0x000fe200078e001a */
[----:B------:R-:W-:Y:S01]  /*08c0*/  LOP3.LUT R42, R29, R42, RZ, 0x3c, !PT ;  /* 0x0000002a1d2a7212 */ /* 0x000fe200078e3cff */
[----:B------:R-:W-:-:S06]  /*08d0*/  ULDC.64 UR8, c[0x0][0x238] ;  /* 0x00008e0000087ab9 */ /* 0x000fcc0000000a00 */
.L_x_265:
[----:B------:R-:W-:Y:S01]  /*08e0*/  IADD3 R43, R43, 0x1, RZ ;  /* 0x000000012b2b7810 */ /* 0x000fe20007ffe0ff */
[----:B------:R-:W-:Y:S03]  /*08f0*/  BSSY B0, `(.L_x_258) ;  /* 0x000000c000007945 */ /* 0x000fe60003800000 */
[C---:B------:R-:W-:Y:S01]  /*0900*/  ISETP.NE.AND P0, PT, R43.reuse, RZ, PT ;  /* 0x000000ff2b00720c */ /* 0x040fe20003f05270 */
[----:B---34-:R-:W-:-:S12]  /*0910*/  IMAD.HI.U32 R26, R43, -0x2daee0ad, RZ ;  /* 0xd2511f532b1a7827 */ /* 0x018fd800078e00ff */
[----:B-1----:R-:W-:Y:S05]  /*0920*/  @P0 BRA `(.L_x_259) ;  /* 0x0000000000200947 */ /* 0x002fea0003800000 */
[----:B------:R-:W-:-:S05]  /*0930*/  VIADD R0, R0, 0x1 ;  /* 0x0000000100007836 */ /* 0x000fca0000000000 */
[----:B------:R-:W-:-:S13]  /*0940*/  ISETP.NE.AND P0, PT, R0, RZ, PT ;  /* 0x000000ff0000720c */ /* 0x000fda0003f05270 */
[----:B------:R-:W-:Y:S01]  /*0950*/  @!P0 VIADD R34, R34, 0x1 ;  /* 0x0000000122228836 */ /* 0x000fe20000000000 */
[----:B------:R-:W-:Y:S01]  /*0960*/  @!P0 IADD3 R27, R35, 0x1, RZ ;  /* 0x00000001231b8810 */ /* 0x000fe20007ffe0ff */
[----:B------:R-:W-:-:S03]  /*0970*/  @!P0 IMAD.MOV.U32 R0, RZ, RZ, RZ ;  /* 0x000000ffff008224 */ /* 0x000fc600078e00ff */
[----:B------:R-:W-:-:S13]  /*0980*/  ISETP.NE.AND P1, PT, R34, RZ, !P0 ;  /* 0x000000ff2200720c */ /* 0x000fda0004725270 */
[----:B------:R-:W-:-:S05]  /*0990*/  @P1 IMAD.MOV R27, RZ, RZ, R35 ;  /* 0x000000ffff1b1224 */ /* 0x000fca00078e0223 */
[----:B------:R-:W-:-:S07]  /*09a0*/  @!P0 MOV R35, R27 ;  /* 0x0000001b00238202 */ /* 0x000fce0000000f00 */
.L_x_259:
[----:B------:R-:W-:Y:S05]  /*09b0*/  BSYNC B0 ;  /* 0x0000000000007941 */ /* 0x000fea0003800000 */
.L_x_258:
        /* <DEDUP_REMOVED lines=8> */
[----:B------:R-:W-:-:S04]  /*0a40*/  IMAD.WIDE.U32 R32, R27, -0x2daee0ad, RZ ;  /* 0xd2511f531b207825 */ /* 0x000fc800078e00ff */
[----:B------:R-:W-:Y:S01]  /*0a50*/  IMAD R46, R45, -0x2daee0ad, RZ ;  /* 0xd2511f532d2e7824 */ /* 0x000fe200078e02ff */
        /* <DEDUP_REMOVED lines=40> */
[----:B------:R-:W-:Y:S02]  /*0ce0*/  @P0 IMAD.MOV.U32 R26, RZ, RZ, R40 ;  /* 0x000000ffff1a0224 */ /* 0x000fe400078e0028 */
[----:B------:R-:W-:Y:S01]  /*0cf0*/  @P0 IMAD.MOV.U32 R42, RZ, RZ, R38 ;  /* 0x000000ffff2a0224 */ /* 0x000fe200078e0026 */
[----:B------:R-:W-:Y:S06]  /*0d00*/  BRA `(.L_x_260) ;  /* 0x0000000000087947 */ /* 0x000fec0003800000 */
.L_x_261:
[----:B------:R-:W-:Y:S01]  /*0d10*/  MOV R26, R42 ;  /* 0x0000002a001a7202 */ /* 0x000fe20000000f00 */
[----:B------:R-:W-:-:S07]  /*0d20*/  IMAD.MOV.U32 R42, RZ, RZ, R46 ;  /* 0x000000ffff2a7224 */ /* 0x000fce00078e002e */
.L_x_260:
[----:B------:R-:W2:Y:S01]  /*0d30*/  LDC R47, c[0x0][RZ] ;  /* 0x00000000ff2f7b82 */ /* 0x000ea20000000800 */
[----:B------:R-:W-:Y:S01]  /*0d40*/  I2FP.F32.U32 R26, R26 ;  /* 0x0000001a001a7245 */ /* 0x000fe20000201000 */
[----:B------:R-:W-:Y:S01]  /*0d50*/  IMAD.MOV.U32 R27, RZ, RZ, 0x2f800000 ;  /* 0x2f800000ff1b7424 */ /* 0x000fe200078e00ff */
[----:B-1----:R-:W-:Y:S01]  /*0d60*/  ISETP.GE.U32.AND P0, PT, R16, R24, PT ;  /* 0x000000181000720c */ /* 0x002fe20003f06070 */
[----:B------:R-:W-:Y:S02]  /*0d70*/  BSSY B0, `(.L_x_262) ;  /* 0x0000019000007945 */ /* 0x000fe40003800000 */
[----:B------:R-:W-:Y:S01]  /*0d80*/  FFMA.FTZ R26, R26, R27, 1.1641532182693481445e-10 ;  /* 0x2f0000001a1a7423 */ /* 0x000fe2000001001b */
[----:B------:R-:W-:Y:S02]  /*0d90*/  ISETP.GE.AND.EX P0, PT, R17, R25, PT, P0 ;  /* 0x000000191100720c */ /* 0x000fe40003f06300 */
[----:B------:R-:W-:-:S03]  /*0da0*/  I2FP.F32.U32 R27, R42 ;  /* 0x0000002a001b7245 */ /* 0x000fc60000201000 */
[----:B------:R-:W1:Y:S01]  /*0db0*/  MUFU.LG2 R26, R26 ;  /* 0x0000001a001a7308 */ /* 0x000e620000000c00 */
[----:B--2---:R-:W-:-:S05]  /*0dc0*/  IMAD R47, R47, UR4, RZ ;  /* 0x000000042f2f7c24 */ /* 0x004fca000f8e02ff */
[----:B------:R-:W-:Y:S01]  /*0dd0*/  IADD3 R49, P2, R47, R16, RZ ;  /* 0x000000102f317210 */ /* 0x000fe20007f5e0ff */
[----:B-1----:R-:W-:Y:S01]  /*0de0*/  FMUL.FTZ R28, R26, 0.69314718246459960938 ;  /* 0x3f3172181a1c7820 */ /* 0x002fe20000410000 */
[----:B------:R-:W-:Y:S02]  /*0df0*/  IMAD.MOV.U32 R26, RZ, RZ, 0x30c90fdb ;  /* 0x30c90fdbff1a7424 */ /* 0x000fe400078e00ff */
[----:B------:R-:W-:Y:S01]  /*0e00*/  IADD3.X R38, RZ, R17, RZ, P2, !PT ;  /* 0x00000011ff267210 */ /* 0x000fe200017fe4ff */
[----:B------:R-:W-:Y:S01]  /*0e10*/  FMUL.FTZ R28, R28, -2 ;  /* 0xc00000001c1c7820 */ /* 0x000fe20000410000 */
[----:B------:R-:W-:Y:S01]  /*0e20*/  ISETP.GE.U32.AND P1, PT, R49, R24, PT ;  /* 0x000000183100720c */ /* 0x000fe20003f26070 */
[----:B------:R-:W-:-:S03]  /*0e30*/  FFMA.FTZ R46, R27, R26, 7.314590599882819788e-10 ;  /* 0x30490fdb1b2e7423 */ /* 0x000fc6000001001a */
[----:B------:R-:W-:Y:S02]  /*0e40*/  ISETP.GE.AND.EX P1, PT, R38, R25, PT, P1 ;  /* 0x000000192600720c */ /* 0x000fe40003f26310 */
[----:B------:R1:W2:Y:S01]  /*0e50*/  MUFU.SQRT R38, R28 ;  /* 0x0000001c00267308 */ /* 0x0002a20000002000 */
[----:B------:R-:W-:Y:S10]  /*0e60*/  @P0 BRA `(.L_x_263) ;  /* 0x0000000000240947 */ /* 0x000ff40003800000 */
[----:B------:R-:W-:-:S04]  /*0e70*/  FMUL.RZ R42, R46, 0.15915493667125701904 ;  /* 0x3e22f9832e2a7820 */ /* 0x000fc8000040c000 */
[----:B------:R-:W2:Y:S02]  /*0e80*/  MUFU.SIN R27, R42 ;  /* 0x0000002a001b7308 */ /* 0x000ea40000000400 */
[----:B--2---:R-:W-:Y:S01]  /*0e90*/  FMUL.FTZ R40, R38, R27 ;  /* 0x0000001b26287220 */ /* 0x004fe20000410000 */
[----:B------:R-:W-:-:S05]  /*0ea0*/  IMAD R27, R16, UR5, RZ ;  /* 0x00000005101b7c24 */ /* 0x000fca000f8e02ff */
[----:B-1----:R-:W0:Y:S01]  /*0eb0*/  F2F.F64.F32 R28, R40 ;  /* 0x00000028001c7310 */ /* 0x002e220000201800 */
[----:B------:R-:W-:-:S04]  /*0ec0*/  IADD3 R26, P0, R27, UR8, RZ ;  /* 0x000000081b1a7c10 */ /* 0x000fc8000ff1e0ff */
[----:B------:R-:W-:Y:S01]  /*0ed0*/  LEA.HI.X.SX32 R27, R27, UR9, 0x1, P0 ;  /* 0x000000091b1b7c11 */ /* 0x000fe200080f0eff */
[----:B0-----:R-:W-:-:S07]  /*0ee0*/  DFMA R28, R28, UR10, R22 ;  /* 0x0000000a1c1c7c2b */ /* 0x001fce0008000016 */
[----:B------:R3:W-:Y:S04]  /*0ef0*/  STG.E.64 desc[UR6][R26.64], R28 ;  /* 0x0000001c1a007986 */ /* 0x0007e8000c101b06 */
.L_x_263:
[----:B------:R-:W-:Y:S05]  /*0f00*/  BSYNC B0 ;  /* 0x0000000000007941 */ /* 0x000fea0003800000 */
.L_x_262:
[----:B------:R-:W-:Y:S05]  /*0f10*/  @P1 BRA `(.L_x_264) ;  /* 0x0000000000241947 */ /* 0x000fea0003800000 */
[----:B------:R-:W-:Y:S01]  /*0f20*/  FMUL.RZ R46, R46, 0.15915493667125701904 ;  /* 0x3e22f9832e2e7820 */ /* 0x000fe2000040c000 */
[----:B------:R-:W-:-:S03]  /*0f30*/  IMAD R49, R49, UR5, RZ ;  /* 0x0000000531317c24 */ /* 0x000fc6000f8e02ff */
[----:B---3--:R-:W2:Y:S02]  /*0f40*/  MUFU.COS R27, R46 ;  /* 0x0000002e001b7308 */ /* 0x008ea40000000000 */
[----:B------:R-:W-:Y:S01]  /*0f50*/  IADD3 R26, P0, R49, UR8, RZ ;  /* 0x00000008311a7c10 */ /* 0x000fe2000ff1e0ff */
[----:B--2---:R-:W-:-:S03]  /*0f60*/  FMUL.FTZ R38, R38, R27 ;  /* 0x0000001b26267220 */ /* 0x004fc60000410000 */
[----:B------:R-:W-:Y:S02]  /*0f70*/  LEA.HI.X.SX32 R27, R49, UR9, 0x1, P0 ;  /* 0x00000009311b7c11 */ /* 0x000fe400080f0eff */
[----:B-1----:R-:W0:Y:S02]  /*0f80*/  F2F.F64.F32 R28, R38 ;  /* 0x00000026001c7310 */ /* 0x002e240000201800 */
[----:B0-----:R-:W-:-:S07]  /*0f90*/  DFMA R28, R28, UR10, R22 ;  /* 0x0000000a1c1c7c2b */ /* 0x001fce0008000016 */
[----:B------:R4:W-:Y:S04]  /*0fa0*/  STG.E.64 desc[UR6][R26.64], R28 ;  /* 0x0000001c1a007986 */ /* 0x0009e8000c101b06 */
.L_x_264:
[----:B------:R-:W-:Y:S01]  /*0fb0*/  LEA R16, P0, R47, R16, 0x1 ;  /* 0x000000102f107211 */ /* 0x000fe200078008ff */
[----:B------:R-:W-:Y:S05]  /*0fc0*/  WARPSYNC.ALL ;  /* 0x0000000000007948 */ /* 0x000fea0003800000 */
[----:B------:R-:W-:Y:S01]  /*0fd0*/  IMAD.X R17, RZ, RZ, R17, P0 ;  /* 0x000000ffff117224 */ /* 0x000fe200000e0611 */
[----:B------:R-:W-:Y:S01]  /*0fe0*/  BAR.SYNC.DEFER_BLOCKING 0x0 ;  /* 0x0000000000007b1d */ /* 0x000fe20000010000 */
[----:B------:R-:W-:Y:S01]  /*0ff0*/  ISETP.GE.U32.AND P0, PT, R16, R37, PT ;  /* 0x000000251000720c */ /* 0x000fe20003f06070 */
[----:B------:R-:W-:Y:S01]  /*1000*/  IMAD.MOV.U32 R40, RZ, RZ, R32 ;  /* 0x000000ffff287224 */ /* 0x000fe200078e0020 */
[----:B--2---:R-:W-:Y:S01]  /*1010*/  MOV R38, R30 ;  /* 0x0000001e00267202 */ /* 0x004fe20000000f00 */
[----:B------:R-:W-:Y:S01]  /*1020*/  IMAD.MOV.U32 R42, RZ, RZ, R33 ;  /* 0x000000ffff2a7224 */ /* 0x000fe200078e0021 */
[----:B------:R-:W-:-:S13]  /*1030*/  ISETP.GE.AND.EX P0, PT, R17, R36, PT, P0 ;  /* 0x000000241100720c */ /* 0x000fda0003f06300 */
[----:B------:R-:W-:Y:S05]  /*1040*/  @!P0 BRA `(.L_x_265) ;  /* 0xfffffff800248947 */ /* 0x000fea000383ffff */
[----:B------:R-:W-:Y:S05]  /*1050*/  EXIT ;  /* 0x000000000000794d */ /* 0x000fea0003800000 */
        .weak           $__internal_19_$__cuda_sm20_div_s64
        .type           $__internal_19_$__cuda_sm20_div_s64,@function
        .size           $__internal_19_$__cuda_sm20_div_s64,(.L_x_339 - $__internal_19_$__cuda_sm20_div_s64)
$__internal_19_$__cuda_sm20_div_s64:
[----:B------:R-:W-:Y:S01]  /*1060*/  MOV R26, R33 ;  /* 0x00000021001a7202 */ /* 0x000fe20000000f00 */
[----:B------:R-:W-:-:S05]  /*1070*/  IMAD.MOV.U32 R27, RZ, RZ, RZ ;  /* 0x000000ffff1b7224 */ /* 0x000fca00078e00ff */
[----:B------:R-:W0:Y:S08]  /*1080*/  I2F.U64.RP R26, R26 ;  /* 0x0000001a001a7312 */ /* 0x000e300000309000 */
[----:B0-----:R-:W0:Y:S02]  /*1090*/  MUFU.RCP R22, R26 ;  /* 0x0000001a00167308 */ /* 0x001e240000001000 */
[----:B0-----:R-:W-:-:S06]  /*10a0*/  IADD3 R22, R22, 0x1ffffffe, RZ ;  /* 0x1ffffffe16167810 */ /* 0x001fcc0007ffe0ff */
        /* <DEDUP_REMOVED lines=21> */
[----:B------:R-:W-:-:S04]  /*1200*/  IMAD.WIDE.U32 R24, P0, R25, R26, R24 ;  /* 0x0000001a19187225 */ /* 0x000fc80007800018 */
[C---:B------:R-:W-:Y:S02]  /*1210*/  IMAD R23, R27.reuse, R26, RZ ;  /* 0x0000001a1b177224 */ /* 0x040fe400078e02ff */
[----:B------:R-:W-:Y:S01]  /*1220*/  IMAD.HI.U32 R24, P2, R27, R37, R24 ;  /* 0x000000251b187227 */ /* 0x000fe20007840018 */
[----:B------:R-:W-:-:S03]  /*1230*/  SEL R25, R22, UR4, !P1 ;  /* 0x0000000416197c07 */ /* 0x000fc6000c800000 */
[----:B------:R-:W-:Y:S01]  /*1240*/  IMAD.X R38, RZ, RZ, ~UR5, P4 ;  /* 0x80000005ff267e24 */ /* 0x000fe2000a0e06ff */
[----:B------:R-:W-:Y:S01]  /*1250*/  IADD3 R24, P3, R23, R24, RZ ;  /* 0x0000001817187210 */ /* 0x000fe20007f7e0ff */
[----:B------:R-:W-:-:S03]  /*1260*/  IMAD.HI.U32 R26, R27, R26, RZ ;  /* 0x0000001a1b1a7227 */ /* 0x000fc600078e00ff */
[----:B------:R-:W-:Y:S01]  /*1270*/  SEL R38, R38, UR5, !P1 ;  /* 0x0000000526267c07 */ /* 0x000fe2000c800000 */
[----:B------:R-:W-:Y:S01]  /*1280*/  IMAD.HI.U32 R22, R24, R25, RZ ;  /* 0x0000001918167227 */ /* 0x000fe200078e00ff */
[----:B------:R-:W-:-:S03]  /*1290*/  IADD3.X R27, R26, R27, RZ, P0, !PT ;  /* 0x0000001b1a1b7210 */ /* 0x000fc600007fe4ff */
[----:B------:R-:W-:Y:S01]  /*12a0*/  IMAD.MOV.U32 R23, RZ, RZ, RZ ;  /* 0x000000ffff177224 */ /* 0x000fe200078e00ff */
        /* <DEDUP_REMOVED lines=10> */
[----:B------:R-:W-:-:S04]  /*1350*/  IADD3 R36, P0, -R22, R25, RZ ;  /* 0x0000001916247210 */ /* 0x000fc80007f1e1ff */
[----:B------:R-:W-:Y:S02]  /*1360*/  IADD3.X R38, ~R23, R38, RZ, P0, !PT ;  /* 0x0000002617267210 */ /* 0x000fe400007fe5ff */
[----:B------:R-:W-:Y:S02]  /*1370*/  ISETP.GE.U32.AND P0, PT, R36, R33, PT ;  /* 0x000000212400720c */ /* 0x000fe40003f06070 */
[----:B------:R-:W-:Y:S02]  /*1380*/  IADD3 R22, P2, -R33, R36, RZ ;  /* 0x0000002421167210 */ /* 0x000fe40007f5e1ff */
[----:B------:R-:W-:Y:S02]  /*1390*/  ISETP.GE.U32.AND.EX P0, PT, R38, RZ, PT, P0 ;  /* 0x000000ff2600720c */ /* 0x000fe40003f06100 */
[----:B------:R-:W-:Y:S02]  /*13a0*/  IADD3 R23, P3, R24, 0x1, RZ ;  /* 0x0000000118177810 */ /* 0x000fe40007f7e0ff */
[----:B------:R-:W-:-:S02]  /*13b0*/  IADD3.X R27, R38, -0x1, RZ, P2, !PT ;  /* 0xffffffff261b7810 */ /* 0x000fc400017fe4ff */
[----:B------:R-:W-:Y:S01]  /*13c0*/  SEL R22, R22, R36, P0 ;  /* 0x0000002416167207 */ /* 0x000fe20000000000 */
[----:B------:R-:W-:Y:S01]  /*13d0*/  IMAD.X R25, RZ, RZ, R26, P3 ;  /* 0x000000ffff197224 */ /* 0x000fe200018e061a */
        /* <DEDUP_REMOVED lines=18> */
[----:B------:R-:W-:Y:S06]  /*1500*/  RET.REL.NODEC R32 `(_ZN2at6native54_GLOBAL__N__3a6f1fcb_21_DistributionNormal_cu_0c5b6e8543distribution_elementwise_grid_stride_kernelIdLi2EZNS0_9templates4cuda20normal_and_transformIddPNS_17CUDAGeneratorImplEZZZNS4_13normal_kernelIS7_EEvRKNS_10TensorBaseEddT_ENKUlvE_clEvENKUlvE_clEvEUldE_EEvRNS_18TensorIteratorBaseET1_T2_EUlP24curandStatePhilox4_32_10E0_ZNS1_27distribution_nullary_kernelIdd6float4S7_SM_SF_EEvSH_SJ_RKT3_T4_EUlidE_EEvlNS_15PhiloxCudaStateESI_SJ_) ;  /* 0xffffffe820bc7950 */ /* 0x000fec0003c3ffff */
.L_x_266:
        /* <DEDUP_REMOVED lines=15> */
.L_x_339:


//--------------------- .text._ZN2at6native54_GLOBAL__N__3a6f1fcb_21_DistributionNormal_cu_0c5b6e8543distribution_elementwise_grid_stride_kernelIdLi2EZNS0_9templates4cuda20normal_and_transformIddPNS_17CUDAGeneratorImplEZZZNS4_13normal_kernelIS7_EEvRKNS_10TensorBaseEddT_ENKUlvE_clEvENKUlvE_clEvEUldE_EEvRNS_18TensorIteratorBaseET1_T2_EUlP24curandStatePhilox4_32_10E_ZNS1_27distribution_nullary_kernelIdd7double2S7_SM_SF_EEvSH_SJ_RKT3_T4_EUlidE0_EEvlNS_15PhiloxCudaStateESI_SJ_ --------------------------
	.section	.text._ZN2at6native54_GLOBAL__N__3a6f1fcb_21_DistributionNormal_cu_0c5b6e8543distribution_elementwise_grid_stride_kernelIdLi2EZNS0_9templates4cuda20normal_and_transformIddPNS_17CUDAGeneratorImplEZZZNS4_13normal_kernelIS7_EEvRKNS_10TensorBaseEddT_ENKUlvE_clEvENKUlvE_clEvEUldE_EEvRNS_18TensorIteratorBaseET1_T2_EUlP24curandStatePhilox4_32_10E_ZNS1_27distribution_nullary_kernelIdd7double2S7_SM_SF_EEvSH_SJ_RKT3_T4_EUlidE0_EEvlNS_15PhiloxCudaStateESI_SJ_,"ax",@progbits
	.align	128
.text._ZN2at6native54_GLOBAL__N__3a6f1fcb_21_DistributionNormal_cu_0c5b6e8543distribution_elementwise_grid_stride_kernelIdLi2EZNS0_9templates4cuda20normal_and_transformIddPNS_17CUDAGeneratorImplEZZZNS4_13normal_kernelIS7_EEvRKNS_10TensorBaseEddT_ENKUlvE_clEvENKUlvE_clEvEUldE_EEvRNS_18TensorIteratorBaseET1_T2_EUlP24curandStatePhilox4_32_10E_ZNS1_27distribution_nullary_kernelIdd7double2S7_SM_SF_EEvSH_SJ_RKT3_T4_EUlidE0_EEvlNS_15PhiloxCudaStateESI_SJ_:
        .type           _ZN2at6native54_GLOBAL__N__3a6f1fcb_21_DistributionNormal_cu_0c5b6e8543distribution_elementwise_grid_stride_kernelIdLi2EZNS0_9templates4cuda20normal_and_transformIddPNS_17CUDAGeneratorImplEZZZNS4_13normal_kernelIS7_EEvRKNS_10TensorBaseEddT_ENKUlvE_clEvENKUlvE_clEvEUldE_EEvRNS_18TensorIteratorBaseET1_T2_EUlP24curandStatePhilox4_32_10E_ZNS1_27distribution_nullary_kernelIdd7double2S7_SM_SF_EEvSH_SJ_RKT3_T4_EUlidE0_EEvlNS_15PhiloxCudaStateESI_SJ_,@function
        .size           _ZN2at6native54_GLOBAL__N__3a6f1fcb_21_DistributionNormal_cu_0c5b6e8543distribution_elementwise_grid_stride_kernelIdLi2EZNS0_9templates4cuda20normal_and_transformIddPNS_17CUDAGeneratorImplEZZZNS4_13normal_kernelIS7_EEvRKNS_10TensorBaseEddT_ENKUlvE_clEvENKUlvE_clEvEUldE_EEvRNS_18TensorIteratorBaseET1_T2_EUlP24curandStatePhilox4_32_10E_ZNS1_27distribution_nullary_kernelIdd7double2S7_SM_SF_EEvSH_SJ_RKT3_T4_EUlidE0_EEvlNS_15PhiloxCudaStateESI_SJ_,(.L_x_341 - _ZN2at6native54_GLOBAL__N__3a6f1fcb_21_DistributionNormal_cu_0c5b6e8543distribution_elementwise_grid_stride_kernelIdLi2EZNS0_9templates4cuda20normal_and_transformIddPNS_17CUDAGeneratorImplEZZZNS4_13normal_kernelIS7_EEvRKNS_10TensorBaseEddT_ENKUlvE_clEvENKUlvE_clEvEUldE_EEvRNS_18TensorIteratorBaseET1_T2_EUlP24curandStatePhilox4_32_10E_ZNS1_27distribution_nullary_kernelIdd7double2S7_SM_SF_EEvSH_SJ_RKT3_T4_EUlidE0_EEvlNS_15PhiloxCudaStateESI_SJ_)
        .other          _ZN2at6native54_GLOBAL__N__3a6f1fcb_21_DistributionNormal_cu_0c5b6e8543distribution_elementwise_grid_stride_kernelIdLi2EZNS0_9templates4cuda20normal_and_transformIddPNS_17CUDAGeneratorImplEZZZNS4_13normal_kernelIS7_EEvRKNS_10TensorBaseEddT_ENKUlvE_clEvENKUlvE_clEvEUldE_EEvRNS_18TensorIteratorBaseET1_T2_EUlP24curandStatePhilox4_32_10E_ZNS1_27distribution_nullary_kernelIdd7double2S7_SM_SF_EEvSH_SJ_RKT3_T4_EUlidE0_EEvlNS_15PhiloxCudaStateESI_SJ_,@"STO_CUDA_ENTRY STV_DEFAULT"
_ZN2at6native54_GLOBAL__N__3a6f1fcb_21_DistributionNormal_cu_0c5b6e8543distribution_elementwise_grid_stride_kernelIdLi2EZNS0_9templates4cuda20normal_and_transformIddPNS_17CUDAGeneratorImplEZZZNS4_13normal_kernelIS7_EEvRKNS_10TensorBaseEddT_ENKUlvE_clEvENKUlvE_clEvEUldE_EEvRNS_18TensorIteratorBaseET1_T2_EUlP24curandStatePhilox4_32_10E_ZNS1_27distribution_nullary_kernelIdd7double2S7_SM_SF_EEvSH_SJ_RKT3_T4_EUlidE0_EEvlNS_15PhiloxCudaStateESI_SJ_:
        /* <DEDUP_REMOVED lines=9> */
[----:B0-----:R-:W-:Y:S02]  /*0090*/  @P0 IMAD.MOV.U32 R2, RZ, RZ, R18 ;  /* 0x000000ffff020224 */ /* 0x001fe400078e0012 */
        /* <DEDUP_REMOVED lines=83> */
[----:B------:R-:W-:Y:S05]  /*05d0*/  CALL.REL.NOINC `($__internal_20_$__cuda_sm20_div_s64) ;  /* 0x0000003400f47944 */ /* 0x000fea0003c00000 */
[----:B------:R-:W-:Y:S05]  /*05e0*/  BRA `(.L_x_268) ;  /* 0x00000000005c7947 */ /* 0x000fea0003800000 */
.L_x_267:
        /* <DEDUP_REMOVED lines=23> */
.L_x_268:
        /* <DEDUP_REMOVED lines=70> */
.L_x_282:
        /* <DEDUP_REMOVED lines=13> */
.L_x_270:
[----:B------:R-:W-:Y:S05]  /*0c90*/  BSYNC B0 ;  /* 0x0000000000007941 */ /* 0x000fea0003800000 */
.L_x_269:
[----:B------:R-:W-:Y:S01]  /*0ca0*/  IMAD.HI.U32 R19, R46, -0x326172a9, RZ ;  /* 0xcd9e8d572e137827 */ /* 0x000fe200078e00ff */
[----:B------:R-:W-:Y:S02]  /*0cb0*/  LOP3.LUT R18, R18, R45, R13, 0x96, !PT ;  /* 0x0000002d12127212 */ /* 0x000fe400078e960d */
[----:B------:R-:W-:Y:S01]  /*0cc0*/  IADD3 R24, R12, -0x61c88647, RZ ;  /* 0x9e3779b90c187810 */ /* 0x000fe20007ffe0ff */
[----:B------:R-:W-:Y:S01]  /*0cd0*/  IMAD R21, R46, -0x326172a9, RZ ;  /* 0xcd9e8d572e157824 */ /* 0x000fe200078e02ff */
[----:B------:R-:W-:Y:S01]  /*0ce0*/  LOP3.LUT R22, R19, R2, R12, 0x96, !PT ;  /* 0x0000000213167212 */ /* 0x000fe200078e960c */
[----:B------:R-:W-:Y:S01]  /*0cf0*/  IMAD.WIDE.U32 R18, R18, -0x326172a9, RZ ;  /* 0xcd9e8d5712127825 */ /* 0x000fe200078e00ff */
[----:B------:R-:W-:Y:S02]  /*0d00*/  ISETP.NE.AND P0, PT, R49, 0x1, PT ;  /* 0x000000013100780c */ /* 0x000fe40003f05270 */
[----:B------:R-:W-:Y:S01]  /*0d10*/  IADD3 R51, R12, -0x700cb87f, RZ ;  /* 0x8ff347810c337810 */ /* 0x000fe20007ffe0ff */
        /* <DEDUP_REMOVED lines=42> */
[----:B------:R-:W-:Y:S02]  /*0fc0*/  LOP3.LUT R51, R19, R20, R51, 0x96, !PT ;  /* 0x0000001413337212 */ /* 0x000fe400078e9633 */
[----:B------:R-:W-:Y:S01]  /*0fd0*/  MOV R20, R26 ;  /* 0x0000001a00147202 */ /* 0x000fe20000000f00 */
[----:B------:R-:W-:Y:S01]  /*0fe0*/  IMAD.MOV.U32 R25, RZ, RZ, R23 ;  /* 0x000000ffff197224 */ /* 0x000fe200078e0017 */
        /* <DEDUP_REMOVED lines=17> */
.L_x_272:
[----:B------:R-:W-:Y:S01]  /*1100*/  IMAD.MOV.U32 R21, RZ, RZ, R26 ;  /* 0x000000ffff157224 */ /* 0x000fe200078e001a */
[----:B------:R-:W-:Y:S01]  /*1110*/  MOV R20, R23 ;  /* 0x0000001700147202 */ /* 0x000fe20000000f00 */
[----:B------:R-:W-:Y:S01]  /*1120*/  IMAD.MOV.U32 R25, RZ, RZ, R51 ;  /* 0x000000ffff197224 */ /* 0x000fe200078e0033 */
[----:B------:R-:W-:-:S07]  /*1130*/  MOV R22, R18 ;  /* 0x0000001200167202 */ /* 0x000fce0000000f00 */
.L_x_271:
        /* <DEDUP_REMOVED lines=42> */
[----:B------:R-:W-:Y:S02]  /*13e0*/  LOP3.LUT R23, R22, 0x3ff00000, RZ, 0xfc, !PT ;  /* 0x3ff0000016177812 */ /* 0x000fe400078efcff */
[----:B------:R-:W-:Y:S02]  /*13f0*/  MOV R22, R25 ;  /* 0x0000001900167202 */ /* 0x000fe40000000f00 */
        /* <DEDUP_REMOVED lines=46> */
[----:B------:R-:W-:-:S04]  /*16e0*/  DMUL R34, R36, R34 ;  /* 0x0000002224227228 */ /* 0x000fc80000000000 */
[----:B------:R-:W-:-:S04]  /*16f0*/  DFMA R24, R28, UR34, R38 ;  /* 0x000000221c187c2b */ /* 0x000fc80008000026 */
[----:B------:R-:W-:-:S04]  /*1700*/  DFMA R30, R38, R34, R30 ;  /* 0x00000022261e722b */ /* 0x000fc8000000001e */
[----:B------:R-:W-:Y:S01]  /*1710*/  DFMA R22, -R28, UR34, R24 ;  /* 0x000000221c167c2b */ /* 0x000fe20008000118 */
[----:B------:R-:W-:Y:S01]  /*1720*/  UMOV UR34, 0x3b39803f ;  /* 0x3b39803f00227882 */ /* 0x000fe20000000000 */
[----:B------:R-:W-:-:S06]  /*1730*/  UMOV UR35, 0x3c7abc9e ;  /* 0x3c7abc9e00237882 */ /* 0x000fcc0000000000 */
[----:B------:R-:W-:-:S08]  /*1740*/  DADD R22, -R38, R22 ;  /* 0x0000000026167229 */ /* 0x000fd00000000116 */
[----:B------:R-:W-:-:S08]  /*1750*/  DADD R22, R30, -R22 ;  /* 0x000000001e167229 */ /* 0x000fd00000000816 */
[----:B------:R-:W-:-:S08]  /*1760*/  DFMA R22, R28, UR34, R22 ;  /* 0x000000221c167c2b */ /* 0x000fd00008000016 */
[----:B------:R-:W-:-:S11]  /*1770*/  DADD R22, R24, R22 ;  /* 0x0000000018167229 */ /* 0x000fd60000000016 */
.L_x_274:
[----:B------:R-:W-:Y:S05]  /*1780*/  BSYNC B0 ;  /* 0x0000000000007941 */ /* 0x000fea0003800000 */
.L_x_273:
[----:B------:R-:W-:Y:S01]  /*1790*/  UMOV UR34, 0x33145c07 ;  /* 0x33145c0700227882 */ /* 0x000fe20000000000 */
[----:B------:R-:W-:Y:S01]  /*17a0*/  UMOV UR35, 0x3ca1a626 ;  /* 0x3ca1a62600237882 */ /* 0x000fe20000000000 */
[----:B------:R-:W-:Y:S01]  /*17b0*/  MOV R34, 0x2cb0d246 ;  /* 0x2cb0d24600227802 */ /* 0x000fe20000000f00 */
[----:B------:R-:W-:Y:S01]  /*17c0*/  DMUL R24, R26, UR34 ;  /* 0x000000221a187c28 */ /* 0x000fe20008000000 */
[----:B------:R-:W-:Y:S01]  /*17d0*/  UMOV UR34, 0x54442d18 ;  /* 0x54442d1800227882 */ /* 0x000fe20000000000 */
[----:B------:R-:W-:Y:S01]  /*17e0*/  UMOV UR35, 0x400921fb ;  /* 0x400921fb00237882 */ /* 0x000fe20000000000 */
[----:B------:R-:W-:Y:S01]  /*17f0*/  IMAD.MOV.U32 R35, RZ, RZ, 0x3e5ae5f1 ;  /* 0x3e5ae5f1ff237424 */ /* 0x000fe200078e00ff */
[----:B------:R-:W-:Y:S01]  /*1800*/  DMUL R22, R22, -2 ;  /* 0xc000000016167828 */ /* 0x000fe20000000000 */
[----:B------:R-:W0:Y:S01]  /*1810*/  F2I.S64.F64 R32, R32 ;  /* 0x0000002000207311 */ /* 0x000e220000301900 */
[----:B------:R-:W-:Y:S01]  /*1820*/  IMAD.MOV.U32 R36, RZ, RZ, 0x0 ;  /* 0x00000000ff247424 */ /* 0x000fe200078e00ff */
[----:B------:R-:W-:Y:S01]  /*1830*/  MOV R37, 0x3fd80000 ;  /* 0x3fd8000000257802 */ /* 0x000fe20000000f00 */
[----:B------:R-:W-:Y:S01]  /*1840*/  DFMA R26, R26, UR34, R24 ;  /* 0x000000221a1a7c2b */ /* 0x000fe20008000018 */
[----:B------:R-:W-:Y:S01]  /*1850*/  UMOV UR34, 0x20fd8164 ;  /* 0x20fd816400227882 */ /* 0x000fe20000000000 */
[----:B------:R-:W-:Y:S01]  /*1860*/  MOV R24, 0xc1ef8528 ;  /* 0xc1ef852800187802 */ /* 0x000fe20000000f00 */
[----:B------:R-:W-:Y:S01]  /*1870*/  IMAD.MOV.U32 R25, RZ, RZ, 0x3e21eea7 ;  /* 0x3e21eea7ff197424 */ /* 0x000fe200078e00ff */
[----:B------:R-:W-:Y:S01]  /*1880*/  UMOV UR35, 0x3da8ff83 ;  /* 0x3da8ff8300237882 */ /* 0x000fe20000000000 */
[----:B------:R-:W-:Y:S03]  /*1890*/  BSSY B0, `(.L_x_275) ;  /* 0x0000045000007945 */ /* 0x000fe60003800000 */
[----:B------:R-:W-:Y:S01]  /*18a0*/  DMUL R28, R26, R26 ;  /* 0x0000001a1a1c7228 */ /* 0x000fe20000000000 */
[----:B0-----:R-:W-:-:S02]  /*18b0*/  LOP3.LUT R38, R32, 0x1, RZ, 0xc0, !PT ;  /* 0x0000000120267812 */ /* 0x001fc400078ec0ff */
[----:B------:R-:W-:-:S05]  /*18c0*/  LOP3.LUT P1, RZ, R32, 0x2, RZ, 0xc0, !PT ;  /* 0x0000000220ff7812 */ /* 0x000fca000782c0ff */
[C---:B------:R-:W-:Y:S01]  /*18d0*/  DFMA R24, R28.reuse, -UR34, R24 ;  /* 0x800000221c187c2b */ /* 0x040fe20008000018 */
[----:B------:R-:W-:Y:S01]  /*18e0*/  UMOV UR34, 0x8e06e6d9 ;  /* 0x8e06e6d900227882 */ /* 0x000fe20000000000 */
[----:B------:R-:W-:Y:S01]  /*18f0*/  UMOV UR35, 0x3e927e4f ;  /* 0x3e927e4f00237882 */ /* 0x000fe20000000000 */
[----:B------:R-:W-:Y:S02]  /*1900*/  ISETP.NE.U32.AND P0, PT, R38, 0x1, PT ;  /* 0x000000012600780c */ /* 0x000fe40003f05070 */
[----:B------:R-:W0:Y:S02]  /*1910*/  FRND.F64.TRUNC R38, R20 ;  /* 0x0000001400267313 */ /* 0x000e24000030d800 */
[----:B------:R-:W-:Y:S01]  /*1920*/  ISETP.NE.U32.AND.EX P0, PT, RZ, RZ, PT, P0 ;  /* 0x000000ffff00720c */ /* 0x000fe20003f05100 */
[----:B------:R-:W-:Y:S01]  /*1930*/  DFMA R30, R28, R24, -UR34 ;  /* 0x800000221c1e7e2b */ /* 0x000fe20008000018 */
[----:B------:R-:W-:Y:S01]  /*1940*/  UMOV UR34, 0x19ddbce9 ;  /* 0x19ddbce900227882 */ /* 0x000fe20000000000 */
[----:B------:R-:W-:Y:S01]  /*1950*/  UMOV UR35, 0x3efa01a0 ;  /* 0x3efa01a000237882 */ /* 0x000fe20000000000 */
[----:B------:R-:W-:-:S02]  /*1960*/  IADD3 R24, R23, -0x3500000, RZ ;  /* 0xfcb0000017187810 */ /* 0x000fc40007ffe0ff */
[----:B------:R-:W1:Y:S03]  /*1970*/  MUFU.RSQ64H R25, R23 ;  /* 0x0000001700197308 */ /* 0x000e660000001c00 */
[----:B------:R-:W-:Y:S01]  /*1980*/  DFMA R30, R28, R30, UR34 ;  /* 0x000000221c1e7e2b */ /* 0x000fe2000800001e */
[----:B------:R-:W-:Y:S01]  /*1990*/  UMOV UR34, 0x16c15d47 ;  /* 0x16c15d4700227882 */ /* 0x000fe20000000000 */
[----:B------:R-:W-:Y:S01]  /*19a0*/  UMOV UR35, 0x3f56c16c ;  /* 0x3f56c16c00237882 */ /* 0x000fe20000000000 */
[----:B0-----:R-:W-:-:S05]  /*19b0*/  DSETP.NEU.AND P2, PT, R20, R38, PT ;  /* 0x000000261400722a */ /* 0x001fca0003f4d000 */
[----:B------:R-:W-:Y:S01]  /*19c0*/  DFMA R30, R28, R30, -UR34 ;  /* 0x800000221c1e7e2b */ /* 0x000fe2000800001e */
[----:B------:R-:W-:Y:S01]  /*19d0*/  UMOV UR34, 0x55555551 ;  /* 0x5555555100227882 */ /* 0x000fe20000000000 */
[----:B------:R-:W-:Y:S01]  /*19e0*/  UMOV UR35, 0x3fa55555 ;  /* 0x3fa5555500237882 */ /* 0x000fe20000000000 */
[----:B-1----:R-:W-:-:S05]  /*19f0*/  DMUL R40, R24, R24 ;  /* 0x0000001818287228 */ /* 0x002fca0000000000 */
[C---:B------:R-:W-:Y:S01]  /*1a00*/  DFMA R30, R28.reuse, R30, UR34 ;  /* 0x000000221c1e7e2b */ /* 0x040fe2000800001e */
[----:B------:R-:W-:Y:S01]  /*1a10*/  UMOV UR34, 0xf9785eba ;  /* 0xf9785eba00227882 */ /* 0x000fe20000000000 */
[----:B------:R-:W-:Y:S02]  /*1a20*/  UMOV UR35, 0x3de5db65 ;  /* 0x3de5db6500237882 */ /* 0x000fe40000000000 */
[----:B------:R-:W-:Y:S01]  /*1a30*/  DFMA R34, R28, UR34, -R34 ;  /* 0x000000221c227c2b */ /* 0x000fe20008000822 */
[----:B------:R-:W-:Y:S01]  /*1a40*/  UMOV UR34, 0x69ace392 ;  /* 0x69ace39200227882 */ /* 0x000fe20000000000 */
[----:B------:R-:W-:Y:S01]  /*1a50*/  UMOV UR35, 0x3ec71de3 ;  /* 0x3ec71de300237882 */ /* 0x000fe20000000000 */
[----:B------:R-:W-:Y:S02]  /*1a60*/  DFMA R40, R22, -R40, 1 ;  /* 0x3ff000001628742b */ /* 0x000fe40000000828 */
[----:B------:R-:W-:-:S03]  /*1a70*/  DFMA R30, R28, R30, -0.5 ;  /* 0xbfe000001c1e742b */ /* 0x000fc6000000001e */
[----:B------:R-:W-:Y:S01]  /*1a80*/  DFMA R34, R28, R34, UR34 ;  /* 0x000000221c227e2b */ /* 0x000fe20008000022 */
[----:B------:R-:W-:Y:S01]  /*1a90*/  UMOV UR34, 0x19db62a1 ;  /* 0x19db62a100227882 */ /* 0x000fe20000000000 */
[----:B------:R-:W-:Y:S01]  /*1aa0*/  UMOV UR35, 0x3f2a01a0 ;  /* 0x3f2a01a000237882 */ /* 0x000fe20000000000 */
[----:B------:R-:W-:Y:S02]  /*1ab0*/  DFMA R36, R40, R36, 0.5 ;  /* 0x3fe000002824742b */ /* 0x000fe40000000024 */
[----:B------:R-:W-:-:S03]  /*1ac0*/  DMUL R40, R24, R40 ;  /* 0x0000002818287228 */ /* 0x000fc60000000000 */
[----:B------:R-:W-:Y:S01]  /*1ad0*/  DFMA R34, R28, R34, -UR34 ;  /* 0x800000221c227e2b */ /* 0x000fe20008000022 */
[----:B------:R-:W-:Y:S01]  /*1ae0*/  UMOV UR34, 0x11110818 ;  /* 0x1111081800227882 */ /* 0x000fe20000000000 */
[----:B------:R-:W-:-:S03]  /*1af0*/  UMOV UR35, 0x3f811111 ;  /* 0x3f81111100237882 */ /* 0x000fc60000000000 */
[----:B------:R-:W-:-:S03]  /*1b00*/  DFMA R36, R36, R40, R24 ;  /* 0x000000282424722b */ /* 0x000fc60000000018 */
[----:B------:R-:W-:Y:S01]  /*1b10*/  DFMA R34, R28, R34, UR34 ;  /* 0x000000221c227e2b */ /* 0x000fe20008000022 */
[----:B------:R-:W-:Y:S01]  /*1b20*/  UMOV UR34, 0x55555554 ;  /* 0x5555555400227882 */ /* 0x000fe20000000000 */
[----:B------:R-:W-:-:S05]  /*1b30*/  UMOV UR35, 0x3fc55555 ;  /* 0x3fc5555500237882 */ /* 0x000fca0000000000 */
[----:B------:R-:W-:Y:S01]  /*1b40*/  IADD3 R39, R37, -0x100000, RZ ;  /* 0xfff0000025277810 */ /* 0x000fe20007ffe0ff */
[----:B------:R-:W-:Y:S01]  /*1b50*/  DFMA R34, R28, R34, -UR34 ;  /* 0x800000221c227e2b */ /* 0x000fe20008000022 */
[----:B------:R-:W-:-:S07]  /*1b60*/  MOV R38, R36 ;  /* 0x0000002400267202 */ /* 0x000fce0000000f00 */
[C---:B------:R-:W-:Y:S02]  /*1b70*/  DFMA R34, R28.reuse, R34, RZ ;  /* 0x000000221c22722b */ /* 0x040fe400000000ff */
[----:B------:R-:W-:-:S06]  /*1b80*/  DFMA R28, R28, R30, 1 ;  /* 0x3ff000001c1c742b */ /* 0x000fcc000000001e */
[----:B------:R-:W-:Y:S02]  /*1b90*/  DFMA R26, R26, R34, R26 ;  /* 0x000000221a1a722b */ /* 0x000fe4000000001a */
[----:B------:R-:W-:-:S08]  /*1ba0*/  DMUL R34, R22, R36 ;  /* 0x0000002416227228 */ /* 0x000fd00000000000 */
        /* <DEDUP_REMOVED lines=8> */
[----:B------:R-:W-:Y:S02]  /*1c30*/  @P1 LOP3.LUT R41, R27, 0x80000000, RZ, 0x3c, !PT ;  /* 0x800000001b291812 */ /* 0x000fe400078e3cff */
[----:B------:R-:W-:-:S03]  /*1c40*/  @P1 LOP3.LUT R31, R29, 0x80000000, RZ, 0x3c, !PT ;  /* 0x800000001d1f1812 */ /* 0x000fc600078e3cff */
[----:B------:R-:W-:Y:S01]  /*1c50*/  @P1 IMAD.MOV.U32 R27, RZ, RZ, R41 ;  /* 0x000000ffff1b1224 */ /* 0x000fe200078e0029 */
[----:B------:R-:W-:Y:S01]  /*1c60*/  @!P2 DMUL R26, RZ, R20 ;  /* 0x00000014ff1aa228 */ /* 0x000fe20000000000 */
[----:B------:R-:W-:Y:S01]  /*1c70*/  @P1 IMAD.MOV.U32 R29, RZ, RZ, R31 ;  /* 0x000000ffff1d1224 */ /* 0x000fe200078e001f */
[----:B------:R-:W-:-:S03]  /*1c80*/  DFMA R20, R32, R38, R34 ;  /* 0x000000262014722b */ /* 0x000fc60000000022 */
[----:B------:R-:W-:Y:S08]  /*1c90*/  @!P0 BRA `(.L_x_276) ;  /* 0x0000000000108947 */ /* 0x000ff00003800000 */
[----:B------:R-:W-:-:S07]  /*1ca0*/  MOV R20, 0x1cc0 ;  /* 0x00001cc000147802 */ /* 0x000fce0000000f00 */
[----:B--2---:R-:W-:Y:S05]  /*1cb0*/  CALL.REL.NOINC `($__internal_21_$__cuda_sm20_dsqrt_rn_f64_mediumpath_v1) ;  /* 0x0000002400687944 */ /* 0x004fea0003c00000 */
[----:B------:R-:W-:Y:S01]  /*1cc0*/  MOV R20, R24 ;  /* 0x0000001800147202 */ /* 0x000fe20000000f00 */
[----:B------:R-:W-:-:S07]  /*1cd0*/  IMAD.MOV.U32 R21, RZ, RZ, R25 ;  /* 0x000000ffff157224 */ /* 0x000fce00078e0019 */
.L_x_276:
[----:B------:R-:W-:Y:S05]  /*1ce0*/  BSYNC B0 ;  /* 0x0000000000007941 */ /* 0x000fea0003800000 */
.L_x_275:
        /* <DEDUP_REMOVED lines=257> */
.L_x_279:
[----:B------:R-:W-:Y:S01]  /*2d00*/  ULDC.64 UR34, c[0x0][0x3d0] ;  /* 0x0000f40000227ab9 */ /* 0x000fe20000000a00 */
[----:B------:R-:W-:Y:S01]  /*2d10*/  DFMA R26, R26, UR58, R14 ;  /* 0x0000003a1a1a7c2b */ /* 0x000fe2000800000e */
[----:B------:R-:W-:-:S04]  /*2d20*/  IADD3 R24, P0, R24, UR34, RZ ;  /* 0x0000002218187c10 */ /* 0x000fc8000ff1e0ff */
[----:B------:R-:W-:-:S05]  /*2d30*/  IADD3.X R25, RZ, UR35, RZ, P0, !PT ;  /* 0x00000023ff197c10 */ /* 0x000fca00087fe4ff */
[----:B------:R0:W-:Y:S04]  /*2d40*/  STG.E.64 desc[UR60][R24.64], R26 ;  /* 0x0000001a18007986 */ /* 0x0001e8000c101b3c */
.L_x_278:
[----:B------:R-:W-:Y:S05]  /*2d50*/  BSYNC B0 ;  /* 0x0000000000007941 */ /* 0x000fea0003800000 */
.L_x_277:
[----:B------:R-:W-:Y:S01]  /*2d60*/  ULDC UR34, c[0x0][0xc] ;  /* 0x0000030000227ab9 */ /* 0x000fe20000000800 */
[----:B0-----:R-:W0:Y:S02]  /*2d70*/  LDC R24, c[0x0][RZ] ;  /* 0x00000000ff187b82 */ /* 0x001e240000000800 */
        /* <DEDUP_REMOVED lines=243> */
.L_x_281:
[----:B------:R-:W-:Y:S01]  /*3cb0*/  ULDC.64 UR34, c[0x0][0x3d0] ;  /* 0x0000f40000227ab9 */ /* 0x000fe20000000a00 */
[----:B------:R-:W-:Y:S01]  /*3cc0*/  DFMA R22, R22, UR58, R14 ;  /* 0x0000003a16167c2b */ /* 0x000fe2000800000e */
[----:B------:R-:W-:-:S05]  /*3cd0*/  IADD3 R20, P0, R25, UR34, RZ ;  /* 0x0000002219147c10 */ /* 0x000fca000ff1e0ff */
[----:B------:R-:W-:-:S05]  /*3ce0*/  IMAD.X R21, RZ, RZ, UR35, P0 ;  /* 0x00000023ff157e24 */ /* 0x000fca00080e06ff */
[----:B------:R0:W-:Y:S03]  /*3cf0*/  STG.E.64 desc[UR60][R20.64], R22 ;  /* 0x0000001614007986 */ /* 0x0001e6000c101b3c */
.L_x_280:
[----:B------:R-:W-:Y:S01]  /*3d00*/  LEA R43, P0, R24, R43, 0x1 ;  /* 0x0000002b182b7211 */ /* 0x000fe200078008ff */
[----:B------:R-:W-:Y:S05]  /*3d10*/  WARPSYNC.ALL ;  /* 0x0000000000007948 */ /* 0x000fea0003800000 */
[----:B------:R-:W-:Y:S01]  /*3d20*/  IADD3.X R42, RZ, R42, RZ, P0, !PT ;  /* 0x0000002aff2a7210 */ /* 0x000fe200007fe4ff */
[----:B------:R-:W-:Y:S01]  /*3d30*/  BAR.SYNC.DEFER_BLOCKING 0x0 ;  /* 0x0000000000007b1d */ /* 0x000fe20000010000 */
[----:B------:R-:W-:Y:S01]  /*3d40*/  ISETP.GE.U32.AND P0, PT, R43, R48, PT ;  /* 0x000000302b00720c */ /* 0x000fe20003f06070 */
[----:B------:R-:W-:Y:S01]  /*3d50*/  IMAD.MOV.U32 R28, RZ, RZ, R18 ;  /* 0x000000ffff1c7224 */ /* 0x000fe200078e0012 */
[----:B------:R-:W-:Y:S01]  /*3d60*/  MOV R27, R51 ;  /* 0x00000033001b7202 */ /* 0x000fe20000000f00 */
[----:B------:R-:W-:Y:S01]  /*3d70*/  IMAD.MOV.U32 R26, RZ, RZ, R52 ;  /* 0x000000ffff1a7224 */ /* 0x000fe200078e0034 */
[----:B------:R-:W-:-:S13]  /*3d80*/  ISETP.GE.AND.EX P0, PT, R42, R47, PT, P0 ;  /* 0x0000002f2a00720c */ /* 0x000fda0003f06300 */
[----:B------:R-:W-:Y:S05]  /*3d90*/  @!P0 BRA `(.L_x_282) ;  /* 0xffffffcc00888947 */ /* 0x000fea000383ffff */
[----:B------:R-:W-:Y:S05]  /*3da0*/  EXIT ;  /* 0x000000000000794d */ /* 0x000fea0003800000 */
        .weak           $__internal_20_$__cuda_sm20_div_s64
        .type           $__internal_20_$__cuda_sm20_div_s64,@function
        .size           $__internal_20_$__cuda_sm20_div_s64,($__internal_21_$__cuda_sm20_dsqrt_rn_f64_mediumpath_v1 - $__internal_20_$__cuda_sm20_div_s64)
$__internal_20_$__cuda_sm20_div_s64:
[----:B------:R-:W-:Y:S01]  /*3db0*/  MOV R22, R21 ;  /* 0x0000001500167202 */ /* 0x000fe20000000f00 */
[----:B------:R-:W-:-:S05]  /*3dc0*/  IMAD.MOV.U32 R23, RZ, RZ, RZ ;  /* 0x000000ffff177224 */ /* 0x000fca00078e00ff */
[----:B------:R-:W0:Y:S08]  /*3dd0*/  I2F.U64.RP R22, R22 ;  /* 0x0000001600167312 */ /* 0x000e300000309000 */
[----:B0-----:R0:W1:Y:S02]  /*3de0*/  MUFU.RCP R14, R22 ;  /* 0x00000016000e7308 */ /* 0x0010640000001000 */
[----:B0-----:R-:W-:-:S05]  /*3df0*/  IADD3 R22, P4, RZ, -UR4, RZ ;  /* 0x80000004ff167c10 */ /* 0x001fca000ff9e0ff */
[----:B------:R-:W-:Y:S01]  /*3e00*/  IMAD.X R24, RZ, RZ, ~UR5, P4 ;  /* 0x80000005ff187e24 */ /* 0x000fe2000a0e06ff */
        /* <DEDUP_REMOVED lines=22> */
[----:B------:R-:W-:Y:S01]  /*3f70*/  IMAD.HI.U32 R16, R17, R25, RZ ;  /* 0x0000001911107227 */ /* 0x000fe200078e00ff */
[----:B------:R-:W-:-:S05]  /*3f80*/  IADD3.X R14, RZ, ~R14, RZ, P0, !PT ;  /* 0x8000000eff0e7210 */ /* 0x000fca00007fe4ff */
        /* <DEDUP_REMOVED lines=44> */
[----:B------:R-:W-:Y:S06]  /*4250*/  RET.REL.NODEC R20 `(_ZN2at6native54_GLOBAL__N__3a6f1fcb_21_DistributionNormal_cu_0c5b6e8543distribution_elementwise_grid_stride_kernelIdLi2EZNS0_9templates4cuda20normal_and_transformIddPNS_17CUDAGeneratorImplEZZZNS4_13normal_kernelIS7_EEvRKNS_10TensorBaseEddT_ENKUlvE_clEvENKUlvE_clEvEUldE_EEvRNS_18TensorIteratorBaseET1_T2_EUlP24curandStatePhilox4_32_10E_ZNS1_27distribution_nullary_kernelIdd7double2S7_SM_SF_EEvSH_SJ_RKT3_T4_EUlidE0_EEvlNS_15PhiloxCudaStateESI_SJ_) ;  /* 0xffffffbc14687950 */ /* 0x000fec0003c3ffff */
        .weak           $__internal_21_$__cuda_sm20_dsqrt_rn_f64_mediumpath_v1
        .type           $__internal_21_$__cuda_sm20_dsqrt_rn_f64_mediumpath_v1,@function
        .size           $__internal_21_$__cuda_sm20_dsqrt_rn_f64_mediumpath_v1,(.L_x_341 - $__internal_21_$__cuda_sm20_dsqrt_rn_f64_mediumpath_v1)
$__internal_21_$__cuda_sm20_dsqrt_rn_f64_mediumpath_v1:
[----:B------:R-:W-:Y:S01]  /*4260*/  ISETP.GE.U32.AND P0, PT, R24, -0x3400000, PT ;  /* 0xfcc000001800780c */ /* 0x000fe20003f06070 */
[----:B------:R-:W-:Y:S01]  /*4270*/  BSSY B1, `(.L_x_283) ;  /* 0x0000024000017945 */ /* 0x000fe20003800000 */
[----:B------:R-:W-:-:S11]  /*4280*/  IMAD.MOV.U32 R37, RZ, RZ, R39 ;  /* 0x000000ffff257224 */ /* 0x000fd600078e0027 */
[----:B------:R-:W-:Y:S05]  /*4290*/  @!P0 BRA `(.L_x_284) ;  /* 0x0000000000208947 */ /* 0x000fea0003800000 */
[----:B------:R-:W-:-:S10]  /*42a0*/  DFMA.RM R32, R32, R36, R34 ;  /* 0x000000242020722b */ /* 0x000fd40000004022 */
[----:B------:R-:W-:-:S04]  /*42b0*/  IADD3 R24, P0, R32, 0x1, RZ ;  /* 0x0000000120187810 */ /* 0x000fc80007f1e0ff */
[----:B------:R-:W-:-:S06]  /*42c0*/  IADD3.X R25, RZ, R33, RZ, P0, !PT ;  /* 0x00000021ff197210 */ /* 0x000fcc00007fe4ff */
[----:B------:R-:W-:-:S08]  /*42d0*/  DFMA.RP R22, -R32, R24, R22 ;  /* 0x000000182016722b */ /* 0x000fd00000008116 */
[----:B------:R-:W-:-:S06]  /*42e0*/  DSETP.GT.AND P0, PT, R22, RZ, PT ;  /* 0x000000ff1600722a */ /* 0x000fcc0003f04000 */
[----:B------:R-:W-:Y:S02]  /*42f0*/  FSEL R24, R24, R32, P0 ;  /* 0x0000002018187208 */ /* 0x000fe40000000000 */
[----:B------:R-:W-:Y:S01]  /*4300*/  FSEL R25, R25, R33, P0 ;  /* 0x0000002119197208 */ /* 0x000fe20000000000 */
[----:B------:R-:W-:Y:S06]  /*4310*/  BRA `(.L_x_285) ;  /* 0x0000000000647947 */ /* 0x000fec0003800000 */
.L_x_284:
[----:B------:R-:W-:-:S14]  /*4320*/  DSETP.NE.AND P0, PT, R22, RZ, PT ;  /* 0x000000ff1600722a */ /* 0x000fdc0003f05000 */
[----:B------:R-:W-:Y:S05]  /*4330*/  @!P0 BRA `(.L_x_286) ;  /* 0x0000000000588947 */ /* 0x000fea0003800000 */
[----:B------:R-:W-:-:S13]  /*4340*/  ISETP.GE.AND P0, PT, R23, RZ, PT ;  /* 0x000000ff1700720c */ /* 0x000fda0003f06270 */
[----:B------:R-:W-:Y:S01]  /*4350*/  @!P0 IMAD.MOV.U32 R24, RZ, RZ, 0x0 ;  /* 0x00000000ff188424 */ /* 0x000fe200078e00ff */
[----:B------:R-:W-:Y:S01]  /*4360*/  @!P0 MOV R25, 0xfff80000 ;  /* 0xfff8000000198802 */ /* 0x000fe20000000f00 */
        /* <DEDUP_REMOVED lines=14> */
[----:B------:R-:W-:-:S06]  /*4450*/  IADD3 R25, R25, -0x100000, RZ ;  /* 0xfff0000019197810 */ /* 0x000fcc0007ffe0ff */
[----:B------:R-:W-:-:S08]  /*4460*/  DFMA R30, R22, -R22, R32 ;  /* 0x80000016161e722b */ /* 0x000fd00000000020 */
[----:B------:R-:W-:-:S10]  /*4470*/  DFMA R24, R24, R30, R22 ;  /* 0x0000001e1818722b */ /* 0x000fd40000000016 */
[----:B------:R-:W-:Y:S01]  /*4480*/  VIADD R25, R25, 0xfcb00000 ;  /* 0xfcb0000019197836 */ /* 0x000fe20000000000 */
[----:B------:R-:W-:Y:S06]  /*4490*/  BRA `(.L_x_285) ;  /* 0x0000000000047947 */ /* 0x000fec0003800000 */
.L_x_286:
[----:B------:R-:W-:-:S11]  /*44a0*/  DADD R24, R22, R22 ;  /* 0x0000000016187229 */ /* 0x000fd60000000016 */
.L_x_285:
[----:B------:R-:W-:Y:S05]  /*44b0*/  BSYNC B1 ;  /* 0x0000000000017941 */ /* 0x000fea0003800000 */
.L_x_283:
[----:B------:R-:W-:-:S04]  /*44c0*/  MOV R21, 0x0 ;  /* 0x0000000000157802 */ /* 0x000fc80000000f00 */
[----:B------:R-:W-:Y:S05]  /*44d0*/  RET.REL.NODEC R20 `(_ZN2at6native54_GLOBAL__N__3a6f1fcb_21_DistributionNormal_cu_0c5b6e8543distribution_elementwise_grid_stride_kernelIdLi2EZNS0_9templates4cuda20normal_and_transformIddPNS_17CUDAGeneratorImplEZZZNS4_13normal_kernelIS7_EEvRKNS_10TensorBaseEddT_ENKUlvE_clEvENKUlvE_clEvEUldE_EEvRNS_18TensorIteratorBaseET1_T2_EUlP24curandStatePhilox4_32_10E_ZNS1_27distribution_nullary_kernelIdd7double2S7_SM_SF_EEvSH_SJ_RKT3_T4_EUlidE0_EEvlNS_15PhiloxCudaStateESI_SJ_) ;  /* 0xffffffb814c87950 */ /* 0x000fea0003c3ffff */
.L_x_287:
        /* <DEDUP_REMOVED lines=10> */
.L_x_341:


//--------------------- .text._ZN2at6native54_GLOBAL__N__3a6f1fcb_21_DistributionNormal_cu_0c5b6e8543distribution_elementwise_grid_stride_kernelIdLi2EZNS0_9templates4cuda20normal_and_transformIddPNS_17CUDAGeneratorImplEZZZNS4_13normal_kernelIS7_EEvRKNS_10TensorBaseEddT_ENKUlvE_clEvENKUlvE_clEvEUldE_EEvRNS_18TensorIteratorBaseET1_T2_EUlP24curandStatePhilox4_32_10E_ZNS1_27distribution_nullary_kernelIdd7double2S7_SM_SF_EEvSH_SJ_RKT3_T4_EUlidE_EEvlNS_15PhiloxCudaStateESI_SJ_ --------------------------
	.section	.text._ZN2at6native54_GLOBAL__N__3a6f1fcb_21_DistributionNormal_cu_0c5b6e8543distribution_elementwise_grid_stride_kernelIdLi2EZNS0_9templates4cuda20normal_and_transformIddPNS_17CUDAGeneratorImplEZZZNS4_13normal_kernelIS7_EEvRKNS_10TensorBaseEddT_ENKUlvE_clEvENKUlvE_clEvEUldE_EEvRNS_18TensorIteratorBaseET1_T2_EUlP24curandStatePhilox4_32_10E_ZNS1_27distribution_nullary_kernelIdd7double2S7_SM_SF_EEvSH_SJ_RKT3_T4_EUlidE_EEvlNS_15PhiloxCudaStateESI_SJ_,"ax",@progbits
	.align	128
.text._ZN2at6native54_GLOBAL__N__3a6f1fcb_21_DistributionNormal_cu_0c5b6e8543distribution_elementwise_grid_stride_kernelIdLi2EZNS0_9templates4cuda20normal_and_transformIddPNS_17CUDAGeneratorImplEZZZNS4_13normal_kernelIS7_EEvRKNS_10TensorBaseEddT_ENKUlvE_clEvENKUlvE_clEvEUldE_EEvRNS_18TensorIteratorBaseET1_T2_EUlP24curandStatePhilox4_32_10E_ZNS1_27distribution_nullary_kernelIdd7double2S7_SM_SF_EEvSH_SJ_RKT3_T4_EUlidE_EEvlNS_15PhiloxCudaStateESI_SJ_:
        .type           _ZN2at6native54_GLOBAL__N__3a6f1fcb_21_DistributionNormal_cu_0c5b6e8543distribution_elementwise_grid_stride_kernelIdLi2EZNS0_9templates4cuda20normal_and_transformIddPNS_17CUDAGeneratorImplEZZZNS4_13normal_kernelIS7_EEvRKNS_10TensorBaseEddT_ENKUlvE_clEvENKUlvE_clEvEUldE_EEvRNS_18TensorIteratorBaseET1_T2_EUlP24curandStatePhilox4_32_10E_ZNS1_27distribution_nullary_kernelIdd7double2S7_SM_SF_EEvSH_SJ_RKT3_T4_EUlidE_EEvlNS_15PhiloxCudaStateESI_SJ_,@function
        .size           _ZN2at6native54_GLOBAL__N__3a6f1fcb_21_DistributionNormal_cu_0c5b6e8543distribution_elementwise_grid_stride_kernelIdLi2EZNS0_9templates4cuda20normal_and_transformIddPNS_17CUDAGeneratorImplEZZZNS4_13normal_kernelIS7_EEvRKNS_10TensorBaseEddT_ENKUlvE_clEvENKUlvE_clEvEUldE_EEvRNS_18TensorIteratorBaseET1_T2_EUlP24curandStatePhilox4_32_10E_ZNS1_27distribution_nullary_kernelIdd7double2S7_SM_SF_EEvSH_SJ_RKT3_T4_EUlidE_EEvlNS_15PhiloxCudaStateESI_SJ_,(.L_x_344 - _ZN2at6native54_GLOBAL__N__3a6f1fcb_21_DistributionNormal_cu_0c5b6e8543distribution_elementwise_grid_stride_kernelIdLi2EZNS0_9templates4cuda20normal_and_transformIddPNS_17CUDAGeneratorImplEZZZNS4_13normal_kernelIS7_EEvRKNS_10TensorBaseEddT_ENKUlvE_clEvENKUlvE_clEvEUldE_EEvRNS_18TensorIteratorBaseET1_T2_EUlP24curandStatePhilox4_32_10E_ZNS1_27distribution_nullary_kernelIdd7double2S7_SM_SF_EEvSH_SJ_RKT3_T4_EUlidE_EEvlNS_15PhiloxCudaStateESI_SJ_)
        .other          _ZN2at6native54_GLOBAL__N__3a6f1fcb_21_DistributionNormal_cu_0c5b6e8543distribution_elementwise_grid_stride_kernelIdLi2EZNS0_9templates4cuda20normal_and_transformIddPNS_17CUDAGeneratorImplEZZZNS4_13normal_kernelIS7_EEvRKNS_10TensorBaseEddT_ENKUlvE_clEvENKUlvE_clEvEUldE_EEvRNS_18TensorIteratorBaseET1_T2_EUlP24curandStatePhilox4_32_10E_ZNS1_27distribution_nullary_kernelIdd7double2S7_SM_SF_EEvSH_SJ_RKT3_T4_EUlidE_EEvlNS_15PhiloxCudaStateESI_SJ_,@"STO_CUDA_ENTRY STV_DEFAULT"
_ZN2at6native54_GLOBAL__N__3a6f1fcb_21_DistributionNormal_cu_0c5b6e8543distribution_elementwise_grid_stride_kernelIdLi2EZNS0_9templates4cuda20normal_and_transformIddPNS_17CUDAGeneratorImplEZZZNS4_13normal_kernelIS7_EEvRKNS_10TensorBaseEddT_ENKUlvE_clEvENKUlvE_clEvEUldE_EEvRNS_18TensorIteratorBaseET1_T2_EUlP24curandStatePhilox4_32_10E_ZNS1_27distribution_nullary_kernelIdd7double2S7_SM_SF_EEvSH_SJ_RKT3_T4_EUlidE_EEvlNS_15PhiloxCudaStateESI_SJ_:
        /* <DEDUP_REMOVED lines=42> */
[----:B------:R-:W-:Y:S02]  /*02a0*/  VIADD R3, R15, 0x32370b8f ;  /* 0x32370b8f0f037836 */ /* 0x000fe40000000000 */
[----:B------:R-:W-:-:S03]  /*02b0*/  IMAD.WIDE.U32 R8, R8, -0x326172a9, RZ ;  /* 0xcd9e8d5708087825 */ /* 0x000fc600078e00ff */
[----:B------:R-:W-:Y:S02]  /*02c0*/  LOP3.LUT R16, R7, R4, R3, 0x96, !PT ;  /* 0x0000000407107212 */ /* 0x000fe400078e9603 */
[----:B------:R-:W-:Y:S01]  /*02d0*/  LOP3.LUT R10, R9, R10, R5, 0x96, !PT ;  /* 0x0000000a090a7212 */ /* 0x000fe200078e9605 */
[----:B------:R-:W-:Y:S01]  /*02e0*/  VIADD R5, R14, 0x78dde6e4 ;  /* 0x78dde6e40e057836 */ /* 0x000fe20000000000 */
[----:B------:R-:W-:Y:S01]  /*02f0*/  IADD3 R4, R15, -0x126145ec, RZ ;  /* 0xed9eba140f047810 */ /* 0x000fe20007ffe0ff */
[----:B------:R-:W-:-:S04]  /*0300*/  IMAD.WIDE.U32 R16, R16, -0x326172a9, RZ ;  /* 0xcd9e8d5710107825 */ /* 0x000fc800078e00ff */
[----:B------:R-:W-:Y:S01]  /*0310*/  IMAD.WIDE.U32 R10, R10, -0x2daee0ad, RZ ;  /* 0xd2511f530a0a7825 */ /* 0x000fe200078e00ff */
[----:B------:R-:W-:-:S04]  /*0320*/  LOP3.LUT R8, R17, R8, R5, 0x96, !PT ;  /* 0x0000000811087212 */ /* 0x000fc800078e9605 */
        /* <DEDUP_REMOVED lines=24> */
[----:B------:R-:W-:Y:S01]  /*04b0*/  MOV R9, R13 ;  /* 0x0000000d00097202 */ /* 0x000fe20000000f00 */
[----:B------:R-:W-:Y:S01]  /*04c0*/  IMAD.MOV.U32 R11, RZ, RZ, R13 ;  /* 0x000000ffff0b7224 */ /* 0x000fe200078e000d */
[----:B------:R-:W-:Y:S01]  /*04d0*/  LOP3.LUT R13, R18, R16, R17, 0x96, !PT ;  /* 0x00000010120d7212 */ /* 0x000fe200078e9611 */
[----:B------:R-:W-:Y:S01]  /*04e0*/  IMAD.MOV.U32 R8, RZ, RZ, R12 ;  /* 0x000000ffff087224 */ /* 0x000fe200078e000c */
[----:B------:R-:W-:Y:S01]  /*04f0*/  LOP3.LUT R24, R19, R24, R10, 0x96, !PT ;  /* 0x0000001813187212 */ /* 0x000fe200078e960a */
[----:B------:R-:W-:Y:S06]  /*0500*/  @!P0 BRA `(.L_x_288) ;  /* 0x0000000000248947 */ /* 0x000fec0003800000 */
[----:B------:R-:W-:Y:S01]  /*0510*/  ULDC UR4, c[0x0][0x0] ;  /* 0x0000000000047ab9 */ /* 0x000fe20000000800 */
[----:B------:R-:W-:Y:S01]  /*0520*/  ULDC UR5, c[0x0][0xc] ;  /* 0x0000030000057ab9 */ /* 0x000fe20000000800 */
[----:B------:R-:W-:Y:S01]  /*0530*/  MOV R16, 0x570 ;  /* 0x0000057000107802 */ /* 0x000fe20000000f00 */
[----:B------:R-:W-:-:S04]  /*0540*/  UIMAD UR4, UR4, UR5, URZ ;  /* 0x00000005040472a4 */ /* 0x000fc8000f8e023f */
[----:B------:R-:W-:-:S12]  /*0550*/  USHF.L.U32 UR4, UR4, 0x1, URZ ;  /* 0x0000000104047899 */ /* 0x000fd8000800063f */
[----:B------:R-:W-:Y:S05]  /*0560*/  CALL.REL.NOINC `($__internal_22_$__cuda_sm20_div_s64) ;  /* 0x0000001400c87944 */ /* 0x000fea0003c00000 */
[----:B------:R-:W-:Y:S01]  /*0570*/  MOV R16, R18 ;  /* 0x0000001200107202 */ /* 0x000fe20000000f00 */
[----:B------:R-:W-:Y:S01]  /*0580*/  IMAD.MOV.U32 R17, RZ, RZ, R19 ;  /* 0x000000ffff117224 */ /* 0x000fe200078e0013 */
[----:B------:R-:W-:Y:S06]  /*0590*/  BRA `(.L_x_289) ;  /* 0x00000000005c7947 */ /* 0x000fec0003800000 */
.L_x_288:
        /* <DEDUP_REMOVED lines=23> */
.L_x_289:
        /* <DEDUP_REMOVED lines=14> */
[----:B------:R-:W0:Y:S01]  /*07f0*/  LDC.64 R16, c[0x0][0x248] ;  /* 0x00009200ff107b82 */ /* 0x000e220000000a00 */
[----:B------:R-:W-:Y:S01]  /*0800*/  IMAD R25, R22, -0x326172a9, RZ ;  /* 0xcd9e8d5716197824 */ /* 0x000fe200078e02ff */
[--C-:B------:R-:W-:Y:S01]  /*0810*/  SHF.R.U32.HI R47, RZ, 0x2, R21.reuse ;  /* 0x00000002ff2f7819 */ /* 0x100fe20000011615 */
[----:B------:R-:W-:Y:S01]  /*0820*/  VIADD R22, R14, 0x8ff34781 ;  /* 0x8ff347810e167836 */ /* 0x000fe20000000000 */
[C---:B------:R-:W-:Y:S01]  /*0830*/  SHF.R.U64 R48, R20.reuse, 0x2, R21 ;  /* 0x0000000214307819 */ /* 0x040fe20000001215 */
[----:B------:R-:W-:Y:S01]  /*0840*/  IMAD R23, R23, -0x2daee0ad, RZ ;  /* 0xd2511f5317177824 */ /* 0x000fe200078e02ff */
[----:B------:R-:W-:Y:S01]  /*0850*/  LOP3.LUT R49, R20, 0x3, RZ, 0xc0, !PT ;  /* 0x0000000314317812 */ /* 0x000fe200078ec0ff */
[----:B------:R-:W-:Y:S01]  /*0860*/  VIADD R46, R15, 0x96a522ad ;  /* 0x96a522ad0f2e7836 */ /* 0x000fe20000000000 */
[----:B------:R-:W1:Y:S01]  /*0870*/  LDC.64 R18, c[0x0][0x210] ;  /* 0x00008400ff127b82 */ /* 0x000e620000000a00 */
[----:B------:R-:W-:Y:S01]  /*0880*/  IMAD.WIDE.U32 R30, R24, -0x326172a9, RZ ;  /* 0xcd9e8d57181e7825 */ /* 0x000fe200078e00ff */
[----:B------:R-:W-:Y:S01]  /*0890*/  LOP3.LUT R25, R25, R22, RZ, 0x3c, !PT ;  /* 0x0000001619197212 */ /* 0x000fe200078e3cff */
[----:B------:R-:W-:Y:S01]  /*08a0*/  ULDC UR10, c[0x0][0x240] ;  /* 0x00009000000a7ab9 */ /* 0x000fe20000000800 */
[----:B------:R-:W-:Y:S01]  /*08b0*/  LOP3.LUT R22, R23, R46, RZ, 0x3c, !PT ;  /* 0x0000002e17167212 */ /* 0x000fe200078e3cff */
[----:B------:R-:W-:Y:S01]  /*08c0*/  IMAD.HI.U32 R29, R13, -0x2daee0ad, RZ ;  /* 0xd2511f530d1d7827 */ /* 0x000fe200078e00ff */
[----:B------:R-:W-:Y:S01]  /*08d0*/  LOP3.LUT R28, R25, R31, RZ, 0x3c, !PT ;  /* 0x0000001f191c7212 */ /* 0x000fe200078e3cff */
[----:B------:R-:W-:Y:S01]  /*08e0*/  ULDC.64 UR14, c[0x0][0x250] ;  /* 0x00009400000e7ab9 */ /* 0x000fe20000000a00 */
[----:B------:R-:W-:-:S02]  /*08f0*/  ULDC.64 UR12, c[0x0][0x238] ;  /* 0x00008e00000c7ab9 */ /* 0x000fc40000000a00 */
[----:B------:R-:W-:-:S07]  /*0900*/  LOP3.LUT R29, R22, R29, RZ, 0x3c, !PT ;  /* 0x0000001d161d7212 */ /* 0x000fce00078e3cff */
.L_x_301:
[----:B------:R-:W-:Y:S01]  /*0910*/  IADD3 R48, R48, 0x1, RZ ;  /* 0x0000000130307810 */ /* 0x000fe20007ffe0ff */
[----:B------:R-:W-:Y:S03]  /*0920*/  BSSY B0, `(.L_x_290) ;  /* 0x000000c000007945 */ /* 0x000fe60003800000 */
[C---:B------:R-:W-:Y:S01]  /*0930*/  ISETP.NE.AND P0, PT, R48.reuse, RZ, PT ;  /* 0x000000ff3000720c */ /* 0x040fe20003f05270 */
[----:B------:R-:W-:-:S12]  /*0940*/  IMAD.HI.U32 R21, R48, -0x2daee0ad, RZ ;  /* 0xd2511f5330157827 */ /* 0x000fd800078e00ff */
[----:B------:R-:W-:Y:S05]  /*0950*/  @P0 BRA `(.L_x_291) ;  /* 0x0000000000200947 */ /* 0x000fea0003800000 */
        /* <DEDUP_REMOVED lines=8> */
.L_x_291:
[----:B------:R-:W-:Y:S05]  /*09e0*/  BSYNC B0 ;  /* 0x0000000000007941 */ /* 0x000fea0003800000 */
.L_x_290:
        /* <DEDUP_REMOVED lines=13> */
[----:B------:R-:W-:-:S03]  /*0ac0*/  LOP3.LUT R21, R27, R24, R2, 0x96, !PT ;  /* 0x000000181b157212 */ /* 0x000fc600078e9602 */
[----:B------:R-:W-:-:S05]  /*0ad0*/  VIADD R25, R14, 0x3c6ef372 ;  /* 0x3c6ef3720e197836 */ /* 0x000fca0000000000 */
[----:B------:R-:W-:Y:S01]  /*0ae0*/  LOP3.LUT R24, R23, R20, R25, 0x96, !PT ;  /* 0x0000001417187212 */ /* 0x000fe200078e9619 */
[----:B------:R-:W-:-:S04]  /*0af0*/  IMAD.WIDE.U32 R20, R21, -0x326172a9, RZ ;  /* 0xcd9e8d5715147825 */ /* 0x000fc800078e00ff */
[----:B------:R-:W-:Y:S02]  /*0b00*/  VIADD R23, R14, 0xdaa66d2b ;  /* 0xdaa66d2b0e177836 */ /* 0x000fe40000000000 */
[----:B------:R-:W-:-:S03]  /*0b10*/  IMAD.WIDE.U32 R24, R24, -0x2daee0ad, RZ ;  /* 0xd2511f5318187825 */ /* 0x000fc600078e00ff */
[----:B------:R-:W-:Y:S02]  /*0b20*/  LOP3.LUT R22, R21, R22, R23, 0x96, !PT ;  /* 0x0000001615167212 */ /* 0x000fe400078e9617 */
[----:B------:R-:W-:Y:S02]  /*0b30*/  LOP3.LUT R26, R25, R26, R3, 0x96, !PT ;  /* 0x0000001a191a7212 */ /* 0x000fe400078e9603 */
[----:B------:R-:W-:Y:S01]  /*0b40*/  IADD3 R25, R14, 0x78dde6e4, RZ ;  /* 0x78dde6e40e197810 */ /* 0x000fe20007ffe0ff */
[----:B------:R-:W-:-:S04]  /*0b50*/  IMAD.WIDE.U32 R22, R22, -0x2daee0ad, RZ ;  /* 0xd2511f5316167825 */ /* 0x000fc800078e00ff */
[----:B------:R-:W-:Y:S01]  /*0b60*/  IMAD.WIDE.U32 R26, R26, -0x326172a9, RZ ;  /* 0xcd9e8d571a1a7825 */ /* 0x000fe200078e00ff */
[----:B------:R-:W-:-:S03]  /*0b70*/  LOP3.LUT R21, R23, R24, R4, 0x96, !PT ;  /* 0x0000001817157212 */ /* 0x000fc600078e9604 */
        /* <DEDUP_REMOVED lines=14> */
[----:B------:R-:W-:-:S03]  /*0c60*/  LOP3.LUT R23, R21, R26, R23, 0x96, !PT ;  /* 0x0000001a15177212 */ /* 0x000fc600078e9617 */
[----:B------:R-:W-:Y:S01]  /*0c70*/  IMAD R26, R13, -0x2daee0ad, RZ ;  /* 0xd2511f530d1a7824 */ /* 0x000fe200078e02ff */
        /* <DEDUP_REMOVED lines=24> */
[----:B------:R-:W-:Y:S01]  /*0e00*/  IMAD.MOV.U32 R23, RZ, RZ, R28 ;  /* 0x000000ffff177224 */ /* 0x000fe200078e001c */
[----:B------:R-:W-:Y:S01]  /*0e10*/  MOV R22, R30 ;  /* 0x0000001e00167202 */ /* 0x000fe20000000f00 */
[----:B------:R-:W-:Y:S02]  /*0e20*/  IMAD.MOV.U32 R25, RZ, RZ, R29 ;  /* 0x000000ffff197224 */ /* 0x000fe400078e001d */
[----:B------:R-:W-:Y:S01]  /*0e30*/  IMAD.MOV.U32 R24, RZ, RZ, R26 ;  /* 0x000000ffff187224 */ /* 0x000fe200078e001a */
[----:B------:R-:W-:Y:S06]  /*0e40*/  BRA `(.L_x_292) ;  /* 0x0000000000107947 */ /* 0x000fec0003800000 */
.L_x_293:
[----:B------:R-:W-:Y:S01]  /*0e50*/  MOV R23, R29 ;  /* 0x0000001d00177202 */ /* 0x000fe20000000f00 */
[----:B------:R-:W-:Y:S01]  /*0e60*/  IMAD.MOV.U32 R22, RZ, RZ, R26 ;  /* 0x000000ffff167224 */ /* 0x000fe200078e001a */
[----:B------:R-:W-:Y:S01]  /*0e70*/  MOV R24, R20 ;  /* 0x0000001400187202 */ /* 0x000fe20000000f00 */
[----:B------:R-:W-:-:S07]  /*0e80*/  IMAD.MOV.U32 R25, RZ, RZ, R50 ;  /* 0x000000ffff197224 */ /* 0x000fce00078e0032 */
.L_x_292:
[----:B------:R-:W-:Y:S01]  /*0e90*/  IMAD.WIDE.U32 R28, R22, 0x200000, RZ ;  /* 0x00200000161c7825 */ /* 0x000fe200078e00ff */
[----:B------:R-:W-:Y:S03]  /*0ea0*/  BSSY B0, `(.L_x_294) ;  /* 0x0000063000007945 */ /* 0x000fe60003800000 */
[----:B------:R-:W-:Y:S01]  /*0eb0*/  IMAD.MOV.U32 R32, RZ, RZ, 0x0 ;  /* 0x00000000ff207424 */ /* 0x000fe200078e00ff */
[----:B------:R-:W-:Y:S01]  /*0ec0*/  LOP3.LUT R28, R28, R23, RZ, 0x3c, !PT ;  /* 0x000000171c1c7212 */ /* 0x000fe200078e3cff */
[----:B------:R-:W-:-:S03]  /*0ed0*/  IMAD.WIDE.U32 R22, R24, 0x200000, RZ ;  /* 0x0020000018167825 */ /* 0x000fc600078e00ff */
[----:B------:R-:W2:Y:S01]  /*0ee0*/  I2F.F64.U64 R26, R28 ;  /* 0x0000001c001a7312 */ /* 0x000ea20000301800 */
[----:B------:R-:W-:Y:S01]  /*0ef0*/  IMAD.MOV.U32 R33, RZ, RZ, 0x3ca00000 ;  /* 0x3ca00000ff217424 */ /* 0x000fe200078e00ff */
[----:B------:R-:W-:-:S06]  /*0f00*/  LOP3.LUT R22, R22, R25, RZ, 0x3c, !PT ;  /* 0x0000001916167212 */ /* 0x000fcc00078e3cff */
[----:B------:R-:W3:Y:S01]  /*0f10*/  I2F.F64.U64 R22, R22 ;  /* 0x0000001600167312 */ /* 0x000ee20000301800 */
[----:B--2---:R-:W-:Y:S02]  /*0f20*/  DFMA R26, R26, R32, 5.5511151231257827021e-17 ;  /* 0x3c9000001a1a742b */ /* 0x004fe40000000020 */
[----:B---3--:R-:W-:-:S08]  /*0f30*/  DFMA R32, R22, 2.2204460492503130808e-16, R32 ;  /* 0x3cb000001620782b */ /* 0x008fd00000000020 */
        /* <DEDUP_REMOVED lines=8> */
[----:B------:R-:W-:-:S04]  /*0fc0*/  @P2 DMUL R32, RZ, R32 ;  /* 0x00000020ff202228 */ /* 0x000fc80000000000 */
[----:B------:R-:W-:-:S05]  /*0fd0*/  VIADD R22, R27, 0xffffffff ;  /* 0xffffffff1b167836 */ /* 0x000fca0000000000 */
[----:B------:R-:W-:Y:S02]  /*0fe0*/  ISETP.GE.U32.AND P1, PT, R22, 0x7fefffff, PT ;  /* 0x7fefffff1600780c */ /* 0x000fe40003f26070 */
[----:B------:R-:W-:-:S05]  /*0ff0*/  @P2 MOV R28, R33 ;  /* 0x00000021001c2202 */ /* 0x000fca0000000f00 */
[----:B------:R-:W-:Y:S02]  /*1000*/  VIADD R29, R28, 0x100000 ;  /* 0x001000001c1d7836 */ /* 0x000fe40000000000 */
[----:B------:R-:W-:-:S04]  /*1010*/  IMAD.MOV.U32 R28, RZ, RZ, R32 ;  /* 0x000000ffff1c7224 */ /* 0x000fc800078e0020 */
[----:B------:R-:W2:Y:S01]  /*1020*/  FRND.F64 R38, R28 ;  /* 0x0000001c00267313 */ /* 0x000ea20000301800 */
[----:B------:R-:W-:Y:S01]  /*1030*/  @P1 IMAD.MOV.U32 R22, RZ, RZ, 0x0 ;  /* 0x00000000ff161424 */ /* 0x000fe200078e00ff */
[----:B------:R-:W-:Y:S02]  /*1040*/  @P1 MOV R23, 0x7ff00000 ;  /* 0x7ff0000000171802 */ /* 0x000fe40000000f00 */
[----:B------:R-:W-:-:S04]  /*1050*/  @P1 FSETP.NEU.FTZ.AND P2, PT, R25, RZ, PT ;  /* 0x000000ff1900120b */ /* 0x000fc80003f5d000 */
[----:B------:R-:W-:Y:S01]  /*1060*/  @P1 DFMA R22, R24, R22, +INF ;  /* 0x7ff000001816142b */ /* 0x000fe20000000016 */
[----:B------:R-:W-:Y:S01]  /*1070*/  IMAD.MOV.U32 R25, RZ, RZ, R26 ;  /* 0x000000ffff197224 */ /* 0x000fe200078e001a */
[----:B------:R-:W-:Y:S01]  /*1080*/  MOV R26, 0xfffffc01 ;  /* 0xfffffc01001a7802 */ /* 0x000fe20000000f00 */
[----:B------:R-:W-:Y:S02]  /*1090*/  @!P0 IMAD.MOV.U32 R25, RZ, RZ, R24 ;  /* 0x000000ffff198224 */ /* 0x000fe400078e0018 */
[----:B------:R-:W-:Y:S01]  /*10a0*/  @!P0 IMAD.MOV.U32 R26, RZ, RZ, -0x435 ;  /* 0xfffffbcbff1a8424 */ /* 0x000fe200078e00ff */
[----:B--2---:R-:W-:-:S04]  /*10b0*/  DFMA R38, -R38, 0.5, R32 ;  /* 0x3fe000002626782b */ /* 0x004fc80000000120 */
[----:B------:R-:W-:Y:S02]  /*10c0*/  @P1 FSEL R22, R22, RZ, P2 ;  /* 0x000000ff16161208 */ /* 0x000fe40001000000 */
[----:B------:R-:W-:Y:S01]  /*10d0*/  @P1 FSEL R23, R23, -QNAN , P2 ;  /* 0xfff0000017171808 */ /* 0x000fe20001000000 */
[----:B------:R-:W-:Y:S06]  /*10e0*/  @P1 BRA `(.L_x_295) ;  /* 0x0000000000f81947 */ /* 0x000fec0003800000 */
[----:B------:R-:W-:Y:S01]  /*10f0*/  LOP3.LUT R22, R27, 0x800fffff, RZ, 0xc0, !PT ;  /* 0x800fffff1b167812 */ /* 0x000fe200078ec0ff */
[----:B------:R-:W-:Y:S01]  /*1100*/  UMOV UR4, 0x3ae80f1e ;  /* 0x3ae80f1e00047882 */ /* 0x000fe20000000000 */
[----:B------:R-:W-:Y:S01]  /*1110*/  MOV R24, RZ ;  /* 0x000000ff00187202 */ /* 0x000fe20000000f00 */
        /* <DEDUP_REMOVED lines=9> */
[----:B------:R-:W-:-:S03]  /*11b0*/  @P0 IADD3 R26, R26, 0x1, RZ ;  /* 0x000000011a1a0810 */ /* 0x000fc60007ffe0ff */
[----:B------:R-:W-:Y:S01]  /*11c0*/  @P0 IMAD.MOV.U32 R23, RZ, RZ, R25 ;  /* 0x000000ffff170224 */ /* 0x000fe200078e0019 */
[----:B------:R-:W-:-:S05]  /*11d0*/  LOP3.LUT R26, R26, 0x80000000, RZ, 0x3c, !PT ;  /* 0x800000001a1a7812 */ /* 0x000fca00078e3cff */
[C---:B------:R-:W-:Y:S02]  /*11e0*/  DADD R30, R22.reuse, 1 ;  /* 0x3ff00000161e7429 */ /* 0x040fe40000000000 */
[----:B------:R-:W-:Y:S02]  /*11f0*/  DADD R22, R22, -1 ;  /* 0xbff0000016167429 */ /* 0x000fe40000000000 */
[----:B------:R-:W-:Y:S01]  /*1200*/  DADD R26, R26, -UR6 ;  /* 0x800000061a1a7e29 */ /* 0x000fe20008000000 */
[----:B------:R-:W-:Y:S01]  /*1210*/  UMOV UR6, 0xfefa39ef ;  /* 0xfefa39ef00067882 */ /* 0x000fe20000000000 */
[----:B------:R-:W2:Y:S01]  /*1220*/  MUFU.RCP64H R25, R31 ;  /* 0x0000001f00197308 */ /* 0x000ea20000001800 */
[----:B------:R-:W-:Y:S01]  /*1230*/  UMOV UR7, 0x3fe62e42 ;  /* 0x3fe62e4200077882 */ /* 0x000fe20000000000 */
[----:B--2---:R-:W-:-:S08]  /*1240*/  DFMA R42, -R30, R24, 1 ;  /* 0x3ff000001e2a742b */ /* 0x004fd00000000118 */
[----:B------:R-:W-:-:S08]  /*1250*/  DFMA R42, R42, R42, R42 ;  /* 0x0000002a2a2a722b */ /* 0x000fd0000000002a */
[----:B------:R-:W-:Y:S01]  /*1260*/  DFMA R42, R24, R42, R24 ;  /* 0x0000002a182a722b */ /* 0x000fe20000000018 */
[----:B------:R-:W-:Y:S02]  /*1270*/  IMAD.MOV.U32 R24, RZ, RZ, -0x748574fc ;  /* 0x8b7a8b04ff187424 */ /* 0x000fe400078e00ff */
[----:B------:R-:W-:-:S05]  /*1280*/  IMAD.MOV.U32 R25, RZ, RZ, 0x3ed0ee25 ;  /* 0x3ed0ee25ff197424 */ /* 0x000fca00078e00ff */
        /* <DEDUP_REMOVED lines=36> */
.L_x_295:
[----:B------:R-:W-:Y:S05]  /*14d0*/  BSYNC B0 ;  /* 0x0000000000007941 */ /* 0x000fea0003800000 */
.L_x_294:
[----:B------:R-:W-:Y:S01]  /*14e0*/  UMOV UR4, 0x33145c07 ;  /* 0x33145c0700047882 */ /* 0x000fe20000000000 */
[----:B------:R-:W-:Y:S01]  /*14f0*/  UMOV UR5, 0x3ca1a626 ;  /* 0x3ca1a62600057882 */ /* 0x000fe20000000000 */
[----:B------:R-:W-:Y:S01]  /*1500*/  IMAD.MOV.U32 R26, RZ, RZ, 0x2cb0d246 ;  /* 0x2cb0d246ff1a7424 */ /* 0x000fe200078e00ff */
[----:B------:R-:W-:Y:S01]  /*1510*/  DMUL R24, R38, UR4 ;  /* 0x0000000426187c28 */ /* 0x000fe20008000000 */
[----:B------:R-:W-:Y:S01]  /*1520*/  UMOV UR4, 0x54442d18 ;  /* 0x54442d1800047882 */ /* 0x000fe20000000000 */
[----:B------:R-:W-:Y:S01]  /*1530*/  UMOV UR5, 0x400921fb ;  /* 0x400921fb00057882 */ /* 0x000fe20000000000 */
[----:B------:R-:W-:Y:S01]  /*1540*/  MOV R27, 0x3e5ae5f1 ;  /* 0x3e5ae5f1001b7802 */ /* 0x000fe20000000f00 */
[----:B------:R-:W-:Y:S01]  /*1550*/  IMAD.MOV.U32 R40, RZ, RZ, -0x3e107ad8 ;  /* 0xc1ef8528ff287424 */ /* 0x000fe200078e00ff */
[----:B------:R-:W-:Y:S01]  /*1560*/  DMUL R22, R22, -2 ;  /* 0xc000000016167828 */ /* 0x000fe20000000000 */
[----:B------:R-:W-:Y:S01]  /*1570*/  IMAD.MOV.U32 R41, RZ, RZ, 0x3e21eea7 ;  /* 0x3e21eea7ff297424 */ /* 0x000fe200078e00ff */
[----:B------:R-:W-:Y:S01]  /*1580*/  UMOV UR6, 0x69ace392 ;  /* 0x69ace39200067882 */ /* 0x000fe20000000000 */
[----:B------:R-:W-:Y:S01]  /*1590*/  DFMA R38, R38, UR4, R24 ;  /* 0x0000000426267c2b */ /* 0x000fe20008000018 */
[----:B------:R-:W-:Y:S01]  /*15a0*/  UMOV UR4, 0xf9785eba ;  /* 0xf9785eba00047882 */ /* 0x000fe20000000000 */
[----:B------:R-:W-:Y:S01]  /*15b0*/  UMOV UR5, 0x3de5db65 ;  /* 0x3de5db6500057882 */ /* 0x000fe20000000000 */
[----:B------:R-:W-:Y:S01]  /*15c0*/  UMOV UR7, 0x3ec71de3 ;  /* 0x3ec71de300077882 */ /* 0x000fe20000000000 */
[----:B------:R-:W2:Y:S01]  /*15d0*/  MUFU.RSQ64H R25, R23 ;  /* 0x0000001700197308 */ /* 0x000ea20000001c00 */
[----:B------:R-:W-:Y:S01]  /*15e0*/  IMAD.MOV.U32 R36, RZ, RZ, 0x0 ;  /* 0x00000000ff247424 */ /* 0x000fe200078e00ff */
[----:B------:R-:W-:Y:S01]  /*15f0*/  BSSY B0, `(.L_x_296) ;  /* 0x0000044000007945 */ /* 0x000fe20003800000 */
[----:B------:R-:W-:Y:S01]  /*1600*/  IADD3 R24, R23, -0x3500000, RZ ;  /* 0xfcb0000017187810 */ /* 0x000fe20007ffe0ff */
[----:B------:R-:W-:Y:S01]  /*1610*/  DMUL R34, R38, R38 ;  /* 0x0000002626227228 */ /* 0x000fe20000000000 */
[----:B------:R-:W-:-:S03]  /*1620*/  IMAD.MOV.U32 R37, RZ, RZ, 0x3fd80000 ;  /* 0x3fd80000ff257424 */ /* 0x000fc600078e00ff */
[----:B------:R-:W3:Y:S04]  /*1630*/  F2I.S64.F64 R28, R28 ;  /* 0x0000001c001c7311 */ /* 0x000ee80000301900 */
[C---:B------:R-:W-:Y:S01]  /*1640*/  DFMA R26, R34.reuse, UR4, -R26 ;  /* 0x00000004221a7c2b */ /* 0x040fe2000800081a */
[----:B------:R-:W-:Y:S01]  /*1650*/  UMOV UR4, 0x20fd8164 ;  /* 0x20fd816400047882 */ /* 0x000fe20000000000 */
[----:B------:R-:W-:Y:S02]  /*1660*/  UMOV UR5, 0x3da8ff83 ;  /* 0x3da8ff8300057882 */ /* 0x000fe40000000000 */
[----:B------:R-:W-:Y:S01]  /*1670*/  DFMA R40, R34, -UR4, R40 ;  /* 0x8000000422287c2b */ /* 0x000fe20008000028 */
[----:B------:R-:W-:Y:S01]  /*1680*/  UMOV UR4, 0x8e06e6d9 ;  /* 0x8e06e6d900047882 */ /* 0x000fe20000000000 */
[----:B------:R-:W-:Y:S01]  /*1690*/  UMOV UR5, 0x3e927e4f ;  /* 0x3e927e4f00057882 */ /* 0x000fe20000000000 */
[----:B--2---:R-:W-:Y:S01]  /*16a0*/  DMUL R42, R24, R24 ;  /* 0x00000018182a7228 */ /* 0x004fe20000000000 */
[----:B------:R-:W2:Y:S01]  /*16b0*/  FRND.F64.TRUNC R30, R32 ;  /* 0x00000020001e7313 */ /* 0x000ea2000030d800 */
        /* <DEDUP_REMOVED lines=27> */
[----:B--2---:R-:W-:Y:S02]  /*1870*/  DSETP.NEU.AND P2, PT, R32, R30, PT ;  /* 0x0000001e2000722a */ /* 0x004fe40003f4d000 */
[----:B------:R-:W-:Y:S02]  /*1880*/  DFMA R36, R36, R42, R24 ;  /* 0x0000002a2424722b */ /* 0x000fe40000000018 */
[C---:B------:R-:W-:Y:S02]  /*1890*/  DFMA R26, R34.reuse, R26, RZ ;  /* 0x0000001a221a722b */ /* 0x040fe400000000ff */
[----:B------:R-:W-:-:S06]  /*18a0*/  DFMA R40, R34, R40, -0.5 ;  /* 0xbfe000002228742b */ /* 0x000fcc0000000028 */
[----:B------:R-:W-:Y:S02]  /*18b0*/  DFMA R26, R38, R26, R38 ;  /* 0x0000001a261a722b */ /* 0x000fe40000000026 */
[----:B------:R-:W-:Y:S02]  /*18c0*/  DFMA R34, R34, R40, 1 ;  /* 0x3ff000002222742b */ /* 0x000fe40000000028 */
[----:B------:R-:W-:Y:S01]  /*18d0*/  DMUL R38, R22, R36 ;  /* 0x0000002416267228 */ /* 0x000fe20000000000 */
[----:B------:R-:W-:Y:S01]  /*18e0*/  IADD3 R41, R37, -0x100000, RZ ;  /* 0xfff0000025297810 */ /* 0x000fe20007ffe0ff */
[----:B------:R-:W-:-:S04]  /*18f0*/  IMAD.MOV.U32 R40, RZ, RZ, R36 ;  /* 0x000000ffff287224 */ /* 0x000fc800078e0024 */
[----:B------:R-:W-:Y:S02]  /*1900*/  @!P0 LOP3.LUT R29, R27, 0x80000000, RZ, 0x3c, !PT ;  /* 0x800000001b1d8812 */ /* 0x000fe400078e3cff */
[----:B------:R-:W-:Y:S01]  /*1910*/  @!P0 MOV R28, R26 ;  /* 0x0000001a001c8202 */ /* 0x000fe20000000f00 */
[----:B------:R-:W-:Y:S01]  /*1920*/  @!P0 IMAD.MOV.U32 R26, RZ, RZ, R34 ;  /* 0x000000ffff1a8224 */ /* 0x000fe200078e0022 */
[----:B------:R-:W-:Y:S01]  /*1930*/  DFMA R30, R38, -R38, R22 ;  /* 0x80000026261e722b */ /* 0x000fe20000000016 */
[----:B------:R-:W-:Y:S02]  /*1940*/  @!P0 IMAD.MOV.U32 R27, RZ, RZ, R35 ;  /* 0x000000ffff1b8224 */ /* 0x000fe400078e0023 */
[----:B------:R-:W-:Y:S02]  /*1950*/  @!P0 IMAD.MOV.U32 R34, RZ, RZ, R28 ;  /* 0x000000ffff228224 */ /* 0x000fe400078e001c */
[----:B------:R-:W-:Y:S01]  /*1960*/  @!P0 IMAD.MOV.U32 R35, RZ, RZ, R29 ;  /* 0x000000ffff238224 */ /* 0x000fe200078e001d */
[----:B------:R-:W-:-:S02]  /*1970*/  ISETP.GE.U32.AND P0, PT, R24, 0x7ca00000, PT ;  /* 0x7ca000001800780c */ /* 0x000fc40003f06070 */
[----:B------:R-:W-:Y:S01]  /*1980*/  @P1 LOP3.LUT R43, R27, 0x80000000, RZ, 0x3c, !PT ;  /* 0x800000001b2b1812 */ /* 0x000fe200078e3cff */
[----:B------:R-:W-:-:S03]  /*1990*/  DFMA R28, R30, R40, R38 ;  /* 0x000000281e1c722b */ /* 0x000fc60000000026 */
[----:B------:R-:W-:Y:S01]  /*19a0*/  @P1 MOV R27, R43 ;  /* 0x0000002b001b1202 */ /* 0x000fe20000000f00 */
[----:B------:R-:W-:Y:S01]  /*19b0*/  @!P2 DMUL R26, RZ, R32 ;  /* 0x00000020ff1aa228 */ /* 0x000fe20000000000 */
[----:B------:R-:W-:-:S05]  /*19c0*/  @P1 LOP3.LUT R33, R35, 0x80000000, RZ, 0x3c, !PT ;  /* 0x8000000023211812 */ /* 0x000fca00078e3cff */
[----:B------:R-:W-:Y:S01]  /*19d0*/  @P1 IMAD.MOV.U32 R35, RZ, RZ, R33 ;  /* 0x000000ffff231224 */ /* 0x000fe200078e0021 */
[----:B------:R-:W-:Y:S06]  /*19e0*/  @!P0 BRA `(.L_x_297) ;  /* 0x0000000000108947 */ /* 0x000fec0003800000 */
[----:B------:R-:W-:-:S07]  /*19f0*/  MOV R28, 0x1a10 ;  /* 0x00001a10001c7802 */ /* 0x000fce0000000f00 */
[----:B01----:R-:W-:Y:S05]  /*1a00*/  CALL.REL.NOINC `($__internal_23_$__cuda_sm20_dsqrt_rn_f64_mediumpath_v1) ;  /* 0x0000000400c87944 */ /* 0x003fea0003c00000 */
[----:B------:R-:W-:Y:S01]  /*1a10*/  MOV R28, R24 ;  /* 0x00000018001c7202 */ /* 0x000fe20000000f00 */
[----:B------:R-:W-:-:S07]  /*1a20*/  IMAD.MOV.U32 R29, RZ, RZ, R25 ;  /* 0x000000ffff1d7224 */ /* 0x000fce00078e0019 */
.L_x_297:
[----:B------:R-:W-:Y:S05]  /*1a30*/  BSYNC B0 ;  /* 0x0000000000007941 */ /* 0x000fea0003800000 */
.L_x_296:
[----:B-1----:R-:W-:Y:S01]  /*1a40*/  ISETP.GE.U32.AND P0, PT, R8, R18, PT ;  /* 0x000000120800720c */ /* 0x002fe20003f06070 */
[----:B------:R-:W-:Y:S01]  /*1a50*/  BSSY B0, `(.L_x_298) ;  /* 0x0000009000007945 */ /* 0x000fe20003800000 */
[----:B------:R-:W-:Y:S02]  /*1a60*/  DMUL R26, R28, R26 ;  /* 0x0000001a1c1a7228 */ /* 0x000fe40000000000 */
[----:B------:R-:W-:-:S13]  /*1a70*/  ISETP.GE.AND.EX P0, PT, R9, R19, PT, P0 ;  /* 0x000000130900720c */ /* 0x000fda0003f06300 */
[----:B------:R-:W-:Y:S05]  /*1a80*/  @P0 BRA `(.L_x_299) ;  /* 0x0000000000140947 */ /* 0x000fea0003800000 */
[----:B------:R-:W-:Y:S01]  /*1a90*/  IMAD R23, R8, UR10, RZ ;  /* 0x0000000a08177c24 */ /* 0x000fe2000f8e02ff */
[----:B0-----:R-:W-:-:S04]  /*1aa0*/  DFMA R26, R26, UR14, R16 ;  /* 0x0000000e1a1a7c2b */ /* 0x001fc80008000010 */
[----:B------:R-:W-:-:S04]  /*1ab0*/  IADD3 R22, P0, R23, UR12, RZ ;  /* 0x0000000c17167c10 */ /* 0x000fc8000ff1e0ff */
[----:B------:R-:W-:-:S05]  /*1ac0*/  LEA.HI.X.SX32 R23, R23, UR13, 0x1, P0 ;  /* 0x0000000d17177c11 */ /* 0x000fca00080f0eff */
[----:B------:R1:W-:Y:S04]  /*1ad0*/  STG.E.64 desc[UR8][R22.64], R26 ;  /* 0x0000001a16007986 */ /* 0x0003e8000c101b08 */
.L_x_299:
[----:B------:R-:W-:Y:S05]  /*1ae0*/  BSYNC B0 ;  /* 0x0000000000007941 */ /* 0x000fea0003800000 */
.L_x_298:
[----:B------:R-:W-:Y:S01]  /*1af0*/  ULDC UR4, c[0x0][0xc] ;  /* 0x0000030000047ab9 */ /* 0x000fe20000000800 */
[----:B------:R-:W2:Y:S01]  /*1b00*/  LDC R25, c[0x0][RZ] ;  /* 0x00000000ff197b82 */ /* 0x000ea20000000800 */
[----:B------:R-:W-:-:S08]  /*1b10*/  DADD R34, RZ, R34 ;  /* 0x00000000ff227229 */ /* 0x000fd00000000022 */
[----:B------:R-:W-:Y:S01]  /*1b20*/  DMUL R28, R34, R28 ;  /* 0x0000001c221c7228 */ /* 0x000fe20000000000 */
[----:B--2---:R-:W-:-:S05]  /*1b30*/  IMAD R25, R25, UR4, RZ ;  /* 0x0000000419197c24 */ /* 0x004fca000f8e02ff */
[----:B-1----:R-:W-:-:S04]  /*1b40*/  IADD3 R23, P1, R25, R8, RZ ;  /* 0x0000000819177210 */ /* 0x002fc80007f3e0ff */
[----:B------:R-:W-:Y:S01]  /*1b50*/  ISETP.GE.U32.AND P0, PT, R23, R18, PT ;  /* 0x000000121700720c */ /* 0x000fe20003f06070 */
[----:B------:R-:W-:-:S05]  /*1b60*/  IMAD.X R22, RZ, RZ, R9, P1 ;  /* 0x000000ffff167224 */ /* 0x000fca00008e0609 */
[----:B------:R-:W-:-:S13]  /*1b70*/  ISETP.GE.AND.EX P0, PT, R22, R19, PT, P0 ;  /* 0x000000131600720c */ /* 0x000fda0003f06300 */
[----:B------:R-:W-:Y:S05]  /*1b80*/  @P0 BRA `(.L_x_300) ;  /* 0x0000000000140947 */ /* 0x000fea0003800000 */
[----:B------:R-:W-:Y:S01]  /*1b90*/  IMAD R23, R23, UR10, RZ ;  /* 0x0000000a17177c24 */ /* 0x000fe2000f8e02ff */
[----:B0-----:R-:W-:-:S04]  /*1ba0*/  DFMA R28, R28, UR14, R16 ;  /* 0x0000000e1c1c7c2b */ /* 0x001fc80008000010 */
[----:B------:R-:W-:-:S04]  /*1bb0*/  IADD3 R22, P0, R23, UR12, RZ ;  /* 0x0000000c17167c10 */ /* 0x000fc8000ff1e0ff */
[----:B------:R-:W-:-:S05]  /*1bc0*/  LEA.HI.X.SX32 R23, R23, UR13, 0x1, P0 ;  /* 0x0000000d17177c11 */ /* 0x000fca00080f0eff */
[----:B------:R1:W-:Y:S04]  /*1bd0*/  STG.E.64 desc[UR8][R22.64], R28 ;  /* 0x0000001c16007986 */ /* 0x0003e8000c101b08 */
.L_x_300:
[----:B------:R-:W-:Y:S01]  /*1be0*/  LEA R8, P0, R25, R8, 0x1 ;  /* 0x0000000819087211 */ /* 0x000fe200078008ff */
[----:B------:R-:W-:Y:S05]  /*1bf0*/  WARPSYNC.ALL ;  /* 0x0000000000007948 */ /* 0x000fea0003800000 */
[----:B------:R-:W-:Y:S01]  /*1c00*/  IADD3.X R9, RZ, R9, RZ, P0, !PT ;  /* 0x00000009ff097210 */ /* 0x000fe200007fe4ff */
[----:B------:R-:W-:Y:S01]  /*1c10*/  BAR.SYNC.DEFER_BLOCKING 0x0 ;  /* 0x0000000000007b1d */ /* 0x000fe20000010000 */
[----:B------:R-:W-:Y:S01]  /*1c20*/  ISETP.GE.U32.AND P0, PT, R8, R45, PT ;  /* 0x0000002d0800720c */ /* 0x000fe20003f06070 */
[----:B------:R-:W-:Y:S01]  /*1c30*/  IMAD.MOV.U32 R30, RZ, RZ, R20 ;  /* 0x000000ffff1e7224 */ /* 0x000fe200078e0014 */
[----:B-1----:R-:W-:Y:S01]  /*1c40*/  MOV R29, R51 ;  /* 0x00000033001d7202 */ /* 0x002fe20000000f00 */
[----:B------:R-:W-:Y:S01]  /*1c50*/  IMAD.MOV.U32 R28, RZ, RZ, R50 ;  /* 0x000000ffff1c7224 */ /* 0x000fe200078e0032 */
[----:B------:R-:W-:-:S13]  /*1c60*/  ISETP.GE.AND.EX P0, PT, R9, R44, PT, P0 ;  /* 0x0000002c0900720c */ /* 0x000fda0003f06300 */
[----:B------:R-:W-:Y:S05]  /*1c70*/  @!P0 BRA `(.L_x_301) ;  /* 0xffffffec00248947 */ /* 0x000fea000383ffff */
[----:B------:R-:W-:Y:S05]  /*1c80*/  EXIT ;  /* 0x000000000000794d */ /* 0x000fea0003800000 */
        .weak           $__internal_22_$__cuda_sm20_div_s64
        .type           $__internal_22_$__cuda_sm20_div_s64,@function
        .size           $__internal_22_$__cuda_sm20_div_s64,($__internal_23_$__cuda_sm20_dsqrt_rn_f64_mediumpath_v1 - $__internal_22_$__cuda_sm20_div_s64)
$__internal_22_$__cuda_sm20_div_s64:
        /* <DEDUP_REMOVED lines=43> */
[----:B------:R-:W-:-:S04]  /*1f40*/  IMAD.WIDE.U32 R18, R25, UR4, RZ ;  /* 0x0000000419127c25 */ /* 0x000fc8000f8e00ff */
[----:B------:R-:W-:Y:S01]  /*1f50*/  IMAD.X R17, RZ, RZ, R17, P2 ;  /* 0x000000ffff117224 */ /* 0x000fe200010e0611 */
[----:B------:R-:W-:Y:S02]  /*1f60*/  IADD3 R26, P0, -R18, R26, RZ ;  /* 0x0000001a121a7210 */ /* 0x000fe40007f1e1ff */
[----:B------:R-:W-:Y:S01]  /*1f70*/  IADD3 R18, P3, R25, 0x1, RZ ;  /* 0x0000000119127810 */ /* 0x000fe20007f7e0ff */
        /* <DEDUP_REMOVED lines=26> */
[----:B------:R-:W-:Y:S06]  /*2120*/  RET.REL.NODEC R16 `(_ZN2at6native54_GLOBAL__N__3a6f1fcb_21_DistributionNormal_cu_0c5b6e8543distribution_elementwise_grid_stride_kernelIdLi2EZNS0_9templates4cuda20normal_and_transformIddPNS_17CUDAGeneratorImplEZZZNS4_13normal_kernelIS7_EEvRKNS_10TensorBaseEddT_ENKUlvE_clEvENKUlvE_clEvEUldE_EEvRNS_18TensorIteratorBaseET1_T2_EUlP24curandStatePhilox4_32_10E_ZNS1_27distribution_nullary_kernelIdd7double2S7_SM_SF_EEvSH_SJ_RKT3_T4_EUlidE_EEvlNS_15PhiloxCudaStateESI_SJ_) ;  /* 0xffffffdc10b47950 */ /* 0x000fec0003c3ffff */
        .weak           $__internal_23_$__cuda_sm20_dsqrt_rn_f64_mediumpath_v1
        .type           $__internal_23_$__cuda_sm20_dsqrt_rn_f64_mediumpath_v1,@function
        .size           $__internal_23_$__cuda_sm20_dsqrt_rn_f64_mediumpath_v1,(.L_x_344 - $__internal_23_$__cuda_sm20_dsqrt_rn_f64_mediumpath_v1)
$__internal_23_$__cuda_sm20_dsqrt_rn_f64_mediumpath_v1:
        /* <DEDUP_REMOVED lines=12> */
.L_x_303:
        /* <DEDUP_REMOVED lines=24> */
.L_x_305:
[----:B------:R-:W-:-:S11]  /*2370*/  DADD R24, R22, R22 ;  /* 0x0000000016187229 */ /* 0x000fd60000000016 */
.L_x_304:
[----:B------:R-:W-:Y:S05]  /*2380*/  BSYNC B1 ;  /* 0x0000000000017941 */ /* 0x000fea0003800000 */
.L_x_302:
[----:B------:R-:W-:-:S04]  /*2390*/  IMAD.MOV.U32 R29, RZ, RZ, 0x0 ;  /* 0x00000000ff1d7424 */ /* 0x000fc800078e00ff */
[----:B------:R-:W-:Y:S05]  /*23a0*/  RET.REL.NODEC R28 `(_ZN2at6native54_GLOBAL__N__3a6f1fcb_21_DistributionNormal_cu_0c5b6e8543distribution_elementwise_grid_stride_kernelIdLi2EZNS0_9templates4cuda20normal_and_transformIddPNS_17CUDAGeneratorImplEZZZNS4_13normal_kernelIS7_EEvRKNS_10TensorBaseEddT_ENKUlvE_clEvENKUlvE_clEvEUldE_EEvRNS_18TensorIteratorBaseET1_T2_EUlP24curandStatePhilox4_32_10E_ZNS1_27distribution_nullary_kernelIdd7double2S7_SM_SF_EEvSH_SJ_RKT3_T4_EUlidE_EEvlNS_15PhiloxCudaStateESI_SJ_) ;  /* 0xffffffdc1c147950 */ /* 0x000fea0003c3ffff */
.L_x_306:
        /* <DEDUP_REMOVED lines=13> */
.L_x_344:


//--------------------- .nv.global.init           --------------------------
	.section	.nv.global.init,"aw",@progbits
	.align	4
.nv.global.init:
	.type		mrg32k3aM1SubSeq,@object
	.size		mrg32k3aM1SubSeq,(mrg32k3aM2SubSeq - mrg32k3aM1SubSeq)
mrg32k3aM1SubSeq:
        /*0000*/ 	.byte	0x0b, 0xcc, 0xee, 0x04, 0x73, 0x29, 0x8b, 0x6f, 0xf6, 0x53, 0x03, 0xf6, 0x23, 0xf6, 0xea, 0xda
        /* <DEDUP_REMOVED lines=125> */
	.type		mrg32k3aM2SubSeq,@object
	.size		mrg32k3aM2SubSeq,(mrg32k3aM1 - mrg32k3aM2SubSeq)
mrg32k3aM2SubSeq:
        /* <DEDUP_REMOVED lines=126> */
	.type		mrg32k3aM1,@object
	.size		mrg32k3aM1,(mrg32k3aM1Seq - mrg32k3aM1)
mrg32k3aM1:
        /* <DEDUP_REMOVED lines=144> */
	.type		mrg32k3aM1Seq,@object
	.size		mrg32k3aM1Seq,(mrg32k3aM2 - mrg32k3aM1Seq)
mrg32k3aM1Seq:
        /* <DEDUP_REMOVED lines=144> */
	.type		mrg32k3aM2,@object
	.size		mrg32k3aM2,(mrg32k3aM2Seq - mrg32k3aM2)
mrg32k3aM2:
        /* <DEDUP_REMOVED lines=144> */
	.type		mrg32k3aM2Seq,@object
	.size		mrg32k3aM2Seq,(precalc_xorwow_matrix - mrg32k3aM2Seq)
mrg32k3aM2Seq:
        /* <DEDUP_REMOVED lines=144> */
	.type		precalc_xorwow_matrix,@object
	.size		precalc_xorwow_matrix,(precalc_xorwow_offset_matrix - precalc_xorwow_matrix)
precalc_xorwow_matrix:
        /* <DEDUP_REMOVED lines=6400> */
	.type		precalc_xorwow_offset_matrix,@object
	.size		precalc_xorwow_offset_matrix,(.L_1 - precalc_xorwow_offset_matrix)
precalc_xorwow_offset_matrix:
        /* <DEDUP_REMOVED lines=6400> */
.L_1:


//--------------------- .nv.shared.reserved.0     --------------------------
	.section	.nv.shared.reserved.0,"aw",@nobits
	.weak		__nv_reservedSMEM_offset_0_alias
	.size		__nv_reservedSMEM_offset_0_alias, 0, 0
	.other		__nv_reservedSMEM_offset_0_alias,@"STO_CUDA_RESERVED_SHARED STV_DEFAULT"
__nv_reservedSMEM_offset_0_alias:
	.zero		0


//--------------------- .nv.global                --------------------------
	.section	.nv.global,"aw",@nobits
.nv.global:
	.type		_ZN52_INTERNAL_3a6f1fcb_21_DistributionNormal_cu_0c5b6e854cuda3std3__48in_placeE,@object
	.size		_ZN52_INTERNAL_3a6f1fcb_21_DistributionNormal_cu_0c5b6e854cuda3std3__48in_placeE,(_ZN52_INTERNAL_3a6f1fcb_21_DistributionNormal_cu_0c5b6e854cuda3std6ranges3__45__cpo8distanceE - _ZN52_INTERNAL_3a6f1fcb_21_DistributionNormal_cu_0c5b6e854cuda3std3__48in_placeE)
_ZN52_INTERNAL_3a6f1fcb_21_DistributionNormal_cu_0c5b6e854cuda3std3__48in_placeE:
	.zero		1
	.type		_ZN52_INTERNAL_3a6f1fcb_21_DistributionNormal_cu_0c5b6e854cuda3std6ranges3__45__cpo8distanceE,@object
	.size		_ZN52_INTERNAL_3a6f1fcb_21_DistributionNormal_cu_0c5b6e854cuda3std6ranges3__45__cpo8distanceE,(_ZN52_INTERNAL_3a6f1fcb_21_DistributionNormal_cu_0c5b6e854cuda3std3__45__cpo6cbeginE - _ZN52_INTERNAL_3a6f1fcb_21_DistributionNormal_cu_0c5b6e854cuda3std6ranges3__45__cpo8distanceE)
_ZN52_INTERNAL_3a6f1fcb_21_DistributionNormal_cu_0c5b6e854cuda3std6ranges3__45__cpo8distanceE:
	.zero		1
	.type		_ZN52_INTERNAL_3a6f1fcb_21_DistributionNormal_cu_0c5b6e854cuda3std3__45__cpo6cbeginE,@object
	.size		_ZN52_INTERNAL_3a6f1fcb_21_DistributionNormal_cu_0c5b6e854cuda3std3__45__cpo6cbeginE,(_ZN52_INTERNAL_3a6f1fcb_21_DistributionNormal_cu_0c5b6e854cuda3std6ranges3__45__cpo7advanceE - _ZN52_INTERNAL_3a6f1fcb_21_DistributionNormal_cu_0c5b6e854cuda3std3__45__cpo6cbeginE)
_ZN52_INTERNAL_3a6f1fcb_21_DistributionNormal_cu_0c5b6e854cuda3std3__45__cpo6cbeginE:
	.zero		1
	.type		_ZN52_INTERNAL_3a6f1fcb_21_DistributionNormal_cu_0c5b6e854cuda3std6ranges3__45__cpo7advanceE,@object
	.size		_ZN52_INTERNAL_3a6f1fcb_21_DistributionNormal_cu_0c5b6e854cuda3std6ranges3__45__cpo7advanceE,(_ZN52_INTERNAL_3a6f1fcb_21_DistributionNormal_cu_0c5b6e854cuda3std3__45__cpo7crbeginE - _ZN52_INTERNAL_3a6f1fcb_21_DistributionNormal_cu_0c5b6e854cuda3std6ranges3__45__cpo7advanceE)
_ZN52_INTERNAL_3a6f1fcb_21_DistributionNormal_cu_0c5b6e854cuda3std6ranges3__45__cpo7advanceE:
	.zero		1
	.type		_ZN52_INTERNAL_3a6f1fcb_21_DistributionNormal_cu_0c5b6e854cuda3std3__45__cpo7crbeginE,@object
	.size		_ZN52_INTERNAL_3a6f1fcb_21_DistributionNormal_cu_0c5b6e854cuda3std3__45__cpo7crbeginE,(_ZN52_INTERNAL_3a6f1fcb_21_DistributionNormal_cu_0c5b6e854cuda3std6ranges3__45__cpo4dataE - _ZN52_INTERNAL_3a6f1fcb_21_DistributionNormal_cu_0c5b6e854cuda3std3__45__cpo7crbeginE)
_ZN52_INTERNAL_3a6f1fcb_21_DistributionNormal_cu_0c5b6e854cuda3std3__45__cpo7crbeginE:
	.zero		1
	.type		_ZN52_INTERNAL_3a6f1fcb_21_DistributionNormal_cu_0c5b6e854cuda3std6ranges3__45__cpo4dataE,@object
	.size		_ZN52_INTERNAL_3a6f1fcb_21_DistributionNormal_cu_0c5b6e854cuda3std6ranges3__45__cpo4dataE,(_ZN52_INTERNAL_3a6f1fcb_21_DistributionNormal_cu_0c5b6e854cuda3std6ranges3__45__cpo5beginE - _ZN52_INTERNAL_3a6f1fcb_21_DistributionNormal_cu_0c5b6e854cuda3std6ranges3__45__cpo4dataE)
_ZN52_INTERNAL_3a6f1fcb_21_DistributionNormal_cu_0c5b6e854cuda3std6ranges3__45__cpo4dataE:
	.zero		1
	.type		_ZN52_INTERNAL_3a6f1fcb_21_DistributionNormal_cu_0c5b6e854cuda3std6ranges3__45__cpo5beginE,@object
	.size		_ZN52_INTERNAL_3a6f1fcb_21_DistributionNormal_cu_0c5b6e854cuda3std6ranges3__45__cpo5beginE,(_ZN52_INTERNAL_3a6f1fcb_21_DistributionNormal_cu_0c5b6e854cuda3std3__454_GLOBAL__N__3a6f1fcb_21_DistributionNormal_cu_0c5b6e856ignoreE - _ZN52_INTERNAL_3a6f1fcb_21_DistributionNormal_cu_0c5b6e854cuda3std6ranges3__45__cpo5beginE)
_ZN52_INTERNAL_3a6f1fcb_21_DistributionNormal_cu_0c5b6e854cuda3std6ranges3__45__cpo5beginE:
	.zero		1
	.type		_ZN52_INTERNAL_3a6f1fcb_21_DistributionNormal_cu_0c5b6e854cuda3std3__454_GLOBAL__N__3a6f1fcb_21_DistributionNormal_cu_0c5b6e856ignoreE,@object
	.size		_ZN52_INTERNAL_3a6f1fcb_21_DistributionNormal_cu_0c5b6e854cuda3std3__454_GLOBAL__N__3a6f1fcb_21_DistributionNormal_cu_0c5b6e856ignoreE,(_ZN52_INTERNAL_3a6f1fcb_21_DistributionNormal_cu_0c5b6e854cuda3std6ranges3__45__cpo4sizeE - _ZN52_INTERNAL_3a6f1fcb_21_DistributionNormal_cu_0c5b6e854cuda3std3__454_GLOBAL__N__3a6f1fcb_21_DistributionNormal_cu_0c5b6e856ignoreE)
_ZN52_INTERNAL_3a6f1fcb_21_DistributionNormal_cu_0c5b6e854cuda3std3__454_GLOBAL__N__3a6f1fcb_21_DistributionNormal_cu_0c5b6e856ignoreE:
	.zero		1
	.type		_ZN52_INTERNAL_3a6f1fcb_21_DistributionNormal_cu_0c5b6e854cuda3std6ranges3__45__cpo4sizeE,@object
	.size		_ZN52_INTERNAL_3a6f1fcb_21_DistributionNormal_cu_0c5b6e854cuda3std6ranges3__45__cpo4sizeE,(_ZN52_INTERNAL_3a6f1fcb_21_DistributionNormal_cu_0c5b6e854cuda3std3__45__cpo5beginE - _ZN52_INTERNAL_3a6f1fcb_21_DistributionNormal_cu_0c5b6e854cuda3std6ranges3__45__cpo4sizeE)
_ZN52_INTERNAL_3a6f1fcb_21_DistributionNormal_cu_0c5b6e854cuda3std6ranges3__45__cpo4sizeE:
	.zero		1
	.type		_ZN52_INTERNAL_3a6f1fcb_21_DistributionNormal_cu_0c5b6e854cuda3std3__45__cpo5beginE,@object
	.size		_ZN52_INTERNAL_3a6f1fcb_21_DistributionNormal_cu_0c5b6e854cuda3std3__45__cpo5beginE,(_ZN52_INTERNAL_3a6f1fcb_21_DistributionNormal_cu_0c5b6e854cuda3std6ranges3__45__cpo6cbeginE - _ZN52_INTERNAL_3a6f1fcb_21_DistributionNormal_cu_0c5b6e854cuda3std3__45__cpo5beginE)
_ZN52_INTERNAL_3a6f1fcb_21_DistributionNormal_cu_0c5b6e854cuda3std3__45__cpo5beginE:
	.zero		1
	.type		_ZN52_INTERNAL_3a6f1fcb_21_DistributionNormal_cu_0c5b6e854cuda3std6ranges3__45__cpo6cbeginE,@object
	.size		_ZN52_INTERNAL_3a6f1fcb_21_DistributionNormal_cu_0c5b6e854cuda3std6ranges3__45__cpo6cbeginE,(_ZN52_INTERNAL_3a6f1fcb_21_DistributionNormal_cu_0c5b6e854cuda3std3__45__cpo6rbeginE - _ZN52_INTERNAL_3a6f1fcb_21_DistributionNormal_cu_0c5b6e854cuda3std6ranges3__45__cpo6cbeginE)
_ZN52_INTERNAL_3a6f1fcb_21_DistributionNormal_cu_0c5b6e854cuda3std6ranges3__45__cpo6cbeginE:
	.zero		1
	.type		_ZN52_INTERNAL_3a6f1fcb_21_DistributionNormal_cu_0c5b6e854cuda3std3__45__cpo6rbeginE,@object
	.size		_ZN52_INTERNAL_3a6f1fcb_21_DistributionNormal_cu_0c5b6e854cuda3std3__45__cpo6rbeginE,(_ZN52_INTERNAL_3a6f1fcb_21_DistributionNormal_cu_0c5b6e854cuda3std6ranges3__45__cpo4nextE - _ZN52_INTERNAL_3a6f1fcb_21_DistributionNormal_cu_0c5b6e854cuda3std3__45__cpo6rbeginE)
_ZN52_INTERNAL_3a6f1fcb_21_DistributionNormal_cu_0c5b6e854cuda3std3__45__cpo6rbeginE:
	.zero		1
	.type		_ZN52_INTERNAL_3a6f1fcb_21_DistributionNormal_cu_0c5b6e854cuda3std6ranges3__45__cpo4nextE,@object
	.size		_ZN52_INTERNAL_3a6f1fcb_21_DistributionNormal_cu_0c5b6e854cuda3std6ranges3__45__cpo4nextE,(_ZN52_INTERNAL_3a6f1fcb_21_DistributionNormal_cu_0c5b6e854cuda3std6ranges3__45__cpo4swapE - _ZN52_INTERNAL_3a6f1fcb_21_DistributionNormal_cu_0c5b6e854cuda3std6ranges3__45__cpo4nextE)
_ZN52_INTERNAL_3a6f1fcb_21_DistributionNormal_cu_0c5b6e854cuda3std6ranges3__45__cpo4nextE:
	.zero		1
	.type		_ZN52_INTERNAL_3a6f1fcb_21_DistributionNormal_cu_0c5b6e854cuda3std6ranges3__45__cpo4swapE,@object
	.size		_ZN52_INTERNAL_3a6f1fcb_21_DistributionNormal_cu_0c5b6e854cuda3std6ranges3__45__cpo4swapE,(_ZN52_INTERNAL_3a6f1fcb_21_DistributionNormal_cu_0c5b6e854cuda3std3__420unreachable_sentinelE - _ZN52_INTERNAL_3a6f1fcb_21_DistributionNormal_cu_0c5b6e854cuda3std6ranges3__45__cpo4swapE)
_ZN52_INTERNAL_3a6f1fcb_21_DistributionNormal_cu_0c5b6e854cuda3std6ranges3__45__cpo4swapE:
	.zero		1
	.type		_ZN52_INTERNAL_3a6f1fcb_21_DistributionNormal_cu_0c5b6e854cuda3std3__420unreachable_sentinelE,@object
	.size		_ZN52_INTERNAL_3a6f1fcb_21_DistributionNormal_cu_0c5b6e854cuda3std3__420unreachable_sentinelE,(_ZN52_INTERNAL_3a6f1fcb_21_DistributionNormal_cu_0c5b6e856thrust23THRUST_300001_SM_900_NS6system6detail10sequential3seqE - _ZN52_INTERNAL_3a6f1fcb_21_DistributionNormal_cu_0c5b6e854cuda3std3__420unreachable_sentinelE)
_ZN52_INTERNAL_3a6f1fcb_21_DistributionNormal_cu_0c5b6e854cuda3std3__420unreachable_sentinelE:
	.zero		1
	.type		_ZN52_INTERNAL_3a6f1fcb_21_DistributionNormal_cu_0c5b6e856thrust23THRUST_300001_SM_900_NS6system6detail10sequential3seqE,@object
	.size		_ZN52_INTERNAL_3a6f1fcb_21_DistributionNormal_cu_0c5b6e856thrust23THRUST_300001_SM_900_NS6system6detail10sequential3seqE,(_ZN52_INTERNAL_3a6f1fcb_21_DistributionNormal_cu_0c5b6e854cuda3std3__45__cpo4cendE - _ZN52_INTERNAL_3a6f1fcb_21_DistributionNormal_cu_0c5b6e856thrust23THRUST_300001_SM_900_NS6system6detail10sequential3seqE)
_ZN52_INTERNAL_3a6f1fcb_21_DistributionNormal_cu_0c5b6e856thrust23THRUST_300001_SM_900_NS6system6detail10sequential3seqE:
	.zero		1
	.type		_ZN52_INTERNAL_3a6f1fcb_21_DistributionNormal_cu_0c5b6e854cuda3std3__45__cpo4cendE,@object
	.size		_ZN52_INTERNAL_3a6f1fcb_21_DistributionNormal_cu_0c5b6e854cuda3std3__45__cpo4cendE,(_ZN52_INTERNAL_3a6f1fcb_21_DistributionNormal_cu_0c5b6e854cuda3std6ranges3__45__cpo9iter_swapE - _ZN52_INTERNAL_3a6f1fcb_21_DistributionNormal_cu_0c5b6e854cuda3std3__45__cpo4cendE)
_ZN52_INTERNAL_3a6f1fcb_21_DistributionNormal_cu_0c5b6e854cuda3std3__45__cpo4cendE:
	.zero		1
	.type		_ZN52_INTERNAL_3a6f1fcb_21_DistributionNormal_cu_0c5b6e854cuda3std6ranges3__45__cpo9iter_swapE,@object
	.size		_ZN52_INTERNAL_3a6f1fcb_21_DistributionNormal_cu_0c5b6e854cuda3std6ranges3__45__cpo9iter_swapE,(_ZN52_INTERNAL_3a6f1fcb_21_DistributionNormal_cu_0c5b6e854cuda3std3__45__cpo5crendE - _ZN52_INTERNAL_3a6f1fcb_21_DistributionNormal_cu_0c5b6e854cuda3std6ranges3__45__cpo9iter_swapE)
_ZN52_INTERNAL_3a6f1fcb_21_DistributionNormal_cu_0c5b6e854cuda3std6ranges3__45__cpo9iter_swapE:
	.zero		1
	.type		_ZN52_INTERNAL_3a6f1fcb_21_DistributionNormal_cu_0c5b6e854cuda3std3__45__cpo5crendE,@object
	.size		_ZN52_INTERNAL_3a6f1fcb_21_DistributionNormal_cu_0c5b6e854cuda3std3__45__cpo5crendE,(_ZN52_INTERNAL_3a6f1fcb_21_DistributionNormal_cu_0c5b6e854cuda3std6ranges3__45__cpo5cdataE - _ZN52_INTERNAL_3a6f1fcb_21_DistributionNormal_cu_0c5b6e854cuda3std3__45__cpo5crendE)
_ZN52_INTERNAL_3a6f1fcb_21_DistributionNormal_cu_0c5b6e854cuda3std3__45__cpo5crendE:
	.zero		1
	.type		_ZN52_INTERNAL_3a6f1fcb_21_DistributionNormal_cu_0c5b6e854cuda3std6ranges3__45__cpo5cdataE,@object
	.size		_ZN52_INTERNAL_3a6f1fcb_21_DistributionNormal_cu_0c5b6e854cuda3std6ranges3__45__cpo5cdataE,(_ZN52_INTERNAL_3a6f1fcb_21_DistributionNormal_cu_0c5b6e854cuda3std6ranges3__45__cpo3endE - _ZN52_INTERNAL_3a6f1fcb_21_DistributionNormal_cu_0c5b6e854cuda3std6ranges3__45__cpo5cdataE)
_ZN52_INTERNAL_3a6f1fcb_21_DistributionNormal_cu_0c5b6e854cuda3std6ranges3__45__cpo5cdataE:
	.zero		1
	.type		_ZN52_INTERNAL_3a6f1fcb_21_DistributionNormal_cu_0c5b6e854cuda3std6ranges3__45__cpo3endE,@object
	.size		_ZN52_INTERNAL_3a6f1fcb_21_DistributionNormal_cu_0c5b6e854cuda3std6ranges3__45__cpo3endE,(_ZN52_INTERNAL_3a6f1fcb_21_DistributionNormal_cu_0c5b6e854cuda3std3__419piecewise_constructE - _ZN52_INTERNAL_3a6f1fcb_21_DistributionNormal_cu_0c5b6e854cuda3std6ranges3__45__cpo3endE)
_ZN52_INTERNAL_3a6f1fcb_21_DistributionNormal_cu_0c5b6e854cuda3std6ranges3__45__cpo3endE:
	.zero		1
	.type		_ZN52_INTERNAL_3a6f1fcb_21_DistributionNormal_cu_0c5b6e854cuda3std3__419piecewise_constructE,@object
	.size		_ZN52_INTERNAL_3a6f1fcb_21_DistributionNormal_cu_0c5b6e854cuda3std3__419piecewise_constructE,(_ZN52_INTERNAL_3a6f1fcb_21_DistributionNormal_cu_0c5b6e854cuda3std6ranges3__45__cpo5ssizeE - _ZN52_INTERNAL_3a6f1fcb_21_DistributionNormal_cu_0c5b6e854cuda3std3__419piecewise_constructE)
_ZN52_INTERNAL_3a6f1fcb_21_DistributionNormal_cu_0c5b6e854cuda3std3__419piecewise_constructE:
	.zero		1
	.type		_ZN52_INTERNAL_3a6f1fcb_21_DistributionNormal_cu_0c5b6e854cuda3std6ranges3__45__cpo5ssizeE,@object
	.size		_ZN52_INTERNAL_3a6f1fcb_21_DistributionNormal_cu_0c5b6e854cuda3std6ranges3__45__cpo5ssizeE,(_ZN52_INTERNAL_3a6f1fcb_21_DistributionNormal_cu_0c5b6e854cuda3std3__45__cpo3endE - _ZN52_INTERNAL_3a6f1fcb_21_DistributionNormal_cu_0c5b6e854cuda3std6ranges3__45__cpo5ssizeE)
_ZN52_INTERNAL_3a6f1fcb_21_DistributionNormal_cu_0c5b6e854cuda3std6ranges3__45__cpo5ssizeE:
	.zero		1
	.type		_ZN52_INTERNAL_3a6f1fcb_21_DistributionNormal_cu_0c5b6e854cuda3std3__45__cpo3endE,@object
	.size		_ZN52_INTERNAL_3a6f1fcb_21_DistributionNormal_cu_0c5b6e854cuda3std3__45__cpo3endE,(_ZN52_INTERNAL_3a6f1fcb_21_DistributionNormal_cu_0c5b6e854cuda3std6ranges3__45__cpo4cendE - _ZN52_INTERNAL_3a6f1fcb_21_DistributionNormal_cu_0c5b6e854cuda3std3__45__cpo3endE)
_ZN52_INTERNAL_3a6f1fcb_21_DistributionNormal_cu_0c5b6e854cuda3std3__45__cpo3endE:
	.zero		1
	.type		_ZN52_INTERNAL_3a6f1fcb_21_DistributionNormal_cu_0c5b6e854cuda3std6ranges3__45__cpo4cendE,@object
	.size		_ZN52_INTERNAL_3a6f1fcb_21_DistributionNormal_cu_0c5b6e854cuda3std6ranges3__45__cpo4cendE,(_ZN52_INTERNAL_3a6f1fcb_21_DistributionNormal_cu_0c5b6e854cuda3std3__45__cpo4rendE - _ZN52_INTERNAL_3a6f1fcb_21_DistributionNormal_cu_0c5b6e854cuda3std6ranges3__45__cpo4cendE)
_ZN52_INTERNAL_3a6f1fcb_21_DistributionNormal_cu_0c5b6e854cuda3std6ranges3__45__cpo4cendE:
	.zero		1
	.type		_ZN52_INTERNAL_3a6f1fcb_21_DistributionNormal_cu_0c5b6e854cuda3std3__45__cpo4rendE,@object
	.size		_ZN52_INTERNAL_3a6f1fcb_21_DistributionNormal_cu_0c5b6e854cuda3std3__45__cpo4rendE,(_ZN52_INTERNAL_3a6f1fcb_21_DistributionNormal_cu_0c5b6e854cuda3std6ranges3__45__cpo4prevE - _ZN52_INTERNAL_3a6f1fcb_21_DistributionNormal_cu_0c5b6e854cuda3std3__45__cpo4rendE)
_ZN52_INTERNAL_3a6f1fcb_21_DistributionNormal_cu_0c5b6e854cuda3std3__45__cpo4rendE:
	.zero		1
	.type		_ZN52_INTERNAL_3a6f1fcb_21_DistributionNormal_cu_0c5b6e854cuda3std6ranges3__45__cpo4prevE,@object
	.size		_ZN52_INTERNAL_3a6f1fcb_21_DistributionNormal_cu_0c5b6e854cuda3std6ranges3__45__cpo4prevE,(_ZN52_INTERNAL_3a6f1fcb_21_DistributionNormal_cu_0c5b6e854cuda3std6ranges3__45__cpo9iter_moveE - _ZN52_INTERNAL_3a6f1fcb_21_DistributionNormal_cu_0c5b6e854cuda3std6ranges3__45__cpo4prevE)
_ZN52_INTERNAL_3a6f1fcb_21_DistributionNormal_cu_0c5b6e854cuda3std6ranges3__45__cpo4prevE:
	.zero		1
	.type		_ZN52_INTERNAL_3a6f1fcb_21_DistributionNormal_cu_0c5b6e854cuda3std6ranges3__45__cpo9iter_moveE,@object
	.size		_ZN52_INTERNAL_3a6f1fcb_21_DistributionNormal_cu_0c5b6e854cuda3std6ranges3__45__cpo9iter_moveE,(.L_22 - _ZN52_INTERNAL_3a6f1fcb_21_DistributionNormal_cu_0c5b6e854cuda3std6ranges3__45__cpo9iter_moveE)
_ZN52_INTERNAL_3a6f1fcb_21_DistributionNormal_cu_0c5b6e854cuda3std6ranges3__45__cpo9iter_moveE:
	.zero		1
.L_22:


//--------------------- .nv.constant0._ZN2at6native54_GLOBAL__N__3a6f1fcb_21_DistributionNormal_cu_0c5b6e8543distribution_elementwise_grid_stride_kernelIfLi4EZNS0_9templates4cuda20normal_and_transformIN3c108BFloat16EfPNS_17CUDAGeneratorImplEZZZNS4_13normal_kernelIS9_EEvRKNS_10TensorBaseEddT_ENKUlvE_clEvENKUlvE2_clEvEUlfE_EEvRNS_18TensorIteratorBaseET1_T2_EUlP24curandStatePhilox4_32_10E0_ZNS1_27distribution_nullary_kernelIS7_f6float4S9_SO_SH_EEvSJ_SL_RKT3_T4_EUlifE0_EEvlNS_15PhiloxCudaStateESK_SL_ --------------------------
	.section	.nv.constant0._ZN2at6native54_GLOBAL__N__3a6f1fcb_21_DistributionNormal_cu_0c5b6e8543distribution_elementwise_grid_stride_kernelIfLi4EZNS0_9templates4cuda20normal_and_transformIN3c108BFloat16EfPNS_17CUDAGeneratorImplEZZZNS4_13normal_kernelIS9_EEvRKNS_10TensorBaseEddT_ENKUlvE_clEvENKUlvE2_clEvEUlfE_EEvRNS_18TensorIteratorBaseET1_T2_EUlP24curandStatePhilox4_32_10E0_ZNS1_27distribution_nullary_kernelIS7_f6float4S9_SO_SH_EEvSJ_SL_RKT3_T4_EUlifE0_EEvlNS_15PhiloxCudaStateESK_SL_,"a",@progbits
	.sectionflags	@""
	.align	4
.nv.constant0._ZN2at6native54_GLOBAL__N__3a6f1fcb_21_DistributionNormal_cu_0c5b6e8543distribution_elementwise_grid_stride_kernelIfLi4EZNS0_9templates4cuda20normal_and_transformIN3c108BFloat16EfPNS_17CUDAGeneratorImplEZZZNS4_13normal_kernelIS9_EEvRKNS_10TensorBaseEddT_ENKUlvE_clEvENKUlvE2_clEvEUlfE_EEvRNS_18TensorIteratorBaseET1_T2_EUlP24curandStatePhilox4_32_10E0_ZNS1_27distribution_nullary_kernelIS7_f6float4S9_SO_SH_EEvSJ_SL_RKT3_T4_EUlifE0_EEvlNS_15PhiloxCudaStateESK_SL_:
	.zero		992


//--------------------- .nv.constant0._ZN2at6native54_GLOBAL__N__3a6f1fcb_21_DistributionNormal_cu_0c5b6e8543distribution_elementwise_grid_stride_kernelIfLi4EZNS0_9templates4cuda20normal_and_transformIN3c108BFloat16EfPNS_17CUDAGeneratorImplEZZZNS4_13normal_kernelIS9_EEvRKNS_10TensorBaseEddT_ENKUlvE_clEvENKUlvE2_clEvEUlfE_EEvRNS_18TensorIteratorBaseET1_T2_EUlP24curandStatePhilox4_32_10E0_ZNS1_27distribution_nullary_kernelIS7_f6float4S9_SO_SH_EEvSJ_SL_RKT3_T4_EUlifE_EEvlNS_15PhiloxCudaStateESK_SL_ --------------------------
	.section	.nv.constant0._ZN2at6native54_GLOBAL__N__3a6f1fcb_21_DistributionNormal_cu_0c5b6e8543distribution_elementwise_grid_stride_kernelIfLi4EZNS0_9templates4cuda20normal_and_transformIN3c108BFloat16EfPNS_17CUDAGeneratorImplEZZZNS4_13normal_kernelIS9_EEvRKNS_10TensorBaseEddT_ENKUlvE_clEvENKUlvE2_clEvEUlfE_EEvRNS_18TensorIteratorBaseET1_T2_EUlP24curandStatePhilox4_32_10E0_ZNS1_27distribution_nullary_kernelIS7_f6float4S9_SO_SH_EEvSJ_SL_RKT3_T4_EUlifE_EEvlNS_15PhiloxCudaStateESK_SL_,"a",@progbits
	.sectionflags	@""
	.align	4
.nv.constant0._ZN2at6native54_GLOBAL__N__3a6f1fcb_21_DistributionNormal_cu_0c5b6e8543distribution_elementwise_grid_stride_kernelIfLi4EZNS0_9templates4cuda20normal_and_transformIN3c108BFloat16EfPNS_17CUDAGeneratorImplEZZZNS4_13normal_kernelIS9_EEvRKNS_10TensorBaseEddT_ENKUlvE_clEvENKUlvE2_clEvEUlfE_EEvRNS_18TensorIteratorBaseET1_T2_EUlP24curandStatePhilox4_32_10E0_ZNS1_27distribution_nullary_kernelIS7_f6float4S9_SO_SH_EEvSJ_SL_RKT3_T4_EUlifE_EEvlNS_15PhiloxCudaStateESK_SL_:
	.zero		592


//--------------------- .nv.constant0._ZN2at6native54_GLOBAL__N__3a6f1fcb_21_DistributionNormal_cu_0c5b6e8543distribution_elementwise_grid_stride_kernelIfLi4EZNS0_9templates4cuda20normal_and_transformIN3c108BFloat16EfPNS_17CUDAGeneratorImplEZZZNS4_13normal_kernelIS9_EEvRKNS_10TensorBaseEddT_ENKUlvE_clEvENKUlvE2_clEvEUlfE_EEvRNS_18TensorIteratorBaseET1_T2_EUlP24curandStatePhilox4_32_10E_ZNS1_27distribution_nullary_kernelIS7_f7double2S9_SO_SH_EEvSJ_SL_RKT3_T4_EUlifE0_EEvlNS_15PhiloxCudaStateESK_SL_ --------------------------
	.section	.nv.constant0._ZN2at6native54_GLOBAL__N__3a6f1fcb_21_DistributionNormal_cu_0c5b6e8543distribution_elementwise_grid_stride_kernelIfLi4EZNS0_9templates4cuda20normal_and_transformIN3c108BFloat16EfPNS_17CUDAGeneratorImplEZZZNS4_13normal_kernelIS9_EEvRKNS_10TensorBaseEddT_ENKUlvE_clEvENKUlvE2_clEvEUlfE_EEvRNS_18TensorIteratorBaseET1_T2_EUlP24curandStatePhilox4_32_10E_ZNS1_27distribution_nullary_kernelIS7_f7double2S9_SO_SH_EEvSJ_SL_RKT3_T4_EUlifE0_EEvlNS_15PhiloxCudaStateESK_SL_,"a",@progbits
	.sectionflags	@""
	.align	4
.nv.constant0._ZN2at6native54_GLOBAL__N__3a6f1fcb_21_DistributionNormal_cu_0c5b6e8543distribution_elementwise_grid_stride_kernelIfLi4EZNS0_9templates4cuda20normal_and_transformIN3c108BFloat16EfPNS_17CUDAGeneratorImplEZZZNS4_13normal_kernelIS9_EEvRKNS_10TensorBaseEddT_ENKUlvE_clEvENKUlvE2_clEvEUlfE_EEvRNS_18TensorIteratorBaseET1_T2_EUlP24curandStatePhilox4_32_10E_ZNS1_27distribution_nullary_kernelIS7_f7double2S9_SO_SH_EEvSJ_SL_RKT3_T4_EUlifE0_EEvlNS_15PhiloxCudaStateESK_SL_:
	.zero		992


//--------------------- .nv.constant0._ZN2at6native54_GLOBAL__N__3a6f1fcb_21_DistributionNormal_cu_0c5b6e8543distribution_elementwise_grid_stride_kernelIfLi4EZNS0_9templates4cuda20normal_and_transformIN3c108BFloat16EfPNS_17CUDAGeneratorImplEZZZNS4_13normal_kernelIS9_EEvRKNS_10TensorBaseEddT_ENKUlvE_clEvENKUlvE2_clEvEUlfE_EEvRNS_18TensorIteratorBaseET1_T2_EUlP24curandStatePhilox4_32_10E_ZNS1_27distribution_nullary_kernelIS7_f7double2S9_SO_SH_EEvSJ_SL_RKT3_T4_EUlifE_EEvlNS_15PhiloxCudaStateESK_SL_ --------------------------
	.section	.nv.constant0._ZN2at6native54_GLOBAL__N__3a6f1fcb_21_DistributionNormal_cu_0c5b6e8543distribution_elementwise_grid_stride_kernelIfLi4EZNS0_9templates4cuda20normal_and_transformIN3c108BFloat16EfPNS_17CUDAGeneratorImplEZZZNS4_13normal_kernelIS9_EEvRKNS_10TensorBaseEddT_ENKUlvE_clEvENKUlvE2_clEvEUlfE_EEvRNS_18TensorIteratorBaseET1_T2_EUlP24curandStatePhilox4_32_10E_ZNS1_27distribution_nullary_kernelIS7_f7double2S9_SO_SH_EEvSJ_SL_RKT3_T4_EUlifE_EEvlNS_15PhiloxCudaStateESK_SL_,"a",@progbits
	.sectionflags	@""
	.align	4
.nv.constant0._ZN2at6native54_GLOBAL__N__3a6f1fcb_21_DistributionNormal_cu_0c5b6e8543distribution_elementwise_grid_stride_kernelIfLi4EZNS0_9templates4cuda20normal_and_transformIN3c108BFloat16EfPNS_17CUDAGeneratorImplEZZZNS4_13normal_kernelIS9_EEvRKNS_10TensorBaseEddT_ENKUlvE_clEvENKUlvE2_clEvEUlfE_EEvRNS_18TensorIteratorBaseET1_T2_EUlP24curandStatePhilox4_32_10E_ZNS1_27distribution_nullary_kernelIS7_f7double2S9_SO_SH_EEvSJ_SL_RKT3_T4_EUlifE_EEvlNS_15PhiloxCudaStateESK_SL_:
	.zero		592


//--------------------- .nv.constant0._ZN2at6native54_GLOBAL__N__3a6f1fcb_21_DistributionNormal_cu_0c5b6e8543distribution_elementwise_grid_stride_kernelIfLi4EZNS0_9templates4cuda20normal_and_transformIN3c104HalfEfPNS_17CUDAGeneratorImplEZZZNS4_13normal_kernelIS9_EEvRKNS_10TensorBaseEddT_ENKUlvE_clEvENKUlvE1_clEvEUlfE_EEvRNS_18TensorIteratorBaseET1_T2_EUlP24curandStatePhilox4_32_10E0_ZNS1_27distribution_nullary_kernelIS7_f6float4S9_SO_SH_EEvSJ_SL_RKT3_T4_EUlifE0_EEvlNS_15PhiloxCudaStateESK_SL_ --------------------------
	.section	.nv.constant0._ZN2at6native54_GLOBAL__N__3a6f1fcb_21_DistributionNormal_cu_0c5b6e8543distribution_elementwise_grid_stride_kernelIfLi4EZNS0_9templates4cuda20normal_and_transformIN3c104HalfEfPNS_17CUDAGeneratorImplEZZZNS4_13normal_kernelIS9_EEvRKNS_10TensorBaseEddT_ENKUlvE_clEvENKUlvE1_clEvEUlfE_EEvRNS_18TensorIteratorBaseET1_T2_EUlP24curandStatePhilox4_32_10E0_ZNS1_27distribution_nullary_kernelIS7_f6float4S9_SO_SH_EEvSJ_SL_RKT3_T4_EUlifE0_EEvlNS_15PhiloxCudaStateESK_SL_,"a",@progbits
	.sectionflags	@""
	.align	4
.nv.constant0._ZN2at6native54_GLOBAL__N__3a6f1fcb_21_DistributionNormal_cu_0c5b6e8543distribution_elementwise_grid_stride_kernelIfLi4EZNS0_9templates4cuda20normal_and_transformIN3c104HalfEfPNS_17CUDAGeneratorImplEZZZNS4_13normal_kernelIS9_EEvRKNS_10TensorBaseEddT_ENKUlvE_clEvENKUlvE1_clEvEUlfE_EEvRNS_18TensorIteratorBaseET1_T2_EUlP24curandStatePhilox4_32_10E0_ZNS1_27distribution_nullary_kernelIS7_f6float4S9_SO_SH_EEvSJ_SL_RKT3_T4_EUlifE0_EEvlNS_15PhiloxCudaStateESK_SL_:
	.zero		992


//--------------------- .nv.constant0._ZN2at6native54_GLOBAL__N__3a6f1fcb_21_DistributionNormal_cu_0c5b6e8543distribution_elementwise_grid_stride_kernelIfLi4EZNS0_9templates4cuda20normal_and_transformIN3c104HalfEfPNS_17CUDAGeneratorImplEZZZNS4_13normal_kernelIS9_EEvRKNS_10TensorBaseEddT_ENKUlvE_clEvENKUlvE1_clEvEUlfE_EEvRNS_18TensorIteratorBaseET1_T2_EUlP24curandStatePhilox4_32_10E0_ZNS1_27distribution_nullary_kernelIS7_f6float4S9_SO_SH_EEvSJ_SL_RKT3_T4_EUlifE_EEvlNS_15PhiloxCudaStateESK_SL_ --------------------------
	.section	.nv.constant0._ZN2at6native54_GLOBAL__N__3a6f1fcb_21_DistributionNormal_cu_0c5b6e8543distribution_elementwise_grid_stride_kernelIfLi4EZNS0_9templates4cuda20normal_and_transformIN3c104HalfEfPNS_17CUDAGeneratorImplEZZZNS4_13normal_kernelIS9_EEvRKNS_10TensorBaseEddT_ENKUlvE_clEvENKUlvE1_clEvEUlfE_EEvRNS_18TensorIteratorBaseET1_T2_EUlP24curandStatePhilox4_32_10E0_ZNS1_27distribution_nullary_kernelIS7_f6float4S9_SO_SH_EEvSJ_SL_RKT3_T4_EUlifE_EEvlNS_15PhiloxCudaStateESK_SL_,"a",@progbits
	.sectionflags	@""
	.align	4
.nv.constant0._ZN2at6native54_GLOBAL__N__3a6f1fcb_21_DistributionNormal_cu_0c5b6e8543distribution_elementwise_grid_stride_kernelIfLi4EZNS0_9templates4cuda20normal_and_transformIN3c104HalfEfPNS_17CUDAGeneratorImplEZZZNS4_13normal_kernelIS9_EEvRKNS_10TensorBaseEddT_ENKUlvE_clEvENKUlvE1_clEvEUlfE_EEvRNS_18TensorIteratorBaseET1_T2_EUlP24curandStatePhilox4_32_10E0_ZNS1_27distribution_nullary_kernelIS7_f6float4S9_SO_SH_EEvSJ_SL_RKT3_T4_EUlifE_EEvlNS_15PhiloxCudaStateESK_SL_:
	.zero		592


//--------------------- .nv.constant0._ZN2at6native54_GLOBAL__N__3a6f1fcb_21_DistributionNormal_cu_0c5b6e8543distribution_elementwise_grid_stride_kernelIfLi4EZNS0_9templates4cuda20normal_and_transformIN3c104HalfEfPNS_17CUDAGeneratorImplEZZZNS4_13normal_kernelIS9_EEvRKNS_10TensorBaseEddT_ENKUlvE_clEvENKUlvE1_clEvEUlfE_EEvRNS_18TensorIteratorBaseET1_T2_EUlP24curandStatePhilox4_32_10E_ZNS1_27distribution_nullary_kernelIS7_f7double2S9_SO_SH_EEvSJ_SL_RKT3_T4_EUlifE0_EEvlNS_15PhiloxCudaStateESK_SL_ --------------------------
	.section	.nv.constant0._ZN2at6native54_GLOBAL__N__3a6f1fcb_21_DistributionNormal_cu_0c5b6e8543distribution_elementwise_grid_stride_kernelIfLi4EZNS0_9templates4cuda20normal_and_transformIN3c104HalfEfPNS_17CUDAGeneratorImplEZZZNS4_13normal_kernelIS9_EEvRKNS_10TensorBaseEddT_ENKUlvE_clEvENKUlvE1_clEvEUlfE_EEvRNS_18TensorIteratorBaseET1_T2_EUlP24curandStatePhilox4_32_10E_ZNS1_27distribution_nullary_kernelIS7_f7double2S9_SO_SH_EEvSJ_SL_RKT3_T4_EUlifE0_EEvlNS_15PhiloxCudaStateESK_SL_,"a",@progbits
	.sectionflags	@""
	.align	4
.nv.constant0._ZN2at6native54_GLOBAL__N__3a6f1fcb_21_DistributionNormal_cu_0c5b6e8543distribution_elementwise_grid_stride_kernelIfLi4EZNS0_9templates4cuda20normal_and_transformIN3c104HalfEfPNS_17CUDAGeneratorImplEZZZNS4_13normal_kernelIS9_EEvRKNS_10TensorBaseEddT_ENKUlvE_clEvENKUlvE1_clEvEUlfE_EEvRNS_18TensorIteratorBaseET1_T2_EUlP24curandStatePhilox4_32_10E_ZNS1_27distribution_nullary_kernelIS7_f7double2S9_SO_SH_EEvSJ_SL_RKT3_T4_EUlifE0_EEvlNS_15PhiloxCudaStateESK_SL_:
	.zero		992


//--------------------- .nv.constant0._ZN2at6native54_GLOBAL__N__3a6f1fcb_21_DistributionNormal_cu_0c5b6e8543distribution_elementwise_grid_stride_kernelIfLi4EZNS0_9templates4cuda20normal_and_transformIN3c104HalfEfPNS_17CUDAGeneratorImplEZZZNS4_13normal_kernelIS9_EEvRKNS_10TensorBaseEddT_ENKUlvE_clEvENKUlvE1_clEvEUlfE_EEvRNS_18TensorIteratorBaseET1_T2_EUlP24curandStatePhilox4_32_10E_ZNS1_27distribution_nullary_kernelIS7_f7double2S9_SO_SH_EEvSJ_SL_RKT3_T4_EUlifE_EEvlNS_15PhiloxCudaStateESK_SL_ --------------------------
	.section	.nv.constant0._ZN2at6native54_GLOBAL__N__3a6f1fcb_21_DistributionNormal_cu_0c5b6e8543distribution_elementwise_grid_stride_kernelIfLi4EZNS0_9templates4cuda20normal_and_transformIN3c104HalfEfPNS_17CUDAGeneratorImplEZZZNS4_13normal_kernelIS9_EEvRKNS_10TensorBaseEddT_ENKUlvE_clEvENKUlvE1_clEvEUlfE_EEvRNS_18TensorIteratorBaseET1_T2_EUlP24curandStatePhilox4_32_10E_ZNS1_27distribution_nullary_kernelIS7_f7double2S9_SO_SH_EEvSJ_SL_RKT3_T4_EUlifE_EEvlNS_15PhiloxCudaStateESK_SL_,"a",@progbits
	.sectionflags	@""
	.align	4
.nv.constant0._ZN2at6native54_GLOBAL__N__3a6f1fcb_21_DistributionNormal_cu_0c5b6e8543distribution_elementwise_grid_stride_kernelIfLi4EZNS0_9templates4cuda20normal_and_transformIN3c104HalfEfPNS_17CUDAGeneratorImplEZZZNS4_13normal_kernelIS9_EEvRKNS_10TensorBaseEddT_ENKUlvE_clEvENKUlvE1_clEvEUlfE_EEvRNS_18TensorIteratorBaseET1_T2_EUlP24curandStatePhilox4_32_10E_ZNS1_27distribution_nullary_kernelIS7_f7double2S9_SO_SH_EEvSJ_SL_RKT3_T4_EUlifE_EEvlNS_15PhiloxCudaStateESK_SL_:
	.zero		592


//--------------------- .nv.constant0._ZN2at6native54_GLOBAL__N__3a6f1fcb_21_DistributionNormal_cu_0c5b6e8543distribution_elementwise_grid_stride_kernelIfLi4EZNS0_9templates4cuda20normal_and_transformIffPNS_17CUDAGeneratorImplEZZZNS4_13normal_kernelIS7_EEvRKNS_10TensorBaseEddT_ENKUlvE_clEvENKUlvE0_clEvEUlfE_EEvRNS_18TensorIteratorBaseET1_T2_EUlP24curandStatePhilox4_32_10E0_ZNS1_27distribution_nullary_kernelIff6float4S7_SM_SF_EEvSH_SJ_RKT3_T4_EUlifE0_EEvlNS_15PhiloxCudaStateESI_SJ_ --------------------------
	.section	.nv.constant0._ZN2at6native54_GLOBAL__N__3a6f1fcb_21_DistributionNormal_cu_0c5b6e8543distribution_elementwise_grid_stride_kernelIfLi4EZNS0_9templates4cuda20normal_and_transformIffPNS_17CUDAGeneratorImplEZZZNS4_13normal_kernelIS7_EEvRKNS_10TensorBaseEddT_ENKUlvE_clEvENKUlvE0_clEvEUlfE_EEvRNS_18TensorIteratorBaseET1_T2_EUlP24curandStatePhilox4_32_10E0_ZNS1_27distribution_nullary_kernelIff6float4S7_SM_SF_EEvSH_SJ_RKT3_T4_EUlifE0_EEvlNS_15PhiloxCudaStateESI_SJ_,"a",@progbits
	.sectionflags	@""
	.align	4
.nv.constant0._ZN2at6native54_GLOBAL__N__3a6f1fcb_21_DistributionNormal_cu_0c5b6e8543distribution_elementwise_grid_stride_kernelIfLi4EZNS0_9templates4cuda20normal_and_transformIffPNS_17CUDAGeneratorImplEZZZNS4_13normal_kernelIS7_EEvRKNS_10TensorBaseEddT_ENKUlvE_clEvENKUlvE0_clEvEUlfE_EEvRNS_18TensorIteratorBaseET1_T2_EUlP24curandStatePhilox4_32_10E0_ZNS1_27distribution_nullary_kernelIff6float4S7_SM_SF_EEvSH_SJ_RKT3_T4_EUlifE0_EEvlNS_15PhiloxCudaStateESI_SJ_:
	.zero		992


//--------------------- .nv.constant0._ZN2at6native54_GLOBAL__N__3a6f1fcb_21_DistributionNormal_cu_0c5b6e8543distribution_elementwise_grid_stride_kernelIfLi4EZNS0_9templates4cuda20normal_and_transformIffPNS_17CUDAGeneratorImplEZZZNS4_13normal_kernelIS7_EEvRKNS_10TensorBaseEddT_ENKUlvE_clEvENKUlvE0_clEvEUlfE_EEvRNS_18TensorIteratorBaseET1_T2_EUlP24curandStatePhilox4_32_10E0_ZNS1_27distribution_nullary_kernelIff6float4S7_SM_SF_EEvSH_SJ_RKT3_T4_EUlifE_EEvlNS_15PhiloxCudaStateESI_SJ_ --------------------------
	.section	.nv.constant0._ZN2at6native54_GLOBAL__N__3a6f1fcb_21_DistributionNormal_cu_0c5b6e8543distribution_elementwise_grid_stride_kernelIfLi4EZNS0_9templates4cuda20normal_and_transformIffPNS_17CUDAGeneratorImplEZZZNS4_13normal_kernelIS7_EEvRKNS_10TensorBaseEddT_ENKUlvE_clEvENKUlvE0_clEvEUlfE_EEvRNS_18TensorIteratorBaseET1_T2_EUlP24curandStatePhilox4_32_10E0_ZNS1_27distribution_nullary_kernelIff6float4S7_SM_SF_EEvSH_SJ_RKT3_T4_EUlifE_EEvlNS_15PhiloxCudaStateESI_SJ_,"a",@progbits
	.sectionflags	@""
	.align	4
.nv.constant0._ZN2at6native54_GLOBAL__N__3a6f1fcb_21_DistributionNormal_cu_0c5b6e8543distribution_elementwise_grid_stride_kernelIfLi4EZNS0_9templates4cuda20normal_and_transformIffPNS_17CUDAGeneratorImplEZZZNS4_13normal_kernelIS7_EEvRKNS_10TensorBaseEddT_ENKUlvE_clEvENKUlvE0_clEvEUlfE_EEvRNS_18TensorIteratorBaseET1_T2_EUlP24curandStatePhilox4_32_10E0_ZNS1_27distribution_nullary_kernelIff6float4S7_SM_SF_EEvSH_SJ_RKT3_T4_EUlifE_EEvlNS_15PhiloxCudaStateESI_SJ_:
	.zero		592


//--------------------- .nv.constant0._ZN2at6native54_GLOBAL__N__3a6f1fcb_21_DistributionNormal_cu_0c5b6e8543distribution_elementwise_grid_stride_kernelIfLi4EZNS0_9templates4cuda20normal_and_transformIffPNS_17CUDAGeneratorImplEZZZNS4_13normal_kernelIS7_EEvRKNS_10TensorBaseEddT_ENKUlvE_clEvENKUlvE0_clEvEUlfE_EEvRNS_18TensorIteratorBaseET1_T2_EUlP24curandStatePhilox4_32_10E_ZNS1_27distribution_nullary_kernelIff7double2S7_SM_SF_EEvSH_SJ_RKT3_T4_EUlifE0_EEvlNS_15PhiloxCudaStateESI_SJ_ --------------------------
	.section	.nv.constant0._ZN2at6native54_GLOBAL__N__3a6f1fcb_21_DistributionNormal_cu_0c5b6e8543distribution_elementwise_grid_stride_kernelIfLi4EZNS0_9templates4cuda20normal_and_transformIffPNS_17CUDAGeneratorImplEZZZNS4_13normal_kernelIS7_EEvRKNS_10TensorBaseEddT_ENKUlvE_clEvENKUlvE0_clEvEUlfE_EEvRNS_18TensorIteratorBaseET1_T2_EUlP24curandStatePhilox4_32_10E_ZNS1_27distribution_nullary_kernelIff7double2S7_SM_SF_EEvSH_SJ_RKT3_T4_EUlifE0_EEvlNS_15PhiloxCudaStateESI_SJ_,"a",@progbits
	.sectionflags	@""
	.align	4
.nv.constant0._ZN2at6native54_GLOBAL__N__3a6f1fcb_21_DistributionNormal_cu_0c5b6e8543distribution_elementwise_grid_stride_kernelIfLi4EZNS0_9templates4cuda20normal_and_transformIffPNS_17CUDAGeneratorImplEZZZNS4_13normal_kernelIS7_EEvRKNS_10TensorBaseEddT_ENKUlvE_clEvENKUlvE0_clEvEUlfE_EEvRNS_18TensorIteratorBaseET1_T2_EUlP24curandStatePhilox4_32_10E_ZNS1_27distribution_nullary_kernelIff7double2S7_SM_SF_EEvSH_SJ_RKT3_T4_EUlifE0_EEvlNS_15PhiloxCudaStateESI_SJ_:
	.zero		992


//--------------------- .nv.constant0._ZN2at6native54_GLOBAL__N__3a6f1fcb_21_DistributionNormal_cu_0c5b6e8543distribution_elementwise_grid_stride_kernelIfLi4EZNS0_9templates4cuda20normal_and_transformIffPNS_17CUDAGeneratorImplEZZZNS4_13normal_kernelIS7_EEvRKNS_10TensorBaseEddT_ENKUlvE_clEvENKUlvE0_clEvEUlfE_EEvRNS_18TensorIteratorBaseET1_T2_EUlP24curandStatePhilox4_32_10E_ZNS1_27distribution_nullary_kernelIff7double2S7_SM_SF_EEvSH_SJ_RKT3_T4_EUlifE_EEvlNS_15PhiloxCudaStateESI_SJ_ --------------------------
	.section	.nv.constant0._ZN2at6native54_GLOBAL__N__3a6f1fcb_21_DistributionNormal_cu_0c5b6e8543distribution_elementwise_grid_stride_kernelIfLi4EZNS0_9templates4cuda20normal_and_transformIffPNS_17CUDAGeneratorImplEZZZNS4_13normal_kernelIS7_EEvRKNS_10TensorBaseEddT_ENKUlvE_clEvENKUlvE0_clEvEUlfE_EEvRNS_18TensorIteratorBaseET1_T2_EUlP24curandStatePhilox4_32_10E_ZNS1_27distribution_nullary_kernelIff7double2S7_SM_SF_EEvSH_SJ_RKT3_T4_EUlifE_EEvlNS_15PhiloxCudaStateESI_SJ_,"a",@progbits
	.sectionflags	@""
	.align	4
.nv.constant0._ZN2at6native54_GLOBAL__N__3a6f1fcb_21_DistributionNormal_cu_0c5b6e8543distribution_elementwise_grid_stride_kernelIfLi4EZNS0_9templates4cuda20normal_and_transformIffPNS_17CUDAGeneratorImplEZZZNS4_13normal_kernelIS7_EEvRKNS_10TensorBaseEddT_ENKUlvE_clEvENKUlvE0_clEvEUlfE_EEvRNS_18TensorIteratorBaseET1_T2_EUlP24curandStatePhilox4_32_10E_ZNS1_27distribution_nullary_kernelIff7double2S7_SM_SF_EEvSH_SJ_RKT3_T4_EUlifE_EEvlNS_15PhiloxCudaStateESI_SJ_:
	.zero		592


//--------------------- .nv.constant0._ZN2at6native54_GLOBAL__N__3a6f1fcb_21_DistributionNormal_cu_0c5b6e8543distribution_elementwise_grid_stride_kernelIdLi2EZNS0_9templates4cuda20normal_and_transformIddPNS_17CUDAGeneratorImplEZZZNS4_13normal_kernelIS7_EEvRKNS_10TensorBaseEddT_ENKUlvE_clEvENKUlvE_clEvEUldE_EEvRNS_18TensorIteratorBaseET1_T2_EUlP24curandStatePhilox4_32_10E0_ZNS1_27distribution_nullary_kernelIdd6float4S7_SM_SF_EEvSH_SJ_RKT3_T4_EUlidE0_EEvlNS_15PhiloxCudaStateESI_SJ_ --------------------------
	.section	.nv.constant0._ZN2at6native54_GLOBAL__N__3a6f1fcb_21_DistributionNormal_cu_0c5b6e8543distribution_elementwise_grid_stride_kernelIdLi2EZNS0_9templates4cuda20normal_and_transformIddPNS_17CUDAGeneratorImplEZZZNS4_13normal_kernelIS7_EEvRKNS_10TensorBaseEddT_ENKUlvE_clEvENKUlvE_clEvEUldE_EEvRNS_18TensorIteratorBaseET1_T2_EUlP24curandStatePhilox4_32_10E0_ZNS1_27distribution_nullary_kernelIdd6float4S7_SM_SF_EEvSH_SJ_RKT3_T4_EUlidE0_EEvlNS_15PhiloxCudaStateESI_SJ_,"a",@progbits
	.sectionflags	@""
	.align	4
.nv.constant0._ZN2at6native54_GLOBAL__N__3a6f1fcb_21_DistributionNormal_cu_0c5b6e8543distribution_elementwise_grid_stride_kernelIdLi2EZNS0_9templates4cuda20normal_and_transformIddPNS_17CUDAGeneratorImplEZZZNS4_13normal_kernelIS7_EEvRKNS_10TensorBaseEddT_ENKUlvE_clEvENKUlvE_clEvEUldE_EEvRNS_18TensorIteratorBaseET1_T2_EUlP24curandStatePhilox4_32_10E0_ZNS1_27distribution_nullary_kernelIdd6float4S7_SM_SF_EEvSH_SJ_RKT3_T4_EUlidE0_EEvlNS_15PhiloxCudaStateESI_SJ_:
	.zero		1000


//--------------------- .nv.constant0._ZN2at6native54_GLOBAL__N__3a6f1fcb_21_DistributionNormal_cu_0c5b6e8543distribution_elementwise_grid_stride_kernelIdLi2EZNS0_9templates4cuda20normal_and_transformIddPNS_17CUDAGeneratorImplEZZZNS4_13normal_kernelIS7_EEvRKNS_10TensorBaseEddT_ENKUlvE_clEvENKUlvE_clEvEUldE_EEvRNS_18TensorIteratorBaseET1_T2_EUlP24curandStatePhilox4_32_10E0_ZNS1_27distribution_nullary_kernelIdd6float4S7_SM_SF_EEvSH_SJ_RKT3_T4_EUlidE_EEvlNS_15PhiloxCudaStateESI_SJ_ --------------------------
	.section	.nv.constant0._ZN2at6native54_GLOBAL__N__3a6f1fcb_21_DistributionNormal_cu_0c5b6e8543distribution_elementwise_grid_stride_kernelIdLi2EZNS0_9templates4cuda20normal_and_transformIddPNS_17CUDAGeneratorImplEZZZNS4_13normal_kernelIS7_EEvRKNS_10TensorBaseEddT_ENKUlvE_clEvENKUlvE_clEvEUldE_EEvRNS_18TensorIteratorBaseET1_T2_EUlP24curandStatePhilox4_32_10E0_ZNS1_27distribution_nullary_kernelIdd6float4S7_SM_SF_EEvSH_SJ_RKT3_T4_EUlidE_EEvlNS_15PhiloxCudaStateESI_SJ_,"a",@progbits
	.sectionflags	@""
	.align	4
.nv.constant0._ZN2at6native54_GLOBAL__N__3a6f1fcb_21_DistributionNormal_cu_0c5b6e8543distribution_elementwise_grid_stride_kernelIdLi2EZNS0_9templates4cuda20normal_and_transformIddPNS_17CUDAGeneratorImplEZZZNS4_13normal_kernelIS7_EEvRKNS_10TensorBaseEddT_ENKUlvE_clEvENKUlvE_clEvEUldE_EEvRNS_18TensorIteratorBaseET1_T2_EUlP24curandStatePhilox4_32_10E0_ZNS1_27distribution_nullary_kernelIdd6float4S7_SM_SF_EEvSH_SJ_RKT3_T4_EUlidE_EEvlNS_15PhiloxCudaStateESI_SJ_:
	.zero		600


//--------------------- .nv.constant0._ZN2at6native54_GLOBAL__N__3a6f1fcb_21_DistributionNormal_cu_0c5b6e8543distribution_elementwise_grid_stride_kernelIdLi2EZNS0_9templates4cuda20normal_and_transformIddPNS_17CUDAGeneratorImplEZZZNS4_13normal_kernelIS7_EEvRKNS_10TensorBaseEddT_ENKUlvE_clEvENKUlvE_clEvEUldE_EEvRNS_18TensorIteratorBaseET1_T2_EUlP24curandStatePhilox4_32_10E_ZNS1_27distribution_nullary_kernelIdd7double2S7_SM_SF_EEvSH_SJ_RKT3_T4_EUlidE0_EEvlNS_15PhiloxCudaStateESI_SJ_ --------------------------
	.section	.nv.constant0._ZN2at6native54_GLOBAL__N__3a6f1fcb_21_DistributionNormal_cu_0c5b6e8543distribution_elementwise_grid_stride_kernelIdLi2EZNS0_9templates4cuda20normal_and_transformIddPNS_17CUDAGeneratorImplEZZZNS4_13normal_kernelIS7_EEvRKNS_10TensorBaseEddT_ENKUlvE_clEvENKUlvE_clEvEUldE_EEvRNS_18TensorIteratorBaseET1_T2_EUlP24curandStatePhilox4_32_10E_ZNS1_27distribution_nullary_kernelIdd7double2S7_SM_SF_EEvSH_SJ_RKT3_T4_EUlidE0_EEvlNS_15PhiloxCudaStateESI_SJ_,"a",@progbits
	.sectionflags	@""
	.align	4
.nv.constant0._ZN2at6native54_GLOBAL__N__3a6f1fcb_21_DistributionNormal_cu_0c5b6e8543distribution_elementwise_grid_stride_kernelIdLi2EZNS0_9templates4cuda20normal_and_transformIddPNS_17CUDAGeneratorImplEZZZNS4_13normal_kernelIS7_EEvRKNS_10TensorBaseEddT_ENKUlvE_clEvENKUlvE_clEvEUldE_EEvRNS_18TensorIteratorBaseET1_T2_EUlP24curandStatePhilox4_32_10E_ZNS1_27distribution_nullary_kernelIdd7double2S7_SM_SF_EEvSH_SJ_RKT3_T4_EUlidE0_EEvlNS_15PhiloxCudaStateESI_SJ_:
	.zero		1000


//--------------------- .nv.constant0._ZN2at6native54_GLOBAL__N__3a6f1fcb_21_DistributionNormal_cu_0c5b6e8543distribution_elementwise_grid_stride_kernelIdLi2EZNS0_9templates4cuda20normal_and_transformIddPNS_17CUDAGeneratorImplEZZZNS4_13normal_kernelIS7_EEvRKNS_10TensorBaseEddT_ENKUlvE_clEvENKUlvE_clEvEUldE_EEvRNS_18TensorIteratorBaseET1_T2_EUlP24curandStatePhilox4_32_10E_ZNS1_27distribution_nullary_kernelIdd7double2S7_SM_SF_EEvSH_SJ_RKT3_T4_EUlidE_EEvlNS_15PhiloxCudaStateESI_SJ_ --------------------------
	.section	.nv.constant0._ZN2at6native54_GLOBAL__N__3a6f1fcb_21_DistributionNormal_cu_0c5b6e8543distribution_elementwise_grid_stride_kernelIdLi2EZNS0_9templates4cuda20normal_and_transformIddPNS_17CUDAGeneratorImplEZZZNS4_13normal_kernelIS7_EEvRKNS_10TensorBaseEddT_ENKUlvE_clEvENKUlvE_clEvEUldE_EEvRNS_18TensorIteratorBaseET1_T2_EUlP24curandStatePhilox4_32_10E_ZNS1_27distribution_nullary_kernelIdd7double2S7_SM_SF_EEvSH_SJ_RKT3_T4_EUlidE_EEvlNS_15PhiloxCudaStateESI_SJ_,"a",@progbits
	.sectionflags	@""
	.align	4
.nv.constant0._ZN2at6native54_GLOBAL__N__3a6f1fcb_21_DistributionNormal_cu_0c5b6e8543distribution_elementwise_grid_stride_kernelIdLi2EZNS0_9templates4cuda20normal_and_transformIddPNS_17CUDAGeneratorImplEZZZNS4_13normal_kernelIS7_EEvRKNS_10TensorBaseEddT_ENKUlvE_clEvENKUlvE_clEvEUldE_EEvRNS_18TensorIteratorBaseET1_T2_EUlP24curandStatePhilox4_32_10E_ZNS1_27distribution_nullary_kernelIdd7double2S7_SM_SF_EEvSH_SJ_RKT3_T4_EUlidE_EEvlNS_15PhiloxCudaStateESI_SJ_:
	.zero		600


//--------------------- SYMBOLS --------------------------

	.type		.nv.reservedSmem.offset0,@object
	.size		.nv.reservedSmem.offset0,0x4
